	.target	sm_100a

	.elftype	@"ET_EXEC"


//--------------------- .note.nv.tkinfo           --------------------------
	.section	.note.nv.tkinfo,"",@"SHT_NOTE"
	.sectionflags	@"SHF_NOTE_NV_TKINFO"
	.tkinfo
        /*0018*/ 	.word	0x00000081
        /*0030*/ 	.string	""
        /*0030*/ 	.string	"ptxas-blackwell"
        /*0030*/ 	.string	"Cuda compilation tools, release 12.9, V12.9.86"
        /*0030*/ 	.string	"Build cuda_12.9.r12.9/compiler.36037853_0"
        /*0030*/ 	.string	"-v  -suppress-debug-info  -lineinfo  -arch sm_100a "



//--------------------- .note.nv.cuver            --------------------------
	.section	.note.nv.cuver,"",@"SHT_NOTE"
	.sectionflags	@"SHF_NOTE_NV_CUVER"
        /*0018*/ 	.short	0x0001
        /*001a*/ 	.short	0x0064
        /*001c*/ 	.short	0x0001
        /*001e*/ 	.short	0x0000
        /*0020*/ 	.short	0x0001
        /*0022*/ 	.short	0x0000


//--------------------- .nv.info                  --------------------------
	.section	.nv.info,"",@"SHT_CUDA_INFO"
	.align	4


	//----- nvinfo : EIATTR_REGCOUNT
	.align		4
        /*0000*/ 	.byte	0x04, 0x2f
        /*0002*/ 	.short	(.L_4 - .L_3)
	.align		4
.L_3:
        /*0004*/ 	.word	index@(matmul_kernel)
        /*0008*/ 	.word	0x000000ff


	//----- nvinfo : EIATTR_FRAME_SIZE
	.align		4
.L_4:
        /*000c*/ 	.byte	0x04, 0x11
        /*000e*/ 	.short	(.L_6 - .L_5)
	.align		4
.L_5:
        /*0010*/ 	.word	index@($__internal_2_$__cuda_sm10x_tcgen05_guardrail_trap_unallocated_columns_being_dealloced)
        /*0014*/ 	.word	0x00000030


	//----- nvinfo : EIATTR_FRAME_SIZE
	.align		4
.L_6:
        /*0018*/ 	.byte	0x04, 0x11
        /*001a*/ 	.short	(.L_8 - .L_7)
	.align		4
.L_7:
        /*001c*/ 	.word	index@($__internal_1_$__cuda_sm10x_tcgen05_guardrail_trap_phase_invalid_during_alloc)
        /*0020*/ 	.word	0x00000030


	//----- nvinfo : EIATTR_FRAME_SIZE
	.align		4
.L_8:
        /*0024*/ 	.byte	0x04, 0x11
        /*0026*/ 	.short	(.L_10 - .L_9)
	.align		4
.L_9:
        /*0028*/ 	.word	index@($__internal_0_$__cuda_sm10x_tcgen05_guardrail_trap_col_being_dealloced_not_returned_by_alloc)
        /*002c*/ 	.word	0x00000030


	//----- nvinfo : EIATTR_FRAME_SIZE
	.align		4
.L_10:
        /*0030*/ 	.byte	0x04, 0x11
        /*0032*/ 	.short	(.L_12 - .L_11)
	.align		4
.L_11:
        /*0034*/ 	.word	index@(matmul_kernel)
        /*0038*/ 	.word	0x00000030


	//----- nvinfo : EIATTR_MIN_STACK_SIZE
	.align		4
.L_12:
        /*003c*/ 	.byte	0x04, 0x12
        /*003e*/ 	.short	(.L_14 - .L_13)
	.align		4
.L_13:
        /*0040*/ 	.word	index@(matmul_kernel)
        /*0044*/ 	.word	0x00000030
.L_14:


//--------------------- .nv.info.matmul_kernel    --------------------------
	.section	.nv.info.matmul_kernel,"",@"SHT_CUDA_INFO"
	.sectionflags	@""
	.align	4


	//----- nvinfo : EIATTR_CUDA_API_VERSION
	.align		4
        /*0000*/ 	.byte	0x04, 0x37
        /*0002*/ 	.short	(.L_16 - .L_15)
.L_15:
        /*0004*/ 	.word	0x00000081


	//----- nvinfo : EIATTR_KPARAM_INFO
	.align		4
.L_16:
        /*0008*/ 	.byte	0x04, 0x17
        /*000a*/ 	.short	(.L_18 - .L_17)
.L_17:
        /*000c*/ 	.word	0x00000000
        /*0010*/ 	.short	0x000d
        /*0012*/ 	.short	0x0048
        /*0014*/ 	.byte	0x00, 0xf4, 0x21, 0x00


	//----- nvinfo : EIATTR_KPARAM_INFO
	.align		4
.L_18:
        /*0018*/ 	.byte	0x04, 0x17
        /*001a*/ 	.short	(.L_20 - .L_19)
.L_19:
        /*001c*/ 	.word	0x00000000
        /*0020*/ 	.short	0x000c
        /*0022*/ 	.short	0x0040
        /*0024*/ 	.byte	0x00, 0xf4, 0x21, 0x00


	//----- nvinfo : EIATTR_KPARAM_INFO
	.align		4
.L_20:
        /*0028*/ 	.byte	0x04, 0x17
        /*002a*/ 	.short	(.L_22 - .L_21)
.L_21:
        /*002c*/ 	.word	0x00000000
        /*0030*/ 	.short	0x000b
        /*0032*/ 	.short	0x0038
        /*0034*/ 	.byte	0x00, 0xf0, 0x11, 0x00


	//----- nvinfo : EIATTR_KPARAM_INFO
	.align		4
.L_22:
        /*0038*/ 	.byte	0x04, 0x17
        /*003a*/ 	.short	(.L_24 - .L_23)
.L_23:
        /*003c*/ 	.word	0x00000000
        /*0040*/ 	.short	0x000a
        /*0042*/ 	.short	0x0034
        /*0044*/ 	.byte	0x00, 0xf0, 0x11, 0x00


	//----- nvinfo : EIATTR_KPARAM_INFO
	.align		4
.L_24:
        /*0048*/ 	.byte	0x04, 0x17
        /*004a*/ 	.short	(.L_26 - .L_25)
.L_25:
        /*004c*/ 	.word	0x00000000
        /*0050*/ 	.short	0x0009
        /*0052*/ 	.short	0x0030
        /*0054*/ 	.byte	0x00, 0xf0, 0x11, 0x00


	//----- nvinfo : EIATTR_KPARAM_INFO
	.align		4
.L_26:
        /*0058*/ 	.byte	0x04, 0x17
        /*005a*/ 	.short	(.L_28 - .L_27)
.L_27:
        /*005c*/ 	.word	0x00000000
        /*0060*/ 	.short	0x0008
        /*0062*/ 	.short	0x002c
        /*0064*/ 	.byte	0x00, 0xf0, 0x11, 0x00


	//----- nvinfo : EIATTR_KPARAM_INFO
	.align		4
.L_28:
        /*0068*/ 	.byte	0x04, 0x17
        /*006a*/ 	.short	(.L_30 - .L_29)
.L_29:
        /*006c*/ 	.word	0x00000000
        /*0070*/ 	.short	0x0007
        /*0072*/ 	.short	0x0028
        /*0074*/ 	.byte	0x00, 0xf0, 0x11, 0x00


	//----- nvinfo : EIATTR_KPARAM_INFO
	.align		4
.L_30:
        /*0078*/ 	.byte	0x04, 0x17
        /*007a*/ 	.short	(.L_32 - .L_31)
.L_31:
        /*007c*/ 	.word	0x00000000
        /*0080*/ 	.short	0x0006
        /*0082*/ 	.short	0x0024
        /*0084*/ 	.byte	0x00, 0xf0, 0x11, 0x00


	//----- nvinfo : EIATTR_KPARAM_INFO
	.align		4
.L_32:
        /*0088*/ 	.byte	0x04, 0x17
        /*008a*/ 	.short	(.L_34 - .L_33)
.L_33:
        /*008c*/ 	.word	0x00000000
        /*0090*/ 	.short	0x0005
        /*0092*/ 	.short	0x0020
        /*0094*/ 	.byte	0x00, 0xf0, 0x11, 0x00


	//----- nvinfo : EIATTR_KPARAM_INFO
	.align		4
.L_34:
        /*0098*/ 	.byte	0x04, 0x17
        /*009a*/ 	.short	(.L_36 - .L_35)
.L_35:
        /*009c*/ 	.word	0x00000000
        /*00a0*/ 	.short	0x0004
        /*00a2*/ 	.short	0x001c
        /*00a4*/ 	.byte	0x00, 0xf0, 0x11, 0x00


	//----- nvinfo : EIATTR_KPARAM_INFO
	.align		4
.L_36:
        /*00a8*/ 	.byte	0x04, 0x17
        /*00aa*/ 	.short	(.L_38 - .L_37)
.L_37:
        /*00ac*/ 	.word	0x00000000
        /*00b0*/ 	.short	0x0003
        /*00b2*/ 	.short	0x0018
        /*00b4*/ 	.byte	0x00, 0xf0, 0x11, 0x00


	//----- nvinfo : EIATTR_KPARAM_INFO
	.align		4
.L_38:
        /*00b8*/ 	.byte	0x04, 0x17
        /*00ba*/ 	.short	(.L_40 - .L_39)
.L_39:
        /*00bc*/ 	.word	0x00000000
        /*00c0*/ 	.short	0x0002
        /*00c2*/ 	.short	0x0010
        /*00c4*/ 	.byte	0x00, 0xf4, 0x21, 0x00


	//----- nvinfo : EIATTR_KPARAM_INFO
	.align		4
.L_40:
        /*00c8*/ 	.byte	0x04, 0x17
        /*00ca*/ 	.short	(.L_42 - .L_41)
.L_41:
        /*00cc*/ 	.word	0x00000000
        /*00d0*/ 	.short	0x0001
        /*00d2*/ 	.short	0x0008
        /*00d4*/ 	.byte	0x00, 0xf4, 0x21, 0x00


	//----- nvinfo : EIATTR_KPARAM_INFO
	.align		4
.L_42:
        /*00d8*/ 	.byte	0x04, 0x17
        /*00da*/ 	.short	(.L_44 - .L_43)
.L_43:
        /*00dc*/ 	.word	0x00000000
        /*00e0*/ 	.short	0x0000
        /*00e2*/ 	.short	0x0000
        /*00e4*/ 	.byte	0x00, 0xf4, 0x21, 0x00


	//----- nvinfo : EIATTR_EXPLICIT_CLUSTER
	.align		4
.L_44:
        /*00e8*/ 	.byte	0x01, 0x3e
	.zero		2


	//----- nvinfo : EIATTR_CTA_PER_CLUSTER
	.align		4
        /*00ec*/ 	.byte	0x04, 0x3d
        /*00ee*/ 	.short	(.L_46 - .L_45)
.L_45:
        /*00f0*/ 	.word	0x00000004
        /*00f4*/ 	.word	0x00000001
        /*00f8*/ 	.word	0x00000001


	//----- nvinfo : EIATTR_AT_ENTRY_FRAGMENTS
	.align		4
.L_46:
        /*00fc*/ 	.byte	0x04, 0x4f
        /*00fe*/ 	.short	(.L_48 - .L_47)


	//   ....[0]....
.L_47:
        /*0100*/ 	.word	0x00000004


	//----- nvinfo : EIATTR_RESERVED_SMEM_USED
	.align		4
.L_48:
        /*0104*/ 	.byte	0x01, 0x41
	.zero		2


	//----- nvinfo : EIATTR_SPARSE_MMA_MASK
	.align		4
        /*0108*/ 	.byte	0x03, 0x50
        /*010a*/ 	.short	0x0000


	//----- nvinfo : EIATTR_TCGEN05_1CTA_USED
	.align		4
        /*010c*/ 	.byte	0x01, 0x51
	.zero		2


	//----- nvinfo : EIATTR_MAXREG_COUNT
	.align		4
        /*0110*/ 	.byte	0x03, 0x1b
        /*0112*/ 	.short	0x00ff


	//----- nvinfo : EIATTR_NUM_BARRIERS
	.align		4
        /*0114*/ 	.byte	0x02, 0x4c
        /*0116*/ 	.byte	0x01
	.zero		1


	//----- nvinfo : EIATTR_ANNOTATIONS
	.align		4
        /*0118*/ 	.byte	0x04, 0x55
        /*011a*/ 	.short	(.L_50 - .L_49)


	//   ....[0]....
.L_49:
        /*011c*/ 	.word	0x00000001
        /*0120*/ 	.byte	0xf0, 0x0c, 0x00, 0x00, 0x01, 0x00, 0x00, 0x00, 0x10, 0x24, 0x00, 0x00, 0x01, 0x00, 0x00, 0x00
        /* <DEDUP_REMOVED lines=10> */
        /*01d0*/ 	.byte	0x20, 0x00, 0x01, 0x00, 0x01, 0x00, 0x00, 0x00, 0x50, 0x00, 0x01, 0x00


	//----- nvinfo : EIATTR_INT_WARP_WIDE_INSTR_OFFSETS
	.align		4
.L_50:
        /*01dc*/ 	.byte	0x04, 0x31
        /*01de*/ 	.short	(.L_52 - .L_51)


	//   ....[0]....
.L_51:
        /*01e0*/ 	.word	0x00004520


	//   ....[1]....
        /*01e4*/ 	.word	0x00004560


	//   ....[2]....
        /*01e8*/ 	.word	0x00004670


	//   ....[3]....
        /*01ec*/ 	.word	0x00010b80


	//   ....[4]....
        /*01f0*/ 	.word	0x00010bd0


	//----- nvinfo : EIATTR_COOP_GROUP_MASK_REGIDS
	.align		4
.L_52:
        /*01f4*/ 	.byte	0x04, 0x29
        /*01f6*/ 	.short	(.L_54 - .L_53)


	//   ....[0]....
.L_53:
        /*01f8*/ 	.word	0xffffffff


	//   ....[1]....
        /*01fc*/ 	.word	0xffffffff


	//   ....[2]....
        /*0200*/ 	.word	0xffffffff


	//   ....[3]....
        /*0204*/ 	.word	0xffffffff


	//----- nvinfo : EIATTR_COOP_GROUP_INSTR_OFFSETS
	.align		4
.L_54:
        /*0208*/ 	.byte	0x04, 0x28
        /*020a*/ 	.short	(.L_56 - .L_55)


	//   ....[0]....
.L_55:
        /*020c*/ 	.word	0x00000070


	//   ....[1]....
        /*0210*/ 	.word	0x00000320


	//   ....[2]....
        /*0214*/ 	.word	0x00010a20


	//   ....[3]....
        /*0218*/ 	.word	0x00010c80


	//----- nvinfo : EIATTR_VRC_CTA_INIT_COUNT
	.align		4
.L_56:
        /*021c*/ 	.byte	0x02, 0x4a
        /*021e*/ 	.byte	0x80
	.zero		1


	//----- nvinfo : EIATTR_MBARRIER_INSTR_OFFSETS
	.align		4
        /*0220*/ 	.byte	0x04, 0x39
        /*0222*/ 	.short	(.L_58 - .L_57)


	//   ....[0]....
.L_57:
        /*0224*/ 	.word	0x00004770
        /*0228*/ 	.word	0x000000ff
        /*022c*/ 	.word	0x00000000
        /*0230*/ 	.short	0x0100
        /*0232*/ 	.byte	0x09
	.zero		1


	//   ....[1]....
        /*0234*/ 	.word	0x00004880
        /*0238*/ 	.word	0x000000ff
        /*023c*/ 	.word	0x00024008
        /*0240*/ 	.short	0x0100
        /*0242*/ 	.byte	0x07
	.zero		1


	//   ....[2]....
        /*0244*/ 	.word	0x0000d520
        /*0248*/ 	.word	0x000000ff
        /*024c*/ 	.word	0x00000000
        /*0250*/ 	.short	0x010a
        /*0252*/ 	.byte	0x0e
	.zero		1


	//   ....[3]....
        /*0254*/ 	.word	0x0000ffe0
        /*0258*/ 	.word	0x000000ff
        /*025c*/ 	.word	0x00000000
        /*0260*/ 	.short	0x010a
        /*0262*/ 	.byte	0x09
	.zero		1


	//   ....[4]....
        /*0264*/ 	.word	0x00010080
        /*0268*/ 	.word	0x000000ff
        /*026c*/ 	.word	0x00024000
        /*0270*/ 	.short	0x0108
        /*0272*/ 	.byte	0x07
	.zero		1


	//   ....[5]....
        /*0274*/ 	.word	0x000100e0
        /*0278*/ 	.word	0x000000ff
        /*027c*/ 	.word	0x00024008
        /*0280*/ 	.short	0x0108
        /*0282*/ 	.byte	0x07
	.zero		1


	//   ....[6]....
        /*0284*/ 	.word	0x00010ca0
        /*0288*/ 	.word	0x000000ff
        /*028c*/ 	.word	0x00000000
        /*0290*/ 	.short	0x010a
        /*0292*/ 	.byte	0x0e
	.zero		1


	//   ....[7]....
        /*0294*/ 	.word	0x00010cd0
        /*0298*/ 	.word	0x000000ff
        /*029c*/ 	.word	0x00000000
        /*02a0*/ 	.short	0x010a
        /*02a2*/ 	.byte	0x09
	.zero		1


	//----- nvinfo : EIATTR_NUM_MBARRIERS
	.align		4
.L_58:
        /*02a4*/ 	.byte	0x03, 0x38
        /*02a6*/ 	.short	0x0002


	//----- nvinfo : EIATTR_EXIT_INSTR_OFFSETS
	.align		4
        /*02a8*/ 	.byte	0x04, 0x1c
        /*02aa*/ 	.short	(.L_60 - .L_59)


	//   ....[0]....
.L_59:
        /*02ac*/ 	.word	0x00010c90


	//----- nvinfo : EIATTR_REQNTID
	.align		4
.L_60:
        /*02b0*/ 	.byte	0x04, 0x10
        /*02b2*/ 	.short	(.L_62 - .L_61)
.L_61:
        /*02b4*/ 	.word	0x00000080
        /*02b8*/ 	.word	0x00000001
        /*02bc*/ 	.word	0x00000001


	//----- nvinfo : EIATTR_CRS_STACK_SIZE
	.align		4
.L_62:
        /*02c0*/ 	.byte	0x04, 0x1e
        /*02c2*/ 	.short	(.L_64 - .L_63)
.L_63:
        /*02c4*/ 	.word	0x00000000


	//----- nvinfo : EIATTR_CBANK_PARAM_SIZE
	.align		4
.L_64:
        /*02c8*/ 	.byte	0x03, 0x19
        /*02ca*/ 	.short	0x0050


	//----- nvinfo : EIATTR_PARAM_CBANK
	.align		4
        /*02cc*/ 	.byte	0x04, 0x0a
        /*02ce*/ 	.short	(.L_66 - .L_65)
	.align		4
.L_65:
        /*02d0*/ 	.word	index@(.nv.constant0.matmul_kernel)
        /*02d4*/ 	.short	0x0380
        /*02d6*/ 	.short	0x0050


	//----- nvinfo : EIATTR_SW_WAR
	.align		4
.L_66:
        /*02d8*/ 	.byte	0x04, 0x36
        /*02da*/ 	.short	(.L_68 - .L_67)
.L_67:
        /*02dc*/ 	.word	0x00000008
.L_68:


//--------------------- .nv.compat                --------------------------
	.section	.nv.compat,"",@"SHT_CUDA_COMPAT_INFO"
	.align	4
        /*0000*/ 	.byte	0x02, 0x02, 0x02, 0x00, 0x02, 0x05, 0x05, 0x00, 0x02, 0x03, 0x00, 0x00, 0x02, 0x06, 0x01, 0x00


//--------------------- .nv.callgraph             --------------------------
	.section	.nv.callgraph,"",@"SHT_CUDA_CALLGRAPH"
	.align	4
	.sectionentsize	8
	.align		4
        /*0000*/ 	.word	0x00000000
	.align		4
        /*0004*/ 	.word	0xffffffff
	.align		4
        /*0008*/ 	.word	0x00000000
	.align		4
        /*000c*/ 	.word	0xfffffffe
	.align		4
        /*0010*/ 	.word	0x00000000
	.align		4
        /*0014*/ 	.word	0xfffffffd
	.align		4
        /*0018*/ 	.word	0x00000000
	.align		4
        /*001c*/ 	.word	0xfffffffc


//--------------------- .text.matmul_kernel       --------------------------
	.section	.text.matmul_kernel,"ax",@progbits
	.align	128
        .global         matmul_kernel
        .type           matmul_kernel,@function
        .size           matmul_kernel,(.L_x_20 - matmul_kernel)
        .other          matmul_kernel,@"STO_CUDA_ENTRY STV_DEFAULT"
matmul_kernel:
.text.matmul_kernel:
[----:B------:R-:W1:Y:S01]  /*0000*/  LDC R1, c[0x0][0x37c] ;  /* 0x0000df00ff017b82 */ /* 0x000e620000000800 */
[----:B------:R-:W2:Y:S01]  /*0010*/  S2R R0, SR_TID.X ;  /* 0x0000000000007919 */ /* 0x000ea20000002100 */
[----:B-1----:R-:W-:Y:S01]  /*0020*/  VIADD R1, R1, 0xffffffd0 ;  /* 0xffffffd001017836 */ /* 0x002fe20000000000 */
[----:B--2---:R-:W-:-:S13]  /*0030*/  ISETP.GE.U32.AND P0, PT, R0, 0x20, PT ;  /* 0x000000200000780c */ /* 0x004fda0003f06070 */
[----:B------:R-:W-:Y:S02]  /*0040*/  VOTEU.ANY UP0, P0 ;  /* 0x0000000000ff7886 */ /* 0x000fe40000000100 */
[----:B------:R-:W-:Y:S05]  /*0050*/  BRA.U UP0, `(.L_x_0) ;  /* 0x0000000100b47547 */ /* 0x000fea000b800000 */
[----:B------:R-:W1:Y:S01]  /*0060*/  S2UR UR6, SR_CgaCtaId ;  /* 0x00000000000679c3 */ /* 0x000e620000008800 */
[----:B------:R-:W-:Y:S01]  /*0070*/  NOP ;  /* 0x0000000000007918 */ /* 0x000fe20000000000 */
[----:B------:R-:W-:Y:S02]  /*0080*/  UMOV UR4, 0x40 ;  /* 0x0000004000047882 */ /* 0x000fe40000000000 */
[----:B-1----:R-:W-:-:S09]  /*0090*/  ULEA UR4, UR6, UR4, 0x18 ;  /* 0x0000000406047291 */ /* 0x002fd2000f8ec0ff */
[----:B------:R-:W1:Y:S01]  /*00a0*/  LDS.U8 R0, [UR4] ;  /* 0x00000004ff007984 */ /* 0x000e620008000000 */
[----:B------:R-:W-:Y:S02]  /*00b0*/  UMOV UR4, 0x400 ;  /* 0x0000040000047882 */ /* 0x000fe40000000000 */
[----:B------:R-:W-:Y:S01]  /*00c0*/  ULEA UR4, UR6, UR4, 0x18 ;  /* 0x0000000406047291 */ /* 0x000fe2000f8ec0ff */
[----:B-1----:R-:W-:-:S13]  /*00d0*/  ISETP.NE.AND P0, PT, R0, RZ, PT ;  /* 0x000000ff0000720c */ /* 0x002fda0003f05270 */
[----:B------:R-:W-:Y:S05]  /*00e0*/  @P0 BRA `(.L_x_1) ;  /* 0x0000000000780947 */ /* 0x000fea0003800000 */
[----:B------:R-:W-:-:S13]  /*00f0*/  ELECT P0, URZ, PT ;  /* 0x0000000000ff782f */ /* 0x000fda0003800000 */
[----:B------:R-:W-:Y:S05]  /*0100*/  @!P0 BRA `(.L_x_2) ;  /* 0x0000000000808947 */ /* 0x000fea0003800000 */
[----:B------:R-:W-:Y:S01]  /*0110*/  UMOV UR5, 0x1 ;  /* 0x0000000100057882 */ /* 0x000fe20000000000 */
[----:B------:R-:W-:-:S04]  /*0120*/  IMAD.MOV.U32 R4, RZ, RZ, 0x1 ;  /* 0x00000001ff047424 */ /* 0x000fc800078e00ff */
[----:B------:R-:W-:Y:S04]  /*0130*/  DEPBAR.LE SB1, 0x36 ;  /* 0x00009d800000791a */ /* 0x000fe80000000000 */
[----:B------:R-:W1:Y:S02]  /*0140*/  UTCATOMSWS.FIND_AND_SET.ALIGN UP1, UR5, UR5 ;  /* 0x00000005000575e3 */ /* 0x000e640008020800 */
[----:B-1----:R-:W-:-:S04]  /*0150*/  PLOP3.LUT P0, PT, PT, PT, UP1, 0x80, 0x8 ;  /* 0x000000000008781c */ /* 0x002fc80003f0f018 */
[----:B------:R-:W-:-:S04]  /*0160*/  SEL R0, RZ, 0xffffffff, !P0 ;  /* 0xffffffffff007807 */ /* 0x000fc80004000000 */
[----:B------:R-:W-:Y:S01]  /*0170*/  ISETP.NE.AND P0, PT, R0, RZ, PT ;  /* 0x000000ff0000720c */ /* 0x000fe20003f05270 */
[----:B------:R-:W-:-:S12]  /*0180*/  IMAD.U32 R0, RZ, RZ, UR5 ;  /* 0x00000005ff007e24 */ /* 0x000fd8000f8e00ff */
[----:B------:R-:W-:Y:S05]  /*0190*/  @P0 BRA `(.L_x_3) ;  /* 0x0000000000240947 */ /* 0x000fea0003800000 */
.L_x_4:
[----:B------:R-:W-:Y:S05]  /*01a0*/  NANOSLEEP 0x64 ;  /* 0x000000640000795d */ /* 0x000fea0003800000 */
[----:B------:R-:W-:-:S05]  /*01b0*/  UMOV UR5, 0x1 ;  /* 0x0000000100057882 */ /* 0x000fca0000000000 */
[----:B------:R-:W-:Y:S04]  /*01c0*/  DEPBAR.LE SB1, 0x36 ;  /* 0x00009d800000791a */ /* 0x000fe80000000000 */
[----:B------:R-:W1:Y:S02]  /*01d0*/  UTCATOMSWS.FIND_AND_SET.ALIGN UP1, UR5, UR5 ;  /* 0x00000005000575e3 */ /* 0x000e640008020800 */
[----:B-1----:R-:W-:-:S04]  /*01e0*/  PLOP3.LUT P0, PT, PT, PT, UP1, 0x80, 0x8 ;  /* 0x000000000008781c */ /* 0x002fc80003f0f018 */
[----:B------:R-:W-:-:S04]  /*01f0*/  SEL R0, RZ, 0xffffffff, !P0 ;  /* 0xffffffffff007807 */ /* 0x000fc80004000000 */
[----:B------:R-:W-:Y:S01]  /*0200*/  ISETP.NE.AND P0, PT, R0, RZ, PT ;  /* 0x000000ff0000720c */ /* 0x000fe20003f05270 */
[----:B------:R-:W-:-:S12]  /*0210*/  IMAD.U32 R0, RZ, RZ, UR5 ;  /* 0x00000005ff007e24 */ /* 0x000fd8000f8e00ff */
[----:B------:R-:W-:Y:S05]  /*0220*/  @!P0 BRA `(.L_x_4) ;  /* 0xfffffffc00dc8947 */ /* 0x000fea000383ffff */
.L_x_3:
[----:B------:R-:W-:Y:S01]  /*0230*/  VIADD R3, R0, 0x10 ;  /* 0x0000001000037836 */ /* 0x000fe20000000000 */
[----:B------:R-:W-:Y:S01]  /*0240*/  UMOV UR5, 0x50 ;  /* 0x0000005000057882 */ /* 0x000fe20000000000 */
[----:B------:R-:W-:Y:S01]  /*0250*/  SHF.L.U32 R2, R4, R0, RZ ;  /* 0x0000000004027219 */ /* 0x000fe200000006ff */
[----:B------:R-:W-:Y:S01]  /*0260*/  ULEA UR5, UR6, UR5, 0x18 ;  /* 0x0000000506057291 */ /* 0x000fe2000f8ec0ff */
[----:B------:R-:W-:Y:S01]  /*0270*/  IMAD.SHL.U32 R0, R0, 0x20, RZ ;  /* 0x0000002000007824 */ /* 0x000fe200078e00ff */
[----:B------:R-:W-:-:S04]  /*0280*/  SHF.L.U32 R3, R4, R3, RZ ;  /* 0x0000000304037219 */ /* 0x000fc800000006ff */
[----:B------:R-:W-:-:S05]  /*0290*/  LOP3.LUT R2, R3, R2, RZ, 0xfc, !PT ;  /* 0x0000000203027212 */ /* 0x000fca00078efcff */
[----:B------:R1:W-:Y:S04]  /*02a0*/  ATOMS.OR RZ, [UR5], R2 ;  /* 0x00000002ffff798c */ /* 0x0003e8000b000005 */
[----:B------:R1:W-:Y:S01]  /*02b0*/  STS [UR4], R0 ;  /* 0x00000000ff007988 */ /* 0x0003e20008000804 */
[----:B------:R-:W-:Y:S05]  /*02c0*/  BRA `(.L_x_2) ;  /* 0x0000000000107947 */ /* 0x000fea0003800000 */
.L_x_1:
[----:B------:R-:W-:Y:S01]  /*02d0*/  IMAD.MOV.U32 R0, RZ, RZ, -0x1 ;  /* 0xffffffffff007424 */ /* 0x000fe200078e00ff */
[----:B------:R-:W-:-:S04]  /*02e0*/  MOV R2, 0x310 ;  /* 0x0000031000027802 */ /* 0x000fc80000000f00 */
[----:B------:R1:W-:Y:S03]  /*02f0*/  STS [UR4], R0 ;  /* 0x00000000ff007988 */ /* 0x0003e60008000804 */
[----:B-1----:R-:W-:Y:S05]  /*0300*/  CALL.REL.NOINC `($__internal_1_$__cuda_sm10x_tcgen05_guardrail_trap_phase_invalid_during_alloc) ;  /* 0x0000010800887944 */ /* 0x002fea0003c00000 */
.L_x_2:
[----:B------:R-:W-:Y:S05]  /*0310*/  WARPSYNC.ALL ;  /* 0x0000000000007948 */ /* 0x000fea0003800000 */
[----:B------:R-:W-:Y:S01]  /*0320*/  NOP ;  /* 0x0000000000007918 */ /* 0x000fe20000000000 */
.L_x_0:
[----:B------:R-:W2:Y:S01]  /*0330*/  LDCU.64 UR12, c[0x0][0x398] ;  /* 0x00007300ff0c77ac */ /* 0x000ea20008000a00 */
[----:B------:R-:W3:Y:S01]  /*0340*/  S2UR UR14, SR_CgaCtaId ;  /* 0x00000000000e79c3 */ /* 0x000ee20000008800 */
[----:B------:R-:W4:Y:S01]  /*0350*/  S2R R149, SR_TID.X ;  /* 0x0000000000957919 */ /* 0x000f220000002100 */
[----:B------:R-:W5:Y:S01]  /*0360*/  LDCU UR56, c[0x0][0x3a4] ;  /* 0x00007480ff3877ac */ /* 0x000f620008000800 */
[----:B------:R-:W1:Y:S05]  /*0370*/  LDCU.64 UR42, c[0x0][0x3a8] ;  /* 0x00007500ff2a77ac */ /* 0x000e6a0008000a00 */
[----:B------:R-:W5:Y:S01]  /*0380*/  LDC R124, c[0x0][0x3a0] ;  /* 0x0000e800ff7c7b82 */ /* 0x000f620000000800 */
[----:B------:R-:W4:Y:S01]  /*0390*/  LDCU UR27, c[0x0][0x3b0] ;  /* 0x00007600ff1b77ac */ /* 0x000f220008000800 */
[----:B--2---:R-:W-:-:S02]  /*03a0*/  UIADD3 UR4, UPT, UPT, UR13, 0x3f, URZ ;  /* 0x0000003f0d047890 */ /* 0x004fc4000fffe0ff */
[----:B------:R-:W-:Y:S02]  /*03b0*/  ULOP3.LUT UR30, URZ, UR13, URZ, 0x33, !UPT ;  /* 0x0000000dff1e7292 */ /* 0x000fe4000f8e33ff */
[----:B------:R-:W-:Y:S02]  /*03c0*/  USHF.R.S32.HI UR5, URZ, 0x1f, UR4 ;  /* 0x0000001fff057899 */ /* 0x000fe40008011404 */
[----:B---3--:R-:W-:Y:S01]  /*03d0*/  USHF.L.U32 UR31, UR14, 0x5, URZ ;  /* 0x000000050e1f7899 */ /* 0x008fe200080006ff */
[----:B-1----:R-:W-:Y:S01]  /*03e0*/  IMAD.U32 R224, RZ, RZ, UR42 ;  /* 0x0000002affe07e24 */ /* 0x002fe2000f8e00ff */
[----:B------:R-:W-:Y:S01]  /*03f0*/  ULEA.HI UR5, UR5, UR4, URZ, 0x6 ;  /* 0x0000000405057291 */ /* 0x000fe2000f8f30ff */
[----:B------:R-:W-:Y:S02]  /*0400*/  IMAD.U32 R125, RZ, RZ, UR42 ;  /* 0x0000002aff7d7e24 */ /* 0x000fe4000f8e00ff */
[----:B------:R-:W-:Y:S01]  /*0410*/  S2UR UR4, SR_CTAID.X ;  /* 0x00000000000479c3 */ /* 0x000fe20000002500 */
[----:B------:R-:W-:Y:S01]  /*0420*/  IMAD.U32 R13, RZ, RZ, UR42 ;  /* 0x0000002aff0d7e24 */ /* 0x000fe2000f8e00ff */
[----:B------:R-:W-:Y:S01]  /*0430*/  USHF.R.S32.HI UR5, URZ, 0x6, UR5 ;  /* 0x00000006ff057899 */ /* 0x000fe20008011405 */
[----:B------:R-:W-:Y:S01]  /*0440*/  IMAD.U32 R17, RZ, RZ, UR42 ;  /* 0x0000002aff117e24 */ /* 0x000fe2000f8e00ff */
[----:B----4-:R-:W-:-:S02]  /*0450*/  LOP3.LUT R178, R149, 0x7f, RZ, 0xc0, !PT ;  /* 0x0000007f95b27812 */ /* 0x010fc400078ec0ff */
[----:B------:R-:W-:Y:S01]  /*0460*/  USHF.L.U32 UR6, UR5, 0x3, URZ ;  /* 0x0000000305067899 */ /* 0x000fe200080006ff */
[----:B-----5:R-:W-:Y:S02]  /*0470*/  VIADD R226, R124, 0x7f ;  /* 0x0000007f7ce27836 */ /* 0x020fe40000000000 */
[----:B------:R-:W-:Y:S02]  /*0480*/  IMAD.U32 R29, RZ, RZ, UR42 ;  /* 0x0000002aff1d7e24 */ /* 0x000fe4000f8e00ff */
[----:B------:R-:W-:Y:S02]  /*0490*/  IMAD R11, R178, UR43, RZ ;  /* 0x0000002bb20b7c24 */ /* 0x000fe4000f8e02ff */
[----:B------:R-:W-:Y:S01]  /*04a0*/  IMAD.U32 R4, RZ, RZ, UR6 ;  /* 0x00000006ff047e24 */ /* 0x000fe2000f8e00ff */
[----:B------:R-:W1:Y:S02]  /*04b0*/  S2UR UR5, SR_CgaSize ;  /* 0x00000000000579c3 */ /* 0x000e640000008a00 */
[----:B-1----:R-:W-:-:S12]  /*04c0*/  UIMAD UR5, UR5, -0xa0, URZ ;  /* 0xffffff60050578a4 */ /* 0x002fd8000f8e02ff */
[----:B------:R-:W1:Y:S01]  /*04d0*/  LDCU UR5, c[0x0][UR5+0x2b0] ;  /* 0x00005600050577ac */ /* 0x000e620008000800 */
[----:B------:R-:W-:Y:S02]  /*04e0*/  IMAD.U32 R55, RZ, RZ, UR42 ;  /* 0x0000002aff377e24 */ /* 0x000fe4000f8e00ff */
[----:B------:R-:W-:Y:S01]  /*04f0*/  IMAD.U32 R57, RZ, RZ, UR42 ;  /* 0x0000002aff397e24 */ /* 0x000fe2000f8e00ff */
[-C--:B------:R-:W-:Y:S01]  /*0500*/  IABS R5, R4.reuse ;  /* 0x0000000400057213 */ /* 0x080fe20000000000 */
[----:B------:R-:W-:Y:S01]  /*0510*/  IMAD.U32 R59, RZ, RZ, UR42 ;  /* 0x0000002aff3b7e24 */ /* 0x000fe2000f8e00ff */
[----:B------:R-:W-:Y:S01]  /*0520*/  IABS R4, R4 ;  /* 0x0000000400047213 */ /* 0x000fe20000000000 */
[----:B------:R-:W-:Y:S01]  /*0530*/  IMAD.U32 R61, RZ, RZ, UR42 ;  /* 0x0000002aff3d7e24 */ /* 0x000fe2000f8e00ff */
[----:B------:R-:W2:Y:S01]  /*0540*/  I2F.RP R0, R5 ;  /* 0x0000000500007306 */ /* 0x000ea20000209400 */
[----:B------:R-:W-:Y:S01]  /*0550*/  R2UR UR7, R5 ;  /* 0x00000000050772ca */ /* 0x000fe200000e0000 */
[----:B------:R-:W-:Y:S01]  /*0560*/  IMAD.U32 R63, RZ, RZ, UR42 ;  /* 0x0000002aff3f7e24 */ /* 0x000fe2000f8e00ff */
[----:B------:R-:W-:Y:S01]  /*0570*/  I2FP.F32.U32 R3, UR4 ;  /* 0x0000000400037c45 */ /* 0x000fe20008201000 */
[----:B------:R-:W-:-:S02]  /*0580*/  IMAD.U32 R65, RZ, RZ, UR42 ;  /* 0x0000002aff417e24 */ /* 0x000fc4000f8e00ff */
[----:B------:R-:W-:Y:S02]  /*0590*/  IMAD.U32 R66, RZ, RZ, UR42 ;  /* 0x0000002aff427e24 */ /* 0x000fe4000f8e00ff */
[----:B------:R-:W-:Y:S02]  /*05a0*/  IMAD.U32 R68, RZ, RZ, UR42 ;  /* 0x0000002aff447e24 */ /* 0x000fe4000f8e00ff */
[----:B-1----:R-:W-:Y:S01]  /*05b0*/  FMUL R3, R3, UR5 ;  /* 0x0000000503037c20 */ /* 0x002fe20008400000 */
[----:B------:R-:W-:Y:S02]  /*05c0*/  IMAD.U32 R67, RZ, RZ, UR42 ;  /* 0x0000002aff437e24 */ /* 0x000fe4000f8e00ff */
[----:B------:R-:W-:Y:S01]  /*05d0*/  IMAD.U32 R70, RZ, RZ, UR42 ;  /* 0x0000002aff467e24 */ /* 0x000fe2000f8e00ff */
[----:B--2---:R-:W1:Y:S01]  /*05e0*/  MUFU.RCP R0, R0 ;  /* 0x0000000000007308 */ /* 0x004e620000001000 */
[----:B------:R-:W-:Y:S02]  /*05f0*/  IMAD.U32 R69, RZ, RZ, UR42 ;  /* 0x0000002aff457e24 */ /* 0x000fe4000f8e00ff */
[----:B------:R-:W-:-:S02]  /*0600*/  IMAD.U32 R72, RZ, RZ, UR42 ;  /* 0x0000002aff487e24 */ /* 0x000fc4000f8e00ff */
[----:B------:R-:W-:Y:S02]  /*0610*/  IMAD.U32 R71, RZ, RZ, UR42 ;  /* 0x0000002aff477e24 */ /* 0x000fe4000f8e00ff */
[----:B------:R-:W-:Y:S01]  /*0620*/  IMAD.U32 R82, RZ, RZ, UR42 ;  /* 0x0000002aff527e24 */ /* 0x000fe2000f8e00ff */
[----:B------:R-:W2:Y:S01]  /*0630*/  F2I.U32.TRUNC.NTZ R3, R3 ;  /* 0x0000000300037305 */ /* 0x000ea2000020f000 */
[----:B------:R-:W-:Y:S02]  /*0640*/  IMAD.U32 R73, RZ, RZ, UR42 ;  /* 0x0000002aff497e24 */ /* 0x000fe4000f8e00ff */
[----:B------:R-:W-:Y:S02]  /*0650*/  IMAD.U32 R83, RZ, RZ, UR42 ;  /* 0x0000002aff537e24 */ /* 0x000fe4000f8e00ff */
[----:B------:R-:W-:Y:S02]  /*0660*/  IMAD.U32 R98, RZ, RZ, UR42 ;  /* 0x0000002aff627e24 */ /* 0x000fe4000f8e00ff */
[----:B------:R-:W-:-:S02]  /*0670*/  IMAD.U32 R99, RZ, RZ, UR42 ;  /* 0x0000002aff637e24 */ /* 0x000fc4000f8e00ff */
[----:B-1----:R-:W-:Y:S02]  /*0680*/  VIADD R2, R0, 0xffffffe ;  /* 0x0ffffffe00027836 */ /* 0x002fe40000000000 */
[----:B------:R-:W-:Y:S02]  /*0690*/  IMAD.U32 R114, RZ, RZ, UR42 ;  /* 0x0000002aff727e24 */ /* 0x000fe4000f8e00ff */
[----:B------:R-:W-:Y:S02]  /*06a0*/  IMAD.U32 R132, RZ, RZ, UR42 ;  /* 0x0000002aff847e24 */ /* 0x000fe4000f8e00ff */
[----:B------:R-:W1:Y:S01]  /*06b0*/  F2I.FTZ.U32.TRUNC.NTZ R2, R2 ;  /* 0x0000000200027305 */ /* 0x000e62000021f000 */
[----:B--2---:R-:W-:Y:S01]  /*06c0*/  IABS R0, R3 ;  /* 0x0000000300007213 */ /* 0x004fe20000000000 */
[----:B------:R-:W-:Y:S02]  /*06d0*/  IMAD.U32 R115, RZ, RZ, UR42 ;  /* 0x0000002aff737e24 */ /* 0x000fe4000f8e00ff */
[----:B------:R-:W-:Y:S01]  /*06e0*/  IMAD.U32 R148, RZ, RZ, UR42 ;  /* 0x0000002aff947e24 */ /* 0x000fe2000f8e00ff */
[----:B------:R-:W-:Y:S01]  /*06f0*/  R2UR UR8, R0 ;  /* 0x00000000000872ca */ /* 0x000fe200000e0000 */
[----:B------:R-:W-:-:S02]  /*0700*/  IMAD.MOV R0, RZ, RZ, -R4 ;  /* 0x000000ffff007224 */ /* 0x000fc400078e0a04 */
[----:B------:R-:W-:Y:S02]  /*0710*/  IMAD.U32 R133, RZ, RZ, UR42 ;  /* 0x0000002aff857e24 */ /* 0x000fe4000f8e00ff */
[----:B------:R-:W-:Y:S02]  /*0720*/  IMAD.U32 R164, RZ, RZ, UR42 ;  /* 0x0000002affa47e24 */ /* 0x000fe4000f8e00ff */
[----:B------:R-:W-:Y:S01]  /*0730*/  IMAD.U32 R172, RZ, RZ, UR42 ;  /* 0x0000002affac7e24 */ /* 0x000fe2000f8e00ff */
[----:B-1----:R-:W-:-:S05]  /*0740*/  R2UR UR5, R2 ;  /* 0x00000000020572ca */ /* 0x002fca00000e0000 */
[----:B------:R-:W-:-:S08]  /*0750*/  IMAD.U32 R7, RZ, RZ, UR8 ;  /* 0x00000008ff077e24 */ /* 0x000fd0000f8e00ff */
[----:B------:R-:W-:-:S04]  /*0760*/  UIADD3 UR4, UPT, UPT, URZ, -UR5, URZ ;  /* 0x80000005ff047290 */ /* 0x000fc8000fffe0ff */
[----:B------:R-:W-:-:S03]  /*0770*/  UIMAD UR7, UR4, UR7, URZ ;  /* 0x00000007040772a4 */ /* 0x000fc6000f8e02ff */
[----:B------:R-:W-:Y:S02]  /*0780*/  UMOV UR4, URZ ;  /* 0x000000ff00047c82 */ /* 0x000fe40008000000 */
[----:B------:R-:W-:-:S04]  /*0790*/  UIMAD.WIDE.U32 UR4, UR5, UR7, UR4 ;  /* 0x00000007050472a5 */ /* 0x000fc8000f8e0004 */
[----:B------:R-:W-:Y:S01]  /*07a0*/  UIMAD.WIDE.U32 UR4, UR5, UR8, URZ ;  /* 0x00000008050472a5 */ /* 0x000fe2000f8e00ff */
[----:B------:R-:W1:Y:S05]  /*07b0*/  LDCU.128 UR8, c[0x0][0x380] ;  /* 0x00007000ff0877ac */ /* 0x000e6a0008000c00 */
[----:B------:R-:W-:Y:S01]  /*07c0*/  IMAD R0, R0, UR5, R7 ;  /* 0x0000000500007c24 */ /* 0x000fe2000f8e0207 */
[----:B------:R-:W-:Y:S01]  /*07d0*/  R2UR UR4, R3 ;  /* 0x00000000030472ca */ /* 0x000fe200000e0000 */
[----:B------:R-:W-:Y:S03]  /*07e0*/  BAR.SYNC.DEFER_BLOCKING 0x0 ;  /* 0x0000000000007b1d */ /* 0x000fe60000010000 */
[----:B------:R-:W-:-:S09]  /*07f0*/  ISETP.GT.U32.AND P0, PT, R5, R0, PT ;  /* 0x000000000500720c */ /* 0x000fd20003f04070 */
[----:B------:R-:W-:-:S04]  /*0800*/  ULOP3.LUT UR4, UR4, UR6, URZ, 0x3c, !UPT ;  /* 0x0000000604047292 */ /* 0x000fc8000f8e3cff */
[----:B------:R-:W-:Y:S01]  /*0810*/  VOTEU.ANY UP2, P0 ;  /* 0x0000000000ff7886 */ /* 0x000fe20000040100 */
[----:B------:R-:W-:-:S04]  /*0820*/  PLOP3.LUT P0, PT, PT, PT, UP2, 0x80, 0x8 ;  /* 0x000000000008781c */ /* 0x000fc80003f0f028 */
[----:B------:R-:W-:Y:S02]  /*0830*/  @!UP2 UIADD3 UR5, UPT, UPT, UR5, 0x1, URZ ;  /* 0x000000010505a890 */ /* 0x000fe4000fffe0ff */
[----:B------:R-:W-:Y:S02]  /*0840*/  UISETP.GE.AND UP2, UPT, UR4, URZ, UPT ;  /* 0x000000ff0400728c */ /* 0x000fe4000bf46270 */
[----:B------:R-:W-:-:S05]  /*0850*/  UIADD3 UR4, UPT, UPT, UR12, 0x7f, URZ ;  /* 0x0000007f0c047890 */ /* 0x000fca000fffe0ff */
[----:B------:R-:W-:-:S05]  /*0860*/  @!P0 IMAD.IADD R0, R0, 0x1, -R5 ;  /* 0x0000000100008824 */ /* 0x000fca00078e0a05 */
[----:B------:R-:W-:-:S13]  /*0870*/  ISETP.GE.U32.AND P0, PT, R0, R5, PT ;  /* 0x000000050000720c */ /* 0x000fda0003f06070 */
[----:B------:R-:W-:-:S05]  /*0880*/  VOTEU.ANY UP1, P0 ;  /* 0x0000000000ff7886 */ /* 0x000fca0000020100 */
[----:B------:R-:W-:Y:S02]  /*0890*/  @UP1 UIADD3 UR5, UPT, UPT, UR5, 0x1, URZ ;  /* 0x0000000105051890 */ /* 0x000fe4000fffe0ff */
[----:B------:R-:W-:-:S05]  /*08a0*/  UISETP.NE.AND UP1, UPT, UR6, URZ, UPT ;  /* 0x000000ff0600728c */ /* 0x000fca000bf25270 */
[----:B------:R-:W-:Y:S01]  /*08b0*/  UMOV UR7, UR5 ;  /* 0x0000000500077c82 */ /* 0x000fe20008000000 */
[----:B------:R-:W-:Y:S02]  /*08c0*/  USHF.R.S32.HI UR5, URZ, 0x1f, UR4 ;  /* 0x0000001fff057899 */ /* 0x000fe40008011404 */
[----:B------:R-:W-:Y:S02]  /*08d0*/  @!UP2 UIADD3 UR7, UPT, UPT, -UR7, URZ, URZ ;  /* 0x000000ff0707a290 */ /* 0x000fe4000fffe1ff */
[----:B------:R-:W-:Y:S02]  /*08e0*/  ULEA.HI UR5, UR5, UR4, URZ, 0x7 ;  /* 0x0000000405057291 */ /* 0x000fe4000f8f38ff */
[----:B------:R-:W-:-:S04]  /*08f0*/  @!UP1 ULOP3.LUT UR7, URZ, UR6, URZ, 0x33, !UPT ;  /* 0x00000006ff079292 */ /* 0x000fc8000f8e33ff */
[----:B------:R-:W-:Y:S02]  /*0900*/  USHF.L.U32 UR25, UR7, 0x3, URZ ;  /* 0x0000000307197899 */ /* 0x000fe400080006ff */
[----:B------:R-:W-:Y:S02]  /*0910*/  IMAD R4, RZ, RZ, -UR7 ;  /* 0x80000007ff047e24 */ /* 0x000fe4000f8e02ff */
[----:B------:R-:W-:Y:S02]  /*0920*/  ULEA.HI.SX32 UR5, UR5, -UR25, 0x19 ;  /* 0x8000001905057291 */ /* 0x000fe4000f8fcaff */
[----:B------:R-:W-:Y:S02]  /*0930*/  IMAD R9, R4, UR6, R3 ;  /* 0x0000000604097c24 */ /* 0x000fe4000f8e0203 */
[----:B------:R-:W-:Y:S01]  /*0940*/  UISETP.LT.AND UP1, UPT, UR5, 0x8, UPT ;  /* 0x000000080500788c */ /* 0x000fe2000bf21270 */
[----:B------:R-:W-:Y:S02]  /*0950*/  IMAD.U32 R3, RZ, RZ, UR13 ;  /* 0x0000000dff037e24 */ /* 0x000fe4000f8e00ff */
[----:B------:R-:W-:Y:S01]  /*0960*/  IABS R4, R9 ;  /* 0x0000000900047213 */ /* 0x000fe20000000000 */
[----:B------:R-:W-:-:S03]  /*0970*/  USEL UR24, UR5, 0x8, UP1 ;  /* 0x0000000805187887 */ /* 0x000fc60008800000 */
[----:B------:R-:W-:Y:S01]  /*0980*/  R2UR UR7, R4 ;  /* 0x00000000040772ca */ /* 0x000fe200000e0000 */
[----:B------:R-:W-:Y:S01]  /*0990*/  UISETP.NE.AND UP2, UPT, UR24, URZ, UPT ;  /* 0x000000ff1800728c */ /* 0x000fe2000bf45270 */
[----:B------:R-:W-:Y:S01]  /*09a0*/  LOP3.LUT R4, R149, 0x3f, RZ, 0xc0, !PT ;  /* 0x0000003f95047812 */ /* 0x000fe200078ec0ff */
[----:B------:R-:W-:-:S05]  /*09b0*/  IMAD.U32 R6, RZ, RZ, UR24 ;  /* 0x00000018ff067e24 */ /* 0x000fca000f8e00ff */
[-C--:B------:R-:W-:Y:S02]  /*09c0*/  IABS R5, R6.reuse ;  /* 0x0000000600057213 */ /* 0x080fe40000000000 */
[----:B------:R-:W-:Y:S02]  /*09d0*/  IABS R6, R6 ;  /* 0x0000000600067213 */ /* 0x000fe40000000000 */
[----:B------:R-:W2:Y:S01]  /*09e0*/  I2F.RP R0, R5 ;  /* 0x0000000500007306 */ /* 0x000ea20000209400 */
[----:B------:R-:W-:-:S07]  /*09f0*/  R2UR UR6, R5 ;  /* 0x00000000050672ca */ /* 0x000fce00000e0000 */
[----:B--2---:R-:W2:Y:S02]  /*0a00*/  MUFU.RCP R0, R0 ;  /* 0x0000000000007308 */ /* 0x004ea40000001000 */
[----:B--2---:R-:W-:Y:S01]  /*0a10*/  VIADD R2, R0, 0xffffffe ;  /* 0x0ffffffe00027836 */ /* 0x004fe20000000000 */
[----:B------:R-:W-:Y:S01]  /*0a20*/  IABS R0, R3 ;  /* 0x0000000300007213 */ /* 0x000fe20000000000 */
[----:B------:R-:W-:-:S03]  /*0a30*/  IMAD.U32 R3, RZ, RZ, UR7 ;  /* 0x00000007ff037e24 */ /* 0x000fc6000f8e00ff */
[----:B------:R-:W-:Y:S01]  /*0a40*/  R2UR UR26, R0 ;  /* 0x00000000001a72ca */ /* 0x000fe200000e0000 */
[----:B------:R-:W2:Y:S01]  /*0a50*/  F2I.FTZ.U32.TRUNC.NTZ R2, R2 ;  /* 0x0000000200027305 */ /* 0x000ea2000021f000 */
[----:B------:R-:W-:Y:S01]  /*0a60*/  IMAD.MOV R0, RZ, RZ, -R6 ;  /* 0x000000ffff007224 */ /* 0x000fe200078e0a06 */
[----:B--2---:R-:W-:-:S10]  /*0a70*/  R2UR UR5, R2 ;  /* 0x00000000020572ca */ /* 0x004fd400000e0000 */
[----:B------:R-:W2:Y:S03]  /*0a80*/  I2F.RP R2, UR26 ;  /* 0x0000001a00027d06 */ /* 0x000ea60008209400 */
[----:B------:R-:W-:-:S04]  /*0a90*/  UIADD3 UR4, UPT, UPT, URZ, -UR5, URZ ;  /* 0x80000005ff047290 */ /* 0x000fc8000fffe0ff */
[----:B------:R-:W-:Y:S01]  /*0aa0*/  UIMAD UR6, UR4, UR6, URZ ;  /* 0x00000006040672a4 */ /* 0x000fe2000f8e02ff */
[----:B--2---:R-:W2:Y:S02]  /*0ab0*/  MUFU.RCP R2, R2 ;  /* 0x0000000200027308 */ /* 0x004ea40000001000 */
[----:B------:R-:W-:Y:S02]  /*0ac0*/  UMOV UR4, URZ ;  /* 0x000000ff00047c82 */ /* 0x000fe40008000000 */
[----:B------:R-:W-:-:S04]  /*0ad0*/  UIMAD.WIDE.U32 UR4, UR5, UR6, UR4 ;  /* 0x00000006050472a5 */ /* 0x000fc8000f8e0004 */
[----:B------:R-:W-:-:S03]  /*0ae0*/  UIMAD.WIDE.U32 UR4, UR5, UR7, URZ ;  /* 0x00000007050472a5 */ /* 0x000fc6000f8e00ff */
[----:B------:R-:W-:Y:S02]  /*0af0*/  UMOV UR7, 0x400 ;  /* 0x0000040000077882 */ /* 0x000fe40000000000 */
[----:B------:R-:W-:Y:S02]  /*0b00*/  ULEA UR7, UR14, UR7, 0x18 ;  /* 0x000000070e077291 */ /* 0x000fe4000f8ec0ff */
[----:B------:R-:W-:Y:S01]  /*0b10*/  UMOV UR6, UR5 ;  /* 0x0000000500067c82 */ /* 0x000fe20008000000 */
[----:B------:R-:W-:Y:S01]  /*0b20*/  R2UR UR4, R9 ;  /* 0x00000000090472ca */ /* 0x000fe200000e0000 */
[----:B------:R-:W-:Y:S02]  /*0b30*/  IMAD R0, R0, UR6, R3 ;  /* 0x0000000600007c24 */ /* 0x000fe4000f8e0203 */
[----:B--2---:R-:W-:-:S03]  /*0b40*/  VIADD R3, R2, 0xffffffe ;  /* 0x0ffffffe02037836 */ /* 0x004fc60000000000 */
[----:B------:R-:W-:Y:S01]  /*0b50*/  ISETP.GT.U32.AND P0, PT, R5, R0, PT ;  /* 0x000000000500720c */ /* 0x000fe20003f04070 */
[----:B------:R-:W2:Y:S02]  /*0b60*/  LDS R19, [UR7] ;  /* 0x00000007ff137984 */ /* 0x000ea40008000800 */
[----:B------:R-:W3:Y:S04]  /*0b70*/  F2I.FTZ.U32.TRUNC.NTZ R3, R3 ;  /* 0x0000000300037305 */ /* 0x000ee8000021f000 */
[----:B------:R-:W-:-:S06]  /*0b80*/  ULOP3.LUT UR4, UR4, UR24, URZ, 0x3c, !UPT ;  /* 0x0000001804047292 */ /* 0x000fcc000f8e3cff */
[----:B------:R-:W-:Y:S01]  /*0b90*/  VOTEU.ANY UP3, P0 ;  /* 0x0000000000ff7886 */ /* 0x000fe20000060100 */
[----:B------:R-:W-:Y:S01]  /*0ba0*/  BAR.SYNC.DEFER_BLOCKING 0x0 ;  /* 0x0000000000007b1d */ /* 0x000fe20000010000 */
[----:B------:R-:W-:-:S03]  /*0bb0*/  PLOP3.LUT P0, PT, PT, PT, UP3, 0x80, 0x8 ;  /* 0x000000000008781c */ /* 0x000fc60003f0f038 */
[----:B------:R-:W-:Y:S01]  /*0bc0*/  @!UP3 UIADD3 UR6, UPT, UPT, UR6, 0x1, URZ ;  /* 0x000000010606b890 */ /* 0x000fe2000fffe0ff */
[----:B---3--:R-:W-:Y:S01]  /*0bd0*/  R2UR UR5, R3 ;  /* 0x00000000030572ca */ /* 0x008fe200000e0000 */
[----:B------:R-:W-:-:S08]  /*0be0*/  UISETP.GE.AND UP3, UPT, UR4, URZ, UPT ;  /* 0x000000ff0400728c */ /* 0x000fd0000bf66270 */
[----:B------:R-:W-:-:S04]  /*0bf0*/  @!P0 IMAD.IADD R0, R0, 0x1, -R5 ;  /* 0x0000000100008824 */ /* 0x000fc800078e0a05 */
[----:B------:R-:W-:Y:S01]  /*0c00*/  UIADD3 UR4, UPT, UPT, URZ, -UR5, URZ ;  /* 0x80000005ff047290 */ /* 0x000fe2000fffe0ff */
[----:B------:R-:W-:-:S13]  /*0c10*/  ISETP.GE.U32.AND P0, PT, R0, R5, PT ;  /* 0x000000050000720c */ /* 0x000fda0003f06070 */
[----:B------:R-:W-:-:S05]  /*0c20*/  VOTEU.ANY UP1, P0 ;  /* 0x0000000000ff7886 */ /* 0x000fca0000020100 */
[----:B------:R-:W-:Y:S02]  /*0c30*/  @UP1 UIADD3 UR6, UPT, UPT, UR6, 0x1, URZ ;  /* 0x0000000106061890 */ /* 0x000fe4000fffe0ff */
[----:B------:R-:W-:Y:S02]  /*0c40*/  UISETP.NE.AND UP1, UPT, UR13, URZ, UPT ;  /* 0x000000ff0d00728c */ /* 0x000fe4000bf25270 */
[----:B------:R-:W-:Y:S02]  /*0c50*/  @!UP3 UIADD3 UR6, UPT, UPT, -UR6, URZ, URZ ;  /* 0x000000ff0606b290 */ /* 0x000fe4000fffe1ff */
[----:B------:R-:W-:Y:S01]  /*0c60*/  @!UP2 ULOP3.LUT UR6, URZ, UR24, URZ, 0x33, !UPT ;  /* 0x00000018ff06a292 */ /* 0x000fe2000f8e33ff */
[----:B------:R-:W-:Y:S01]  /*0c70*/  UMOV UR13, UR4 ;  /* 0x00000004000d7c82 */ /* 0x000fe20008000000 */
[----:B------:R-:W-:Y:S02]  /*0c80*/  UMOV UR4, URZ ;  /* 0x000000ff00047c82 */ /* 0x000fe40008000000 */
[----:B------:R-:W-:-:S02]  /*0c90*/  USHF.L.U32 UR14, UR6, 0x6, URZ ;  /* 0x00000006060e7899 */ /* 0x000fc400080006ff */
[----:B------:R-:W-:Y:S02]  /*0ca0*/  UIMAD UR13, UR13, UR26, URZ ;  /* 0x0000001a0d0d72a4 */ /* 0x000fe4000f8e02ff */
[----:B------:R-:W-:Y:S02]  /*0cb0*/  ULOP3.LUT UR33, UR14, 0x20, UR31, 0xf8, !UPT ;  /* 0x000000200e217892 */ /* 0x000fe4000f8ef81f */
[----:B------:R-:W-:Y:S01]  /*0cc0*/  IMAD.U32 R0, RZ, RZ, UR14 ;  /* 0x0000000eff007e24 */ /* 0x000fe2000f8e00ff */
[----:B------:R-:W-:Y:S02]  /*0cd0*/  UIMAD.WIDE.U32 UR4, UR5, UR13, UR4 ;  /* 0x0000000d050472a5 */ /* 0x000fe4000f8e0004 */
[----:B------:R-:W-:Y:S02]  /*0ce0*/  ULOP3.LUT UR46, UR33, 0x1, URZ, 0xfc, !UPT ;  /* 0x00000001212e7892 */ /* 0x000fe4000f8efcff */
[----:B------:R3:W-:Y:S01]  /*0cf0*/  STL [R1+0x10], R0 ;  /* 0x0000100001007387 */ /* 0x0007e20000100800 */
[----:B------:R-:W-:-:S02]  /*0d00*/  ULOP3.LUT UR58, UR33, 0x2, URZ, 0xfc, !UPT ;  /* 0x00000002213a7892 */ /* 0x000fc4000f8efcff */
[----:B------:R-:W-:Y:S01]  /*0d10*/  UMOV UR22, UR5 ;  /* 0x0000000500167c82 */ /* 0x000fe20008000000 */
[----:B------:R-:W-:Y:S02]  /*0d20*/  ULOP3.LUT UR40, UR33, 0x3, URZ, 0xfc, !UPT ;  /* 0x0000000321287892 */ /* 0x000fe4000f8efcff */
[----:B------:R-:W-:Y:S02]  /*0d30*/  ULOP3.LUT UR45, UR33, 0x4, URZ, 0xfc, !UPT ;  /* 0x00000004212d7892 */ /* 0x000fe4000f8efcff */
[----:B------:R-:W-:Y:S02]  /*0d40*/  ULOP3.LUT UR17, UR33, 0x5, URZ, 0xfc, !UPT ;  /* 0x0000000521117892 */ /* 0x000fe4000f8efcff */
[----:B---3--:R-:W-:Y:S01]  /*0d50*/  IMAD.U32 R0, RZ, RZ, UR33 ;  /* 0x00000021ff007e24 */ /* 0x008fe2000f8e00ff */
[----:B------:R-:W-:Y:S02]  /*0d60*/  UISETP.GE.AND UP2, UPT, UR33, URZ, UPT ;  /* 0x000000ff2100728c */ /* 0x000fe4000bf46270 */
[----:B------:R-:W-:-:S02]  /*0d70*/  ULOP3.LUT UR16, UR33, 0x6, URZ, 0xfc, !UPT ;  /* 0x0000000621107892 */ /* 0x000fc4000f8efcff */
[----:B------:R-:W-:Y:S01]  /*0d80*/  IABS R2, R0 ;  /* 0x0000000000027213 */ /* 0x000fe20000000000 */
[----:B------:R-:W-:Y:S01]  /*0d90*/  IMAD.U32 R0, RZ, RZ, UR46 ;  /* 0x0000002eff007e24 */ /* 0x000fe2000f8e00ff */
[----:B------:R-:W-:Y:S02]  /*0da0*/  ULOP3.LUT UR59, UR33, 0x7, URZ, 0xfc, !UPT ;  /* 0x00000007213b7892 */ /* 0x000fe4000f8efcff */
[----:B------:R-:W-:Y:S01]  /*0db0*/  R2UR UR41, R2 ;  /* 0x00000000022972ca */ /* 0x000fe200000e0000 */
[----:B------:R-:W-:Y:S01]  /*0dc0*/  IMAD.U32 R2, RZ, RZ, UR40 ;  /* 0x00000028ff027e24 */ /* 0x000fe2000f8e00ff */
[----:B------:R-:W-:Y:S01]  /*0dd0*/  IABS R0, R0 ;  /* 0x0000000000007213 */ /* 0x000fe20000000000 */
[----:B------:R-:W-:Y:S02]  /*0de0*/  UISETP.GE.AND UP4, UPT, UR46, URZ, UPT ;  /* 0x000000ff2e00728c */ /* 0x000fe4000bf86270 */
[----:B------:R-:W-:Y:S01]  /*0df0*/  UISETP.GE.AND UP5, UPT, UR58, URZ, UPT ;  /* 0x000000ff3a00728c */ /* 0x000fe2000bfa6270 */
[----:B------:R-:W-:Y:S01]  /*0e00*/  R2UR UR47, R0 ;  /* 0x00000000002f72ca */ /* 0x000fe200000e0000 */
[----:B------:R-:W-:Y:S01]  /*0e10*/  IMAD.U32 R0, RZ, RZ, UR58 ;  /* 0x0000003aff007e24 */ /* 0x000fe2000f8e00ff */
[----:B------:R-:W-:Y:S01]  /*0e20*/  IABS R2, R2 ;  /* 0x0000000200027213 */ /* 0x000fe20000000000 */
[----:B------:R-:W-:-:S02]  /*0e30*/  ULOP3.LUT UR44, UR33, 0x8, URZ, 0xfc, !UPT ;  /* 0x00000008212c7892 */ /* 0x000fc4000f8efcff */
[----:B------:R-:W-:Y:S01]  /*0e40*/  ULOP3.LUT UR49, UR33, 0x9, URZ, 0xfc, !UPT ;  /* 0x0000000921317892 */ /* 0x000fe2000f8efcff */
[----:B------:R-:W-:Y:S01]  /*0e50*/  IABS R0, R0 ;  /* 0x0000000000007213 */ /* 0x000fe20000000000 */
[----:B------:R-:W-:Y:S01]  /*0e60*/  UIMAD.WIDE.U32 UR14, UR22, UR41, URZ ;  /* 0x00000029160e72a5 */ /* 0x000fe2000f8e00ff */
[----:B------:R-:W-:Y:S01]  /*0e70*/  R2UR UR39, R2 ;  /* 0x00000000022772ca */ /* 0x000fe200000e0000 */
[----:B------:R-:W-:Y:S01]  /*0e80*/  ULOP3.LUT UR57, UR33, 0xa, URZ, 0xfc, !UPT ;  /* 0x0000000a21397892 */ /* 0x000fe2000f8efcff */
[----:B------:R-:W-:Y:S01]  /*0e90*/  R2UR UR38, R0 ;  /* 0x00000000002672ca */ /* 0x000fe200000e0000 */
[----:B------:R-:W-:Y:S01]  /*0ea0*/  UIADD3 UR15, UPT, UPT, -UR15, URZ, URZ ;  /* 0x000000ff0f0f7290 */ /* 0x000fe2000fffe1ff */
[----:B------:R-:W-:Y:S01]  /*0eb0*/  IMAD.U32 R0, RZ, RZ, UR45 ;  /* 0x0000002dff007e24 */ /* 0x000fe2000f8e00ff */
[----:B------:R-:W-:Y:S02]  /*0ec0*/  UIMAD.WIDE.U32 UR4, UR22, UR47, URZ ;  /* 0x0000002f160472a5 */ /* 0x000fe4000f8e00ff */
[----:B------:R-:W-:-:S02]  /*0ed0*/  UIMAD UR41, UR26, UR15, UR41 ;  /* 0x0000000f1a2972a4 */ /* 0x000fc4000f8e0229 */
[----:B------:R-:W-:Y:S01]  /*0ee0*/  UIADD3 UR5, UPT, UPT, -UR5, URZ, URZ ;  /* 0x000000ff05057290 */ /* 0x000fe2000fffe1ff */
[----:B------:R-:W-:Y:S01]  /*0ef0*/  IABS R2, R0 ;  /* 0x0000000000027213 */ /* 0x000fe20000000000 */
[----:B------:R-:W-:Y:S01]  /*0f00*/  UISETP.GT.U32.AND UP3, UPT, UR26, UR41, UPT ;  /* 0x000000291a00728c */ /* 0x000fe2000bf64070 */
[----:B------:R-:W-:Y:S01]  /*0f10*/  IMAD.U32 R0, RZ, RZ, UR17 ;  /* 0x00000011ff007e24 */ /* 0x000fe2000f8e00ff */
[----:B------:R-:W-:Y:S01]  /*0f20*/  UIMAD UR47, UR26, UR5, UR47 ;  /* 0x000000051a2f72a4 */ /* 0x000fe2000f8e022f */
[----:B------:R-:W-:Y:S01]  /*0f30*/  R2UR UR60, R2 ;  /* 0x00000000023c72ca */ /* 0x000fe200000e0000 */
[----:B------:R-:W-:Y:S02]  /*0f40*/  UIMAD.WIDE.U32 UR4, UR22, UR38, URZ ;  /* 0x00000026160472a5 */ /* 0x000fe4000f8e00ff */
[----:B------:R-:W-:Y:S01]  /*0f50*/  UISETP.GT.U32.AND UP6, UPT, UR26, UR47, UPT ;  /* 0x0000002f1a00728c */ /* 0x000fe2000bfc4070 */
[----:B------:R-:W-:Y:S01]  /*0f60*/  IABS R0, R0 ;  /* 0x0000000000007213 */ /* 0x000fe20000000000 */
[----:B------:R-:W-:-:S02]  /*0f70*/  UIADD3 UR5, UPT, UPT, -UR5, URZ, URZ ;  /* 0x000000ff05057290 */ /* 0x000fc4000fffe1ff */
[----:B------:R-:W-:Y:S02]  /*0f80*/  UIMAD.WIDE.U32 UR14, UR22, UR39, URZ ;  /* 0x00000027160e72a5 */ /* 0x000fe4000f8e00ff */
[----:B------:R-:W-:Y:S01]  /*0f90*/  @!UP3 UIADD3 UR41, UPT, UPT, UR41, -UR26, URZ ;  /* 0x8000001a2929b290 */ /* 0x000fe2000fffe0ff */
[----:B------:R-:W-:Y:S01]  /*0fa0*/  IMAD.MOV.U32 R2, RZ, RZ, R0 ;  /* 0x000000ffff027224 */ /* 0x000fe200078e0000 */
[----:B------:R-:W-:Y:S01]  /*0fb0*/  UIMAD UR38, UR26, UR5, UR38 ;  /* 0x000000051a2672a4 */ /* 0x000fe2000f8e0226 */
[----:B------:R-:W-:Y:S01]  /*0fc0*/  IMAD.U32 R0, RZ, RZ, UR16 ;  /* 0x00000010ff007e24 */ /* 0x000fe2000f8e00ff */
[----:B------:R-:W-:Y:S02]  /*0fd0*/  UISETP.GT.U32.AND UP3, UPT, UR26, UR41, UPT ;  /* 0x000000291a00728c */ /* 0x000fe4000bf64070 */
[----:B------:R-:W-:Y:S02]  /*0fe0*/  @!UP6 UIADD3 UR47, UPT, UPT, UR47, -UR26, URZ ;  /* 0x8000001a2f2fe290 */ /* 0x000fe4000fffe0ff */
[----:B------:R-:W-:-:S02]  /*0ff0*/  UIADD3 UR15, UPT, UPT, -UR15, URZ, URZ ;  /* 0x000000ff0f0f7290 */ /* 0x000fc4000fffe1ff */
[----:B------:R-:W-:Y:S02]  /*1000*/  UISETP.GT.U32.AND UP6, UPT, UR26, UR47, UPT ;  /* 0x0000002f1a00728c */ /* 0x000fe4000bfc4070 */
[----:B------:R-:W-:Y:S02]  /*1010*/  UIMAD UR39, UR26, UR15, UR39 ;  /* 0x0000000f1a2772a4 */ /* 0x000fe4000f8e0227 */
[----:B------:R-:W-:Y:S02]  /*1020*/  UIMAD.WIDE.U32 UR4, UR22, UR60, URZ ;  /* 0x0000003c160472a5 */ /* 0x000fe4000f8e00ff */
[----:B------:R-:W-:Y:S02]  /*1030*/  @!UP3 UIADD3 UR41, UPT, UPT, UR41, -UR26, URZ ;  /* 0x8000001a2929b290 */ /* 0x000fe4000fffe0ff */
[----:B------:R-:W-:Y:S02]  /*1040*/  UISETP.GT.U32.AND UP3, UPT, UR26, UR38, UPT ;  /* 0x000000261a00728c */ /* 0x000fe4000bf64070 */
[----:B------:R-:W-:-:S02]  /*1050*/  @!UP2 UIADD3 UR41, UPT, UPT, -UR41, URZ, URZ ;  /* 0x000000ff2929a290 */ /* 0x000fc4000fffe1ff */
[----:B------:R-:W-:Y:S02]  /*1060*/  UISETP.GT.U32.AND UP2, UPT, UR26, UR39, UPT ;  /* 0x000000271a00728c */ /* 0x000fe4000bf44070 */
[----:B------:R-:W-:Y:S02]  /*1070*/  @!UP6 UIADD3 UR47, UPT, UPT, UR47, -UR26, URZ ;  /* 0x8000001a2f2fe290 */ /* 0x000fe4000fffe0ff */
[----:B------:R-:W-:Y:S01]  /*1080*/  UISETP.GE.AND UP6, UPT, UR40, URZ, UPT ;  /* 0x000000ff2800728c */ /* 0x000fe2000bfc6270 */
[----:B------:R-:W-:Y:S01]  /*1090*/  R2UR UR40, R2 ;  /* 0x00000000022872ca */ /* 0x000fe200000e0000 */
[----:B------:R-:W-:Y:S01]  /*10a0*/  UIADD3 UR14, UPT, UPT, -UR5, URZ, URZ ;  /* 0x000000ff050e7290 */ /* 0x000fe2000fffe1ff */
[----:B------:R-:W-:Y:S01]  /*10b0*/  IABS R2, R0 ;  /* 0x0000000000027213 */ /* 0x000fe20000000000 */
[----:B------:R-:W-:Y:S01]  /*10c0*/  @!UP3 UIADD3 UR38, UPT, UPT, UR38, -UR26, URZ ;  /* 0x8000001a2626b290 */ /* 0x000fe2000fffe0ff */
[----:B------:R-:W-:Y:S01]  /*10d0*/  IMAD.U32 R0, RZ, RZ, UR59 ;  /* 0x0000003bff007e24 */ /* 0x000fe2000f8e00ff */
[----:B------:R-:W-:-:S02]  /*10e0*/  UIMAD UR60, UR26, UR14, UR60 ;  /* 0x0000000e1a3c72a4 */ /* 0x000fc4000f8e023c */
[----:B------:R-:W-:Y:S02]  /*10f0*/  UISETP.GT.U32.AND UP3, UPT, UR26, UR38, UPT ;  /* 0x000000261a00728c */ /* 0x000fe4000bf64070 */
[----:B------:R-:W-:Y:S01]  /*1100*/  IABS R0, R0 ;  /* 0x0000000000007213 */ /* 0x000fe20000000000 */
[----:B------:R-:W-:Y:S02]  /*1110*/  @!UP2 UIADD3 UR39, UPT, UPT, UR39, -UR26, URZ ;  /* 0x8000001a2727a290 */ /* 0x000fe4000fffe0ff */
[----:B------:R-:W-:Y:S02]  /*1120*/  @!UP4 UIADD3 UR47, UPT, UPT, -UR47, URZ, URZ ;  /* 0x000000ff2f2fc290 */ /* 0x000fe4000fffe1ff */
[----:B------:R-:W-:Y:S01]  /*1130*/  UISETP.GE.AND UP4, UPT, UR45, URZ, UPT ;  /* 0x000000ff2d00728c */ /* 0x000fe2000bf86270 */
[----:B------:R-:W-:Y:S01]  /*1140*/  R2UR UR45, R2 ;  /* 0x00000000022d72ca */ /* 0x000fe200000e0000 */
[----:B------:R-:W-:Y:S01]  /*1150*/  IMAD.MOV.U32 R2, RZ, RZ, R0 ;  /* 0x000000ffff027224 */ /* 0x000fe200078e0000 */
[----:B------:R-:W-:Y:S01]  /*1160*/  UISETP.GT.U32.AND UP2, UPT, UR26, UR39, UPT ;  /* 0x000000271a00728c */ /* 0x000fe2000bf44070 */
[----:B------:R-:W-:Y:S01]  /*1170*/  IMAD.U32 R0, RZ, RZ, UR44 ;  /* 0x0000002cff007e24 */ /* 0x000fe2000f8e00ff */
[----:B------:R-:W-:-:S02]  /*1180*/  @!UP3 UIADD3 UR38, UPT, UPT, UR38, -UR26, URZ ;  /* 0x8000001a2626b290 */ /* 0x000fc4000fffe0ff */
[----:B------:R-:W-:Y:S01]  /*1190*/  R2UR UR46, R2 ;  /* 0x00000000022e72ca */ /* 0x000fe200000e0000 */
[----:B------:R-:W-:Y:S01]  /*11a0*/  UIMAD.WIDE.U32 UR4, UR22, UR40, URZ ;  /* 0x00000028160472a5 */ /* 0x000fe2000f8e00ff */
[----:B------:R-:W-:Y:S01]  /*11b0*/  IABS R0, R0 ;  /* 0x0000000000007213 */ /* 0x000fe20000000000 */
[----:B------:R-:W-:Y:S02]  /*11c0*/  @!UP5 UIADD3 UR38, UPT, UPT, -UR38, URZ, URZ ;  /* 0x000000ff2626d290 */ /* 0x000fe4000fffe1ff */
[----:B------:R-:W-:Y:S01]  /*11d0*/  UISETP.GT.U32.AND UP5, UPT, UR26, UR60, UPT ;  /* 0x0000003c1a00728c */ /* 0x000fe2000bfa4070 */
[----:B------:R-:W-:Y:S01]  /*11e0*/  R2UR UR58, R0 ;  /* 0x00000000003a72ca */ /* 0x000fe200000e0000 */
[----:B------:R-:W-:Y:S01]  /*11f0*/  UIADD3 UR61, UPT, UPT, -UR5, URZ, URZ ;  /* 0x000000ff053d7290 */ /* 0x000fe2000fffe1ff */
[----:B------:R-:W-:Y:S01]  /*1200*/  IMAD.U32 R0, RZ, RZ, UR49 ;  /* 0x00000031ff007e24 */ /* 0x000fe2000f8e00ff */
[----:B------:R-:W-:Y:S02]  /*1210*/  @!UP2 UIADD3 UR39, UPT, UPT, UR39, -UR26, URZ ;  /* 0x8000001a2727a290 */ /* 0x000fe4000fffe0ff */
[----:B------:R-:W-:-:S02]  /*1220*/  UISETP.GE.AND UP3, UPT, UR17, URZ, UPT ;  /* 0x000000ff1100728c */ /* 0x000fc4000bf66270 */
[----:B------:R-:W-:Y:S01]  /*1230*/  UISETP.GE.AND UP2, UPT, UR16, URZ, UPT ;  /* 0x000000ff1000728c */ /* 0x000fe2000bf46270 */
[----:B------:R-:W-:Y:S01]  /*1240*/  IABS R0, R0 ;  /* 0x0000000000007213 */ /* 0x000fe20000000000 */
[----:B------:R-:W-:Y:S02]  /*1250*/  UIMAD.WIDE.U32 UR16, UR22, UR45, URZ ;  /* 0x0000002d161072a5 */ /* 0x000fe4000f8e00ff */
[----:B------:R-:W-:Y:S02]  /*1260*/  @!UP5 UIADD3 UR60, UPT, UPT, UR60, -UR26, URZ ;  /* 0x8000001a3c3cd290 */ /* 0x000fe4000fffe0ff */
[----:B------:R-:W-:Y:S02]  /*1270*/  UIMAD UR40, UR26, UR61, UR40 ;  /* 0x0000003d1a2872a4 */ /* 0x000fe4000f8e0228 */
[----:B------:R-:W-:Y:S02]  /*1280*/  UISETP.GT.U32.AND UP5, UPT, UR26, UR60, UPT ;  /* 0x0000003c1a00728c */ /* 0x000fe4000bfa4070 */
[----:B------:R-:W-:Y:S01]  /*1290*/  UIADD3 UR16, UPT, UPT, -UR17, URZ, URZ ;  /* 0x000000ff11107290 */ /* 0x000fe2000fffe1ff */
[----:B------:R-:W-:Y:S01]  /*12a0*/  R2UR UR17, R0 ;  /* 0x00000000001172ca */ /* 0x000fe200000e0000 */
[----:B------:R-:W-:Y:S01]  /*12b0*/  @!UP6 UIADD3 UR39, UPT, UPT, -UR39, URZ, URZ ;  /* 0x000000ff2727e290 */ /* 0x000fe2000fffe1ff */
[----:B------:R-:W-:Y:S01]  /*12c0*/  IMAD.U32 R0, RZ, RZ, UR57 ;  /* 0x00000039ff007e24 */ /* 0x000fe2000f8e00ff */
[----:B------:R-:W-:-:S02]  /*12d0*/  UIMAD.WIDE.U32 UR14, UR22, UR46, URZ ;  /* 0x0000002e160e72a5 */ /* 0x000fc4000f8e00ff */
[----:B------:R-:W-:Y:S02]  /*12e0*/  UISETP.GT.U32.AND UP6, UPT, UR26, UR40, UPT ;  /* 0x000000281a00728c */ /* 0x000fe4000bfc4070 */
[----:B------:R-:W-:Y:S01]  /*12f0*/  UIMAD UR45, UR26, UR16, UR45 ;  /* 0x000000101a2d72a4 */ /* 0x000fe2000f8e022d */
[----:B------:R-:W-:Y:S01]  /*1300*/  IABS R0, R0 ;  /* 0x0000000000007213 */ /* 0x000fe20000000000 */
[----:B------:R-:W-:Y:S02]  /*1310*/  UIADD3 UR16, UPT, UPT, -UR15, URZ, URZ ;  /* 0x000000ff0f107290 */ /* 0x000fe4000fffe1ff */
[----:B------:R-:W-:Y:S01]  /*1320*/  @!UP5 UIADD3 UR60, UPT, UPT, UR60, -UR26, URZ ;  /* 0x8000001a3c3cd290 */ /* 0x000fe2000fffe0ff */
[----:B------:R-:W-:Y:S01]  /*1330*/  R2UR UR62, R0 ;  /* 0x00000000003e72ca */ /* 0x000fe200000e0000 */
[----:B------:R-:W-:Y:S02]  /*1340*/  UISETP.GT.U32.AND UP5, UPT, UR26, UR45, UPT ;  /* 0x0000002d1a00728c */ /* 0x000fe4000bfa4070 */
[----:B------:R-:W-:-:S02]  /*1350*/  UIMAD UR16, UR26, UR16, UR46 ;  /* 0x000000101a1072a4 */ /* 0x000fc4000f8e022e */
[----:B------:R-:W-:Y:S02]  /*1360*/  @!UP6 UIADD3 UR40, UPT, UPT, UR40, -UR26, URZ ;  /* 0x8000001a2828e290 */ /* 0x000fe4000fffe0ff */
[----:B------:R-:W-:Y:S01]  /*1370*/  UISETP.GT.U32.AND UP6, UPT, UR26, UR16, UPT ;  /* 0x000000101a00728c */ /* 0x000fe2000bfc4070 */
[----:B------:R-:W-:Y:S01]  /*1380*/  UMOV UR46, UR60 ;  /* 0x0000003c002e7c82 */ /* 0x000fe20008000000 */
[----:B------:R-:W-:-:S03]  /*1390*/  ULOP3.LUT UR48, UR33, 0xb, URZ, 0xfc, !UPT ;  /* 0x0000000b21307892 */ /* 0x000fc6000f8efcff */
[----:B------:R-:W-:Y:S02]  /*13a0*/  @!UP5 UIADD3 UR45, UPT, UPT, UR45, -UR26, URZ ;  /* 0x8000001a2d2dd290 */ /* 0x000fe4000fffe0ff */
[----:B------:R-:W-:Y:S02]  /*13b0*/  @!UP4 UIADD3 UR46, UPT, UPT, -UR46, URZ, URZ ;  /* 0x000000ff2e2ec290 */ /* 0x000fe4000fffe1ff */
[----:B------:R-:W-:Y:S01]  /*13c0*/  UISETP.GT.U32.AND UP4, UPT, UR26, UR45, UPT ;  /* 0x0000002d1a00728c */ /* 0x000fe2000bf84070 */
[----:B------:R-:W-:Y:S01]  /*13d0*/  IMAD.U32 R2, RZ, RZ, UR48 ;  /* 0x00000030ff027e24 */ /* 0x000fe2000f8e00ff */
[----:B------:R-:W-:Y:S02]  /*13e0*/  @!UP6 UIADD3 UR16, UPT, UPT, UR16, -UR26, URZ ;  /* 0x8000001a1010e290 */ /* 0x000fe4000fffe0ff */
[----:B------:R-:W-:Y:S02]  /*13f0*/  UIMAD.WIDE.U32 UR4, UR22, UR58, URZ ;  /* 0x0000003a160472a5 */ /* 0x000fe4000f8e00ff */
[----:B------:R-:W-:Y:S01]  /*1400*/  UISETP.GT.U32.AND UP5, UPT, UR26, UR40, UPT ;  /* 0x000000281a00728c */ /* 0x000fe2000bfa4070 */
[----:B------:R-:W-:Y:S01]  /*1410*/  IABS R2, R2 ;  /* 0x0000000200027213 */ /* 0x000fe20000000000 */
[----:B------:R-:W-:-:S02]  /*1420*/  UIMAD.WIDE.U32 UR14, UR22, UR17, URZ ;  /* 0x00000011160e72a5 */ /* 0x000fc4000f8e00ff */
[----:B------:R-:W-:Y:S01]  /*1430*/  UISETP.GT.U32.AND UP6, UPT, UR26, UR16, UPT ;  /* 0x000000101a00728c */ /* 0x000fe2000bfc4070 */
[----:B------:R-:W-:Y:S01]  /*1440*/  R2UR UR61, R2 ;  /* 0x00000000023d72ca */ /* 0x000fe200000e0000 */
[----:B------:R-:W-:Y:S02]  /*1450*/  UIADD3 UR5, UPT, UPT, -UR5, URZ, URZ ;  /* 0x000000ff05057290 */ /* 0x000fe4000fffe1ff */
[----:B------:R-:W-:Y:S02]  /*1460*/  UIADD3 UR15, UPT, UPT, -UR15, URZ, URZ ;  /* 0x000000ff0f0f7290 */ /* 0x000fe4000fffe1ff */
[----:B------:R-:W-:Y:S02]  /*1470*/  UIMAD UR58, UR26, UR5, UR58 ;  /* 0x000000051a3a72a4 */ /* 0x000fe4000f8e023a */
[----:B------:R-:W-:Y:S02]  /*1480*/  @!UP4 UIADD3 UR45, UPT, UPT, UR45, -UR26, URZ ;  /* 0x8000001a2d2dc290 */ /* 0x000fe4000fffe0ff */
[----:B------:R-:W-:-:S02]  /*1490*/  UISETP.GE.AND UP4, UPT, UR59, URZ, UPT ;  /* 0x000000ff3b00728c */ /* 0x000fc4000bf86270 */
[----:B------:R-:W-:Y:S02]  /*14a0*/  @!UP5 UIADD3 UR40, UPT, UPT, UR40, -UR26, URZ ;  /* 0x8000001a2828d290 */ /* 0x000fe4000fffe0ff */
[----:B------:R-:W-:Y:S02]  /*14b0*/  UIMAD UR59, UR26, UR15, UR17 ;  /* 0x0000000f1a3b72a4 */ /* 0x000fe4000f8e0211 */
[----:B------:R-:W-:Y:S02]  /*14c0*/  UISETP.GT.U32.AND UP5, UPT, UR26, UR58, UPT ;  /* 0x0000003a1a00728c */ /* 0x000fe4000bfa4070 */
[----:B------:R-:W-:Y:S02]  /*14d0*/  ULOP3.LUT UR50, UR33, 0xc, URZ, 0xfc, !UPT ;  /* 0x0000000c21327892 */ /* 0x000fe4000f8efcff */
[----:B------:R-:W-:Y:S02]  /*14e0*/  @!UP6 UIADD3 UR16, UPT, UPT, UR16, -UR26, URZ ;  /* 0x8000001a1010e290 */ /* 0x000fe4000fffe0ff */
[----:B------:R-:W-:-:S02]  /*14f0*/  UISETP.GT.U32.AND UP6, UPT, UR26, UR59, UPT ;  /* 0x0000003b1a00728c */ /* 0x000fc4000bfc4070 */
[----:B------:R-:W-:Y:S01]  /*1500*/  IMAD.U32 R0, RZ, RZ, UR50 ;  /* 0x00000032ff007e24 */ /* 0x000fe2000f8e00ff */
[----:B------:R-:W-:Y:S02]  /*1510*/  ULOP3.LUT UR51, UR33, 0xd, URZ, 0xfc, !UPT ;  /* 0x0000000d21337892 */ /* 0x000fe4000f8efcff */
[----:B------:R-:W-:Y:S02]  /*1520*/  @!UP5 UIADD3 UR58, UPT, UPT, UR58, -UR26, URZ ;  /* 0x8000001a3a3ad290 */ /* 0x000fe4000fffe0ff */
[----:B------:R-:W-:Y:S01]  /*1530*/  IABS R0, R0 ;  /* 0x0000000000007213 */ /* 0x000fe20000000000 */
[----:B------:R-:W-:Y:S02]  /*1540*/  UIMAD.WIDE.U32 UR4, UR22, UR62, URZ ;  /* 0x0000003e160472a5 */ /* 0x000fe4000f8e00ff */
[----:B------:R-:W-:Y:S01]  /*1550*/  UIMAD.WIDE.U32 UR14, UR22, UR61, URZ ;  /* 0x0000003d160e72a5 */ /* 0x000fe2000f8e00ff */
[----:B------:R-:W-:Y:S01]  /*1560*/  R2UR UR60, R0 ;  /* 0x00000000003c72ca */ /* 0x000fe200000e0000 */
[----:B------:R-:W-:Y:S01]  /*1570*/  @!UP6 UIADD3 UR59, UPT, UPT, UR59, -UR26, URZ ;  /* 0x8000001a3b3be290 */ /* 0x000fe2000fffe0ff */
[----:B------:R-:W-:Y:S01]  /*1580*/  IMAD.U32 R0, RZ, RZ, UR51 ;  /* 0x00000033ff007e24 */ /* 0x000fe2000f8e00ff */
[----:B------:R-:W-:-:S02]  /*1590*/  UISETP.GT.U32.AND UP6, UPT, UR26, UR58, UPT ;  /* 0x0000003a1a00728c */ /* 0x000fc4000bfc4070 */
[----:B------:R-:W-:Y:S02]  /*15a0*/  UIADD3 UR5, UPT, UPT, -UR5, URZ, URZ ;  /* 0x000000ff05057290 */ /* 0x000fe4000fffe1ff */
[----:B------:R-:W-:Y:S01]  /*15b0*/  UIADD3 UR15, UPT, UPT, -UR15, URZ, URZ ;  /* 0x000000ff0f0f7290 */ /* 0x000fe2000fffe1ff */
[----:B------:R-:W-:Y:S01]  /*15c0*/  IABS R0, R0 ;  /* 0x0000000000007213 */ /* 0x000fe20000000000 */
[----:B------:R-:W-:Y:S02]  /*15d0*/  UIMAD UR62, UR26, UR5, UR62 ;  /* 0x000000051a3e72a4 */ /* 0x000fe4000f8e023e */
[----:B------:R-:W-:Y:S01]  /*15e0*/  @!UP3 UIADD3 UR40, UPT, UPT, -UR40, URZ, URZ ;  /* 0x000000ff2828b290 */ /* 0x000fe2000fffe1ff */
[----:B------:R-:W-:Y:S01]  /*15f0*/  R2UR UR64, R0 ;  /* 0x00000000004072ca */ /* 0x000fe200000e0000 */
[----:B------:R-:W-:Y:S02]  /*1600*/  UIMAD UR63, UR26, UR15, UR61 ;  /* 0x0000000f1a3f72a4 */ /* 0x000fe4000f8e023d */
[----:B------:R-:W-:-:S02]  /*1610*/  UISETP.GT.U32.AND UP3, UPT, UR26, UR62, UPT ;  /* 0x0000003e1a00728c */ /* 0x000fc4000bf64070 */
[----:B------:R-:W-:Y:S02]  /*1620*/  @!UP2 UIADD3 UR45, UPT, UPT, -UR45, URZ, URZ ;  /* 0x000000ff2d2da290 */ /* 0x000fe4000fffe1ff */
[----:B------:R-:W-:Y:S02]  /*1630*/  @!UP6 UIADD3 UR58, UPT, UPT, UR58, -UR26, URZ ;  /* 0x8000001a3a3ae290 */ /* 0x000fe4000fffe0ff */
[----:B------:R-:W-:Y:S02]  /*1640*/  UISETP.GT.U32.AND UP2, UPT, UR26, UR59, UPT ;  /* 0x0000003b1a00728c */ /* 0x000fe4000bf44070 */
[----:B------:R-:W-:Y:S02]  /*1650*/  UISETP.GT.U32.AND UP6, UPT, UR26, UR63, UPT ;  /* 0x0000003f1a00728c */ /* 0x000fe4000bfc4070 */
[----:B------:R-:W-:Y:S02]  /*1660*/  UISETP.GE.AND UP5, UPT, UR44, URZ, UPT ;  /* 0x000000ff2c00728c */ /* 0x000fe4000bfa6270 */
[----:B------:R-:W-:Y:S01]  /*1670*/  ULOP3.LUT UR53, UR33, 0xe, URZ, 0xfc, !UPT ;  /* 0x0000000e21357892 */ /* 0x000fe2000f8efcff */
[----:B------:R-:W-:Y:S01]  /*1680*/  UMOV UR44, UR16 ;  /* 0x00000010002c7c82 */ /* 0x000fe20008000000 */
[----:B------:R-:W-:-:S02]  /*1690*/  @!UP3 UIADD3 UR62, UPT, UPT, UR62, -UR26, URZ ;  /* 0x8000001a3e3eb290 */ /* 0x000fc4000fffe0ff */
[----:B------:R-:W-:Y:S02]  /*16a0*/  @!UP4 UIADD3 UR44, UPT, UPT, -UR44, URZ, URZ ;  /* 0x000000ff2c2cc290 */ /* 0x000fe4000fffe1ff */
[----:B------:R-:W-:Y:S01]  /*16b0*/  IMAD.U32 R2, RZ, RZ, UR53 ;  /* 0x00000035ff027e24 */ /* 0x000fe2000f8e00ff */
[----:B------:R-:W-:Y:S02]  /*16c0*/  UISETP.GE.AND UP4, UPT, UR49, URZ, UPT ;  /* 0x000000ff3100728c */ /* 0x000fe4000bf86270 */
[----:B------:R-:W-:Y:S02]  /*16d0*/  UIMAD.WIDE.U32 UR16, UR22, UR60, URZ ;  /* 0x0000003c161072a5 */ /* 0x000fe4000f8e00ff */
[----:B------:R-:W-:Y:S01]  /*16e0*/  @!UP2 UIADD3 UR59, UPT, UPT, UR59, -UR26, URZ ;  /* 0x8000001a3b3ba290 */ /* 0x000fe2000fffe0ff */
[----:B------:R-:W-:Y:S01]  /*16f0*/  IABS R2, R2 ;  /* 0x0000000200027213 */ /* 0x000fe20000000000 */
[----:B------:R-:W-:Y:S02]  /*1700*/  @!UP6 UIADD3 UR63, UPT, UPT, UR63, -UR26, URZ ;  /* 0x8000001a3f3fe290 */ /* 0x000fe4000fffe0ff */
[----:B------:R-:W-:Y:S01]  /*1710*/  UIMAD.WIDE.U32 UR14, UR22, UR64, URZ ;  /* 0x00000040160e72a5 */ /* 0x000fe2000f8e00ff */
[----:B------:R-:W-:Y:S01]  /*1720*/  R2UR UR61, R2 ;  /* 0x00000000023d72ca */ /* 0x000fe200000e0000 */
[----:B------:R-:W-:-:S02]  /*1730*/  UISETP.GT.U32.AND UP6, UPT, UR26, UR62, UPT ;  /* 0x0000003e1a00728c */ /* 0x000fc4000bfc4070 */
[----:B------:R-:W-:Y:S02]  /*1740*/  UIADD3 UR17, UPT, UPT, -UR17, URZ, URZ ;  /* 0x000000ff11117290 */ /* 0x000fe4000fffe1ff */
[----:B------:R-:W-:Y:S02]  /*1750*/  UIADD3 UR15, UPT, UPT, -UR15, URZ, URZ ;  /* 0x000000ff0f0f7290 */ /* 0x000fe4000fffe1ff */
[----:B------:R-:W-:Y:S01]  /*1760*/  UIMAD UR60, UR26, UR17, UR60 ;  /* 0x000000111a3c72a4 */ /* 0x000fe2000f8e023c */
[----:B------:R-:W-:Y:S01]  /*1770*/  UMOV UR49, UR59 ;  /* 0x0000003b00317c82 */ /* 0x000fe20008000000 */
[----:B------:R-:W-:Y:S02]  /*1780*/  UIMAD UR16, UR26, UR15, UR64 ;  /* 0x0000000f1a1072a4 */ /* 0x000fe4000f8e0240 */
[----:B------:R-:W-:Y:S02]  /*1790*/  @!UP4 UIADD3 UR49, UPT, UPT, -UR49, URZ, URZ ;  /* 0x000000ff3131c290 */ /* 0x000fe4000fffe1ff */
[----:B------:R-:W-:-:S02]  /*17a0*/  UISETP.GT.U32.AND UP4, UPT, UR26, UR60, UPT ;  /* 0x0000003c1a00728c */ /* 0x000fc4000bf84070 */
[----:B------:R-:W-:Y:S02]  /*17b0*/  @!UP6 UIADD3 UR62, UPT, UPT, UR62, -UR26, URZ ;  /* 0x8000001a3e3ee290 */ /* 0x000fe4000fffe0ff */
[----:B------:R-:W-:Y:S02]  /*17c0*/  UISETP.GT.U32.AND UP6, UPT, UR26, UR16, UPT ;  /* 0x000000101a00728c */ /* 0x000fe4000bfc4070 */
[----:B------:R-:W-:Y:S02]  /*17d0*/  ULOP3.LUT UR52, UR33, 0xf, URZ, 0xfc, !UPT ;  /* 0x0000000f21347892 */ /* 0x000fe4000f8efcff */
[----:B------:R-:W-:Y:S02]  /*17e0*/  UIMAD.WIDE.U32 UR4, UR22, UR61, URZ ;  /* 0x0000003d160472a5 */ /* 0x000fe4000f8e00ff */
[----:B------:R-:W-:Y:S02]  /*17f0*/  ULOP3.LUT UR54, UR33, 0x10, URZ, 0xfc, !UPT ;  /* 0x0000001021367892 */ /* 0x000fe4000f8efcff */
[----:B------:R-:W-:Y:S01]  /*1800*/  @!UP4 UIADD3 UR60, UPT, UPT, UR60, -UR26, URZ ;  /* 0x8000001a3c3cc290 */ /* 0x000fe2000fffe0ff */
[----:B------:R-:W-:Y:S01]  /*1810*/  IMAD.U32 R0, RZ, RZ, UR52 ;  /* 0x00000034ff007e24 */ /* 0x000fe2000f8e00ff */
[----:B------:R-:W-:-:S02]  /*1820*/  UIADD3 UR14, UPT, UPT, -UR5, URZ, URZ ;  /* 0x000000ff050e7290 */ /* 0x000fc4000fffe1ff */
[----:B------:R-:W-:Y:S02]  /*1830*/  @!UP6 UIADD3 UR16, UPT, UPT, UR16, -UR26, URZ ;  /* 0x8000001a1010e290 */ /* 0x000fe4000fffe0ff */
[----:B------:R-:W-:Y:S01]  /*1840*/  UISETP.GT.U32.AND UP6, UPT, UR26, UR60, UPT ;  /* 0x0000003c1a00728c */ /* 0x000fe2000bfc4070 */
[----:B------:R-:W-:Y:S01]  /*1850*/  IABS R2, R0 ;  /* 0x0000000000027213 */ /* 0x000fe20000000000 */
[----:B------:R-:W-:Y:S01]  /*1860*/  UIMAD UR61, UR26, UR14, UR61 ;  /* 0x0000000e1a3d72a4 */ /* 0x000fe2000f8e023d */
[----:B------:R-:W-:Y:S01]  /*1870*/  IMAD.U32 R0, RZ, RZ, UR54 ;  /* 0x00000036ff007e24 */ /* 0x000fe2000f8e00ff */
[----:B------:R-:W-:Y:S01]  /*1880*/  ULOP3.LUT UR55, UR33, 0x11, URZ, 0xfc, !UPT ;  /* 0x0000001121377892 */ /* 0x000fe2000f8efcff */
[----:B------:R-:W-:Y:S01]  /*1890*/  R2UR UR17, R2 ;  /* 0x00000000021172ca */ /* 0x000fe200000e0000 */
[----:B------:R-:W-:Y:S02]  /*18a0*/  UISETP.GE.AND UP2, UPT, UR57, URZ, UPT ;  /* 0x000000ff3900728c */ /* 0x000fe4000bf46270 */
[----:B------:R-:W-:Y:S01]  /*18b0*/  IABS R0, R0 ;  /* 0x0000000000007213 */ /* 0x000fe20000000000 */
[----:B------:R-:W-:-:S02]  /*18c0*/  ULOP3.LUT UR23, UR33, 0x12, URZ, 0xfc, !UPT ;  /* 0x0000001221177892 */ /* 0x000fc4000f8efcff */
[----:B------:R-:W-:Y:S01]  /*18d0*/  @!UP6 UIADD3 UR60, UPT, UPT, UR60, -UR26, URZ ;  /* 0x8000001a3c3ce290 */ /* 0x000fe2000fffe0ff */
[----:B------:R-:W-:Y:S01]  /*18e0*/  R2UR UR57, R0 ;  /* 0x00000000003972ca */ /* 0x000fe200000e0000 */
[----:B------:R-:W-:Y:S01]  /*18f0*/  UISETP.GT.U32.AND UP6, UPT, UR26, UR61, UPT ;  /* 0x0000003d1a00728c */ /* 0x000fe2000bfc4070 */
[----:B------:R-:W-:Y:S01]  /*1900*/  IMAD.U32 R0, RZ, RZ, UR55 ;  /* 0x00000037ff007e24 */ /* 0x000fe2000f8e00ff */
[----:B------:R-:W-:Y:S02]  /*1910*/  UISETP.GE.AND UP3, UPT, UR48, URZ, UPT ;  /* 0x000000ff3000728c */ /* 0x000fe4000bf66270 */
[----:B------:R-:W-:Y:S01]  /*1920*/  ULOP3.LUT UR21, UR33, 0x13, URZ, 0xfc, !UPT ;  /* 0x0000001321157892 */ /* 0x000fe2000f8efcff */
[----:B------:R-:W-:Y:S01]  /*1930*/  UMOV UR48, UR58 ;  /* 0x0000003a00307c82 */ /* 0x000fe20008000000 */
[----:B------:R-:W-:Y:S01]  /*1940*/  IABS R2, R0 ;  /* 0x0000000000027213 */ /* 0x000fe20000000000 */
[----:B------:R-:W-:Y:S01]  /*1950*/  @!UP5 UIADD3 UR48, UPT, UPT, -UR48, URZ, URZ ;  /* 0x000000ff3030d290 */ /* 0x000fe2000fffe1ff */
[----:B------:R-:W-:Y:S01]  /*1960*/  IMAD.U32 R0, RZ, RZ, UR23 ;  /* 0x00000017ff007e24 */ /* 0x000fe2000f8e00ff */
[----:B------:R-:W-:Y:S01]  /*1970*/  UISETP.GT.U32.AND UP5, UPT, UR26, UR63, UPT ;  /* 0x0000003f1a00728c */ /* 0x000fe2000bfa4070 */
[----:B------:R-:W-:Y:S01]  /*1980*/  R2UR UR59, R2 ;  /* 0x00000000023b72ca */ /* 0x000fe200000e0000 */
[----:B------:R-:W-:-:S02]  /*1990*/  @!UP6 UIADD3 UR61, UPT, UPT, UR61, -UR26, URZ ;  /* 0x8000001a3d3de290 */ /* 0x000fc4000fffe0ff */
[----:B------:R-:W-:Y:S01]  /*19a0*/  IABS R2, R0 ;  /* 0x0000000000027213 */ /* 0x000fe20000000000 */
[----:B------:R-:W-:Y:S01]  /*19b0*/  IMAD.U32 R0, RZ, RZ, UR21 ;  /* 0x00000015ff007e24 */ /* 0x000fe2000f8e00ff */
[----:B------:R-:W-:Y:S02]  /*19c0*/  UISETP.GT.U32.AND UP6, UPT, UR26, UR61, UPT ;  /* 0x0000003d1a00728c */ /* 0x000fe4000bfc4070 */
[----:B------:R-:W-:Y:S02]  /*19d0*/  UIMAD.WIDE.U32 UR14, UR22, UR57, URZ ;  /* 0x00000039160e72a5 */ /* 0x000fe4000f8e00ff */
[----:B------:R-:W-:Y:S01]  /*19e0*/  ULOP3.LUT UR20, UR33, 0x14, URZ, 0xfc, !UPT ;  /* 0x0000001421147892 */ /* 0x000fe2000f8efcff */
[----:B------:R-:W-:Y:S01]  /*19f0*/  IABS R0, R0 ;  /* 0x0000000000007213 */ /* 0x000fe20000000000 */
[----:B------:R-:W-:Y:S02]  /*1a00*/  @!UP5 UIADD3 UR63, UPT, UPT, UR63, -UR26, URZ ;  /* 0x8000001a3f3fd290 */ /* 0x000fe4000fffe0ff */
[----:B------:R-:W-:Y:S01]  /*1a10*/  UISETP.GE.AND UP5, UPT, UR50, URZ, UPT ;  /* 0x000000ff3200728c */ /* 0x000fe2000bfa6270 */
[----:B------:R-:W-:Y:S01]  /*1a20*/  R2UR UR58, R0 ;  /* 0x00000000003a72ca */ /* 0x000fe200000e0000 */
[----:B------:R-:W-:Y:S01]  /*1a30*/  ULOP3.LUT UR19, UR33, 0x15, URZ, 0xfc, !UPT ;  /* 0x0000001521137892 */ /* 0x000fe2000f8efcff */
[----:B------:R-:W-:Y:S01]  /*1a40*/  IMAD.U32 R0, RZ, RZ, UR20 ;  /* 0x00000014ff007e24 */ /* 0x000fe2000f8e00ff */
[----:B------:R-:W-:Y:S01]  /*1a50*/  UMOV UR50, UR62 ;  /* 0x0000003e00327c82 */ /* 0x000fe20008000000 */
[----:B------:R-:W-:Y:S01]  /*1a60*/  UIADD3 UR15, UPT, UPT, -UR15, URZ, URZ ;  /* 0x000000ff0f0f7290 */ /* 0x000fe2000fffe1ff */
[----:B------:R-:W-:Y:S01]  /*1a70*/  R2UR UR62, R2 ;  /* 0x00000000023e72ca */ /* 0x000fe200000e0000 */
[----:B------:R-:W-:Y:S01]  /*1a80*/  @!UP2 UIADD3 UR50, UPT, UPT, -UR50, URZ, URZ ;  /* 0x000000ff3232a290 */ /* 0x000fe2000fffe1ff */
[----:B------:R-:W-:Y:S01]  /*1a90*/  IMAD.U32 R2, RZ, RZ, UR19 ;  /* 0x00000013ff027e24 */ /* 0x000fe2000f8e00ff */
[----:B------:R-:W-:Y:S01]  /*1aa0*/  @!UP6 UIADD3 UR61, UPT, UPT, UR61, -UR26, URZ ;  /* 0x8000001a3d3de290 */ /* 0x000fe2000fffe0ff */
[----:B------:R-:W-:Y:S01]  /*1ab0*/  IABS R3, R0 ;  /* 0x0000000000037213 */ /* 0x000fe20000000000 */
[----:B------:R-:W-:-:S02]  /*1ac0*/  UISETP.GT.U32.AND UP2, UPT, UR26, UR16, UPT ;  /* 0x000000101a00728c */ /* 0x000fc4000bf44070 */
[----:B------:R-:W-:Y:S01]  /*1ad0*/  ULOP3.LUT UR18, UR33, 0x16, URZ, 0xfc, !UPT ;  /* 0x0000001621127892 */ /* 0x000fe2000f8efcff */
[----:B------:R-:W-:Y:S01]  /*1ae0*/  IABS R2, R2 ;  /* 0x0000000200027213 */ /* 0x000fe20000000000 */
[----:B------:R-:W-:Y:S02]  /*1af0*/  UIMAD UR57, UR26, UR15, UR57 ;  /* 0x0000000f1a3972a4 */ /* 0x000fe4000f8e0239 */
[----:B------:R-:W-:Y:S02]  /*1b00*/  UIMAD.WIDE.U32 UR14, UR22, UR59, URZ ;  /* 0x0000003b160e72a5 */ /* 0x000fe4000f8e00ff */
[----:B------:R-:W-:Y:S01]  /*1b10*/  UISETP.GE.AND UP6, UPT, UR54, URZ, UPT ;  /* 0x000000ff3600728c */ /* 0x000fe2000bfc6270 */
[----:B------:R-:W-:Y:S01]  /*1b20*/  IMAD.U32 R0, RZ, RZ, UR18 ;  /* 0x00000012ff007e24 */ /* 0x000fe2000f8e00ff */
[----:B------:R-:W-:Y:S01]  /*1b30*/  UISETP.GE.AND UP4, UPT, UR51, URZ, UPT ;  /* 0x000000ff3300728c */ /* 0x000fe2000bf86270 */
[----:B------:R-:W-:Y:S01]  /*1b40*/  UMOV UR54, UR61 ;  /* 0x0000003d00367c82 */ /* 0x000fe20008000000 */
[----:B------:R-:W-:-:S02]  /*1b50*/  UIADD3 UR61, UPT, UPT, -UR15, URZ, URZ ;  /* 0x000000ff0f3d7290 */ /* 0x000fc4000fffe1ff */
[----:B------:R-:W-:Y:S02]  /*1b60*/  @!UP2 UIADD3 UR16, UPT, UPT, UR16, -UR26, URZ ;  /* 0x8000001a1010a290 */ /* 0x000fe4000fffe0ff */
[----:B------:R-:W-:Y:S01]  /*1b70*/  UIMAD UR61, UR26, UR61, UR59 ;  /* 0x0000003d1a3d72a4 */ /* 0x000fe2000f8e023b */
[----:B------:R-:W-:Y:S01]  /*1b80*/  R2UR UR59, R3 ;  /* 0x00000000033b72ca */ /* 0x000fe200000e0000 */
[----:B------:R-:W-:Y:S01]  /*1b90*/  UMOV UR51, UR63 ;  /* 0x0000003f00337c82 */ /* 0x000fe20008000000 */
[----:B------:R-:W-:Y:S01]  /*1ba0*/  IABS R3, R0 ;  /* 0x0000000000037213 */ /* 0x000fe20000000000 */
[----:B------:R-:W-:Y:S01]  /*1bb0*/  IMAD.MOV.U32 R0, RZ, RZ, R2 ;  /* 0x000000ffff007224 */ /* 0x000fe200078e0002 */
[----:B------:R-:W-:Y:S02]  /*1bc0*/  @!UP3 UIADD3 UR51, UPT, UPT, -UR51, URZ, URZ ;  /* 0x000000ff3333b290 */ /* 0x000fe4000fffe1ff */
[----:B------:R-:W-:Y:S02]  /*1bd0*/  UISETP.GE.AND UP3, UPT, UR53, URZ, UPT ;  /* 0x000000ff3500728c */ /* 0x000fe4000bf66270 */
[----:B------:R-:W-:Y:S01]  /*1be0*/  R2UR UR63, R0 ;  /* 0x00000000003f72ca */ /* 0x000fe200000e0000 */
[----:B------:R-:W-:Y:S01]  /*1bf0*/  UMOV UR53, UR16 ;  /* 0x0000001000357c82 */ /* 0x000fe20008000000 */
[----:B------:R-:W-:Y:S01]  /*1c00*/  ULOP3.LUT UR13, UR33, 0x17, URZ, 0xfc, !UPT ;  /* 0x00000017210d7892 */ /* 0x000fe2000f8efcff */
[----:B------:R-:W-:Y:S01]  /*1c10*/  IMAD.MOV.U32 R0, RZ, RZ, R3 ;  /* 0x000000ffff007224 */ /* 0x000fe200078e0003 */
[----:B------:R-:W-:-:S02]  /*1c20*/  @!UP4 UIADD3 UR53, UPT, UPT, -UR53, URZ, URZ ;  /* 0x000000ff3535c290 */ /* 0x000fc4000fffe1ff */
[----:B------:R-:W-:Y:S02]  /*1c30*/  UISETP.GT.U32.AND UP4, UPT, UR26, UR57, UPT ;  /* 0x000000391a00728c */ /* 0x000fe4000bf84070 */
[----:B------:R-:W-:Y:S02]  /*1c40*/  UISETP.GE.AND UP2, UPT, UR52, URZ, UPT ;  /* 0x000000ff3400728c */ /* 0x000fe4000bf46270 */
[----:B------:R-:W-:Y:S01]  /*1c50*/  ULOP3.LUT UR28, UR33, 0x18, URZ, 0xfc, !UPT ;  /* 0x00000018211c7892 */ /* 0x000fe2000f8efcff */
[----:B------:R-:W-:Y:S01]  /*1c60*/  UMOV UR52, UR60 ;  /* 0x0000003c00347c82 */ /* 0x000fe20008000000 */
[----:B------:R-:W-:Y:S01]  /*1c70*/  R2UR UR60, R0 ;  /* 0x00000000003c72ca */ /* 0x000fe200000e0000 */
[----:B------:R-:W-:Y:S01]  /*1c80*/  IMAD.U32 R0, RZ, RZ, UR13 ;  /* 0x0000000dff007e24 */ /* 0x000fe2000f8e00ff */
[----:B------:R-:W-:-:S03]  /*1c90*/  ULOP3.LUT UR37, UR33, 0x19, URZ, 0xfc, !UPT ;  /* 0x0000001921257892 */ /* 0x000fc6000f8efcff */
[----:B------:R-:W-:Y:S01]  /*1ca0*/  @!UP4 UIADD3 UR57, UPT, UPT, UR57, -UR26, URZ ;  /* 0x8000001a3939c290 */ /* 0x000fe2000fffe0ff */
[----:B------:R-:W-:Y:S01]  /*1cb0*/  IABS R2, R0 ;  /* 0x0000000000027213 */ /* 0x000fe20000000000 */
[----:B------:R-:W-:Y:S01]  /*1cc0*/  IMAD.U32 R0, RZ, RZ, UR28 ;  /* 0x0000001cff007e24 */ /* 0x000fe2000f8e00ff */
[----:B------:R-:W-:Y:S02]  /*1cd0*/  UIMAD.WIDE.U32 UR4, UR22, UR17, URZ ;  /* 0x00000011160472a5 */ /* 0x000fe4000f8e00ff */
[----:B------:R-:W-:Y:S01]  /*1ce0*/  @!UP3 UIADD3 UR54, UPT, UPT, -UR54, URZ, URZ ;  /* 0x000000ff3636b290 */ /* 0x000fe2000fffe1ff */
[----:B------:R-:W-:Y:S01]  /*1cf0*/  R2UR UR67, R2 ;  /* 0x00000000024372ca */ /* 0x000fe200000e0000 */
[----:B------:R-:W-:Y:S01]  /*1d00*/  UISETP.GT.U32.AND UP3, UPT, UR26, UR57, UPT ;  /* 0x000000391a00728c */ /* 0x000fe2000bf64070 */
[----:B------:R-:W-:Y:S01]  /*1d10*/  IABS R2, R0 ;  /* 0x0000000000027213 */ /* 0x000fe20000000000 */
[----:B------:R-:W-:Y:S01]  /*1d20*/  ULOP3.LUT UR29, UR33, 0x1a, URZ, 0xfc, !UPT ;  /* 0x0000001a211d7892 */ /* 0x000fe2000f8efcff */
[----:B------:R-:W-:Y:S01]  /*1d30*/  IMAD.U32 R0, RZ, RZ, UR37 ;  /* 0x00000025ff007e24 */ /* 0x000fe2000f8e00ff */
[----:B------:R-:W-:Y:S01]  /*1d40*/  UIADD3 UR5, UPT, UPT, -UR5, URZ, URZ ;  /* 0x000000ff05057290 */ /* 0x000fe2000fffe1ff */
[----:B------:R-:W-:Y:S01]  /*1d50*/  R2UR UR69, R2 ;  /* 0x00000000024572ca */ /* 0x000fe200000e0000 */
[----:B------:R-:W-:-:S02]  /*1d60*/  @!UP5 UIADD3 UR52, UPT, UPT, -UR52, URZ, URZ ;  /* 0x000000ff3434d290 */ /* 0x000fc4000fffe1ff */
[----:B------:R-:W-:Y:S01]  /*1d70*/  UIMAD UR17, UR26, UR5, UR17 ;  /* 0x000000051a1172a4 */ /* 0x000fe2000f8e0211 */
[----:B------:R-:W-:Y:S01]  /*1d80*/  IABS R2, R0 ;  /* 0x0000000000027213 */ /* 0x000fe20000000000 */
[----:B------:R-:W-:Y:S01]  /*1d90*/  IMAD.U32 R0, RZ, RZ, UR29 ;  /* 0x0000001dff007e24 */ /* 0x000fe2000f8e00ff */
[----:B------:R-:W-:Y:S02]  /*1da0*/  @!UP3 UIADD3 UR57, UPT, UPT, UR57, -UR26, URZ ;  /* 0x8000001a3939b290 */ /* 0x000fe4000fffe0ff */
[----:B------:R-:W-:Y:S02]  /*1db0*/  UISETP.GT.U32.AND UP5, UPT, UR26, UR17, UPT ;  /* 0x000000111a00728c */ /* 0x000fe4000bfa4070 */
[----:B------:R-:W-:Y:S01]  /*1dc0*/  ULOP3.LUT UR32, UR33, 0x1b, URZ, 0xfc, !UPT ;  /* 0x0000001b21207892 */ /* 0x000fe2000f8efcff */
[----:B------:R-:W-:Y:S01]  /*1dd0*/  IABS R0, R0 ;  /* 0x0000000000007213 */ /* 0x000fe20000000000 */
[----:B------:R-:W-:Y:S02]  /*1de0*/  @!UP6 UIADD3 UR57, UPT, UPT, -UR57, URZ, URZ ;  /* 0x000000ff3939e290 */ /* 0x000fe4000fffe1ff */
[----:B------:R-:W-:Y:S01]  /*1df0*/  UISETP.GE.AND UP6, UPT, UR21, URZ, UPT ;  /* 0x000000ff1500728c */ /* 0x000fe2000bfc6270 */
[----:B------:R-:W-:Y:S01]  /*1e00*/  R2UR UR21, R2 ;  /* 0x00000000021572ca */ /* 0x000fe200000e0000 */
[----:B------:R-:W-:Y:S01]  /*1e10*/  IMAD.MOV.U32 R2, RZ, RZ, R0 ;  /* 0x000000ffff027224 */ /* 0x000fe200078e0000 */
[----:B------:R-:W-:Y:S01]  /*1e20*/  ULOP3.LUT UR36, UR33, 0x1c, URZ, 0xfc, !UPT ;  /* 0x0000001c21247892 */ /* 0x000fe2000f8efcff */
[----:B------:R-:W-:Y:S01]  /*1e30*/  IMAD.U32 R0, RZ, RZ, UR32 ;  /* 0x00000020ff007e24 */ /* 0x000fe2000f8e00ff */
[----:B------:R-:W-:-:S02]  /*1e40*/  @!UP5 UIADD3 UR17, UPT, UPT, UR17, -UR26, URZ ;  /* 0x8000001a1111d290 */ /* 0x000fc4000fffe0ff */
[----:B------:R-:W-:Y:S01]  /*1e50*/  R2UR UR64, R2 ;  /* 0x00000000024072ca */ /* 0x000fe200000e0000 */
[----:B------:R-:W-:Y:S01]  /*1e60*/  ULOP3.LUT UR35, UR33, 0x1d, URZ, 0xfc, !UPT ;  /* 0x0000001d21237892 */ /* 0x000fe2000f8efcff */
[----:B------:R-:W-:Y:S01]  /*1e70*/  IABS R2, R0 ;  /* 0x0000000000027213 */ /* 0x000fe20000000000 */
[----:B------:R-:W-:Y:S01]  /*1e80*/  UISETP.GT.U32.AND UP4, UPT, UR26, UR17, UPT ;  /* 0x000000111a00728c */ /* 0x000fe2000bf84070 */
[----:B------:R-:W-:Y:S01]  /*1e90*/  IMAD.U32 R0, RZ, RZ, UR36 ;  /* 0x00000024ff007e24 */ /* 0x000fe2000f8e00ff */
[----:B------:R-:W-:Y:S01]  /*1ea0*/  UIMAD.WIDE.U32 UR4, UR22, UR62, URZ ;  /* 0x0000003e160472a5 */ /* 0x000fe2000f8e00ff */
[----:B------:R-:W-:Y:S01]  /*1eb0*/  R2UR UR65, R2 ;  /* 0x00000000024172ca */ /* 0x000fe200000e0000 */
[----:B------:R-:W-:Y:S02]  /*1ec0*/  ULOP3.LUT UR34, UR33, 0x1e, URZ, 0xfc, !UPT ;  /* 0x0000001e21227892 */ /* 0x000fe4000f8efcff */
[----:B------:R-:W-:Y:S01]  /*1ed0*/  IABS R0, R0 ;  /* 0x0000000000007213 */ /* 0x000fe20000000000 */
[----:B------:R-:W-:-:S02]  /*1ee0*/  UIADD3 UR5, UPT, UPT, -UR5, URZ, URZ ;  /* 0x000000ff05057290 */ /* 0x000fc4000fffe1ff */
[----:B------:R-:W-:Y:S02]  /*1ef0*/  ULOP3.LUT UR33, UR33, 0x1f, URZ, 0xfc, !UPT ;  /* 0x0000001f21217892 */ /* 0x000fe4000f8efcff */
[----:B------:R-:W-:Y:S01]  /*1f00*/  IMAD.MOV.U32 R2, RZ, RZ, R0 ;  /* 0x000000ffff027224 */ /* 0x000fe200078e0000 */
[----:B------:R-:W-:Y:S01]  /*1f10*/  @!UP4 UIADD3 UR17, UPT, UPT, UR17, -UR26, URZ ;  /* 0x8000001a1111c290 */ /* 0x000fe2000fffe0ff */
[----:B------:R-:W-:Y:S01]  /*1f20*/  IMAD.U32 R0, RZ, RZ, UR35 ;  /* 0x00000023ff007e24 */ /* 0x000fe2000f8e00ff */
[----:B------:R-:W-:Y:S02]  /*1f30*/  UISETP.GE.AND UP5, UPT, UR55, URZ, UPT ;  /* 0x000000ff3700728c */ /* 0x000fe4000bfa6270 */
[----:B------:R-:W-:Y:S01]  /*1f40*/  R2UR UR66, R2 ;  /* 0x00000000024272ca */ /* 0x000fe200000e0000 */
[----:B------:R-:W-:Y:S01]  /*1f50*/  UIMAD UR62, UR26, UR5, UR62 ;  /* 0x000000051a3e72a4 */ /* 0x000fe2000f8e023e */
[----:B------:R-:W-:Y:S01]  /*1f60*/  IABS R2, R0 ;  /* 0x0000000000027213 */ /* 0x000fe20000000000 */
[----:B------:R-:W-:Y:S01]  /*1f70*/  IMAD.U32 R0, RZ, RZ, UR34 ;  /* 0x00000022ff007e24 */ /* 0x000fe2000f8e00ff */
[----:B------:R-:W-:Y:S01]  /*1f80*/  UMOV UR55, UR17 ;  /* 0x0000001100377c82 */ /* 0x000fe20008000000 */
[----:B------:R-:W-:Y:S01]  /*1f90*/  UIMAD.WIDE.U32 UR4, UR22, UR59, URZ ;  /* 0x0000003b160472a5 */ /* 0x000fe2000f8e00ff */
[----:B------:R-:W-:Y:S01]  /*1fa0*/  R2UR UR68, R2 ;  /* 0x00000000024472ca */ /* 0x000fe200000e0000 */
[----:B------:R-:W-:Y:S01]  /*1fb0*/  @!UP2 UIADD3 UR55, UPT, UPT, -UR55, URZ, URZ ;  /* 0x000000ff3737a290 */ /* 0x000fe2000fffe1ff */
[----:B------:R-:W-:Y:S01]  /*1fc0*/  IABS R3, R0 ;  /* 0x0000000000037213 */ /* 0x000fe20000000000 */
[----:B------:R-:W-:Y:S01]  /*1fd0*/  UISETP.GT.U32.AND UP2, UPT, UR26, UR62, UPT ;  /* 0x0000003e1a00728c */ /* 0x000fe2000bf44070 */
[----:B------:R-:W-:Y:S01]  /*1fe0*/  IMAD.U32 R0, RZ, RZ, UR33 ;  /* 0x00000021ff007e24 */ /* 0x000fe2000f8e00ff */
[----:B------:R-:W-:-:S02]  /*1ff0*/  UIADD3 UR5, UPT, UPT, -UR5, URZ, URZ ;  /* 0x000000ff05057290 */ /* 0x000fc4000fffe1ff */
[----:B------:R-:W-:Y:S01]  /*2000*/  UIMAD.WIDE.U32 UR16, UR22, UR60, URZ ;  /* 0x0000003c161072a5 */ /* 0x000fe2000f8e00ff */
[----:B------:R-:W-:Y:S01]  /*2010*/  IMAD.MOV.U32 R2, RZ, RZ, R3 ;  /* 0x000000ffff027224 */ /* 0x000fe200078e0003 */
[----:B------:R-:W-:Y:S01]  /*2020*/  IABS R0, R0 ;  /* 0x0000000000007213 */ /* 0x000fe20000000000 */
[----:B------:R-:W-:Y:S02]  /*2030*/  UIMAD UR59, UR26, UR5, UR59 ;  /* 0x000000051a3b72a4 */ /* 0x000fe4000f8e023b */
[----:B------:R-:W-:Y:S01]  /*2040*/  UIADD3 UR17, UPT, UPT, -UR17, URZ, URZ ;  /* 0x000000ff11117290 */ /* 0x000fe2000fffe1ff */
[----:B------:R-:W-:Y:S01]  /*2050*/  R2UR UR71, R0 ;  /* 0x00000000004772ca */ /* 0x000fe200000e0000 */
[----:B------:R-:W-:Y:S01]  /*2060*/  @!UP2 UIADD3 UR62, UPT, UPT, UR62, -UR26, URZ ;  /* 0x8000001a3e3ea290 */ /* 0x000fe2000fffe0ff */
[----:B------:R-:W-:Y:S01]  /*2070*/  IMAD.U32 R0, RZ, RZ, UR12 ;  /* 0x0000000cff007e24 */ /* 0x000fe2000f8e00ff */
[----:B------:R-:W-:Y:S01]  /*2080*/  UISETP.GT.U32.AND UP4, UPT, UR26, UR61, UPT ;  /* 0x0000003d1a00728c */ /* 0x000fe2000bf84070 */
[----:B------:R-:W-:Y:S01]  /*2090*/  R2UR UR70, R2 ;  /* 0x00000000024672ca */ /* 0x000fe200000e0000 */
[----:B------:R-:W-:-:S02]  /*20a0*/  UISETP.GT.U32.AND UP2, UPT, UR26, UR62, UPT ;  /* 0x0000003e1a00728c */ /* 0x000fc4000bf44070 */
[----:B------:R-:W-:Y:S01]  /*20b0*/  IABS R7, R0 ;  /* 0x0000000000077213 */ /* 0x000fe20000000000 */
[----:B------:R-:W-:Y:S02]  /*20c0*/  UIMAD UR60, UR26, UR17, UR60 ;  /* 0x000000111a3c72a4 */ /* 0x000fe4000f8e023c */
[----:B------:R-:W-:Y:S01]  /*20d0*/  UIMAD.WIDE.U32 UR14, UR22, UR58, URZ ;  /* 0x0000003a160e72a5 */ /* 0x000fe2000f8e00ff */
[----:B------:R-:W3:Y:S01]  /*20e0*/  I2F.RP R0, R7 ;  /* 0x0000000700007306 */ /* 0x000ee20000209400 */
[----:B------:R-:W-:Y:S02]  /*20f0*/  UIMAD.WIDE.U32 UR4, UR22, UR67, URZ ;  /* 0x00000043160472a5 */ /* 0x000fe4000f8e00ff */
[----:B------:R-:W-:Y:S02]  /*2100*/  @!UP4 UIADD3 UR61, UPT, UPT, UR61, -UR26, URZ ;  /* 0x8000001a3d3dc290 */ /* 0x000fe4000fffe0ff */
[----:B------:R-:W-:Y:S02]  /*2110*/  @!UP2 UIADD3 UR62, UPT, UPT, UR62, -UR26, URZ ;  /* 0x8000001a3e3ea290 */ /* 0x000fe4000fffe0ff */
[----:B------:R-:W-:-:S02]  /*2120*/  UISETP.GT.U32.AND UP2, UPT, UR26, UR59, UPT ;  /* 0x0000003b1a00728c */ /* 0x000fc4000bf44070 */
[----:B------:R-:W-:Y:S02]  /*2130*/  UISETP.GT.U32.AND UP4, UPT, UR26, UR61, UPT ;  /* 0x0000003d1a00728c */ /* 0x000fe4000bf84070 */
[----:B------:R-:W-:Y:S02]  /*2140*/  UIADD3 UR15, UPT, UPT, -UR15, URZ, URZ ;  /* 0x000000ff0f0f7290 */ /* 0x000fe4000fffe1ff */
[----:B------:R-:W-:Y:S01]  /*2150*/  ULOP3.LUT UR31, UR31, 0x40, URZ, 0xc0, !UPT ;  /* 0x000000401f1f7892 */ /* 0x000fe2000f8ec0ff */
[----:B---3--:R-:W3:Y:S01]  /*2160*/  MUFU.RCP R0, R0 ;  /* 0x0000000000007308 */ /* 0x008ee20000001000 */
[----:B------:R-:W-:-:S03]  /*2170*/  UIMAD UR58, UR26, UR15, UR58 ;  /* 0x0000000f1a3a72a4 */ /* 0x000fc6000f8e023a */
[----:B------:R-:W-:Y:S02]  /*2180*/  @!UP2 UIADD3 UR59, UPT, UPT, UR59, -UR26, URZ ;  /* 0x8000001a3b3ba290 */ /* 0x000fe4000fffe0ff */
[----:B------:R-:W-:Y:S02]  /*2190*/  UISETP.GT.U32.AND UP2, UPT, UR26, UR60, UPT ;  /* 0x0000003c1a00728c */ /* 0x000fe4000bf44070 */
[----:B------:R-:W-:Y:S02]  /*21a0*/  UIMAD.WIDE.U32 UR14, UR22, UR63, URZ ;  /* 0x0000003f160e72a5 */ /* 0x000fe4000f8e00ff */
[----:B------:R-:W-:Y:S02]  /*21b0*/  @!UP4 UIADD3 UR61, UPT, UPT, UR61, -UR26, URZ ;  /* 0x8000001a3d3dc290 */ /* 0x000fe4000fffe0ff */
[----:B------:R-:W-:Y:S02]  /*21c0*/  UIADD3 UR14, UPT, UPT, -UR5, URZ, URZ ;  /* 0x000000ff050e7290 */ /* 0x000fe4000fffe1ff */
[----:B------:R-:W-:-:S02]  /*21d0*/  UISETP.GT.U32.AND UP4, UPT, UR26, UR58, UPT ;  /* 0x0000003a1a00728c */ /* 0x000fc4000bf84070 */
[----:B------:R-:W-:Y:S02]  /*21e0*/  UIMAD UR67, UR26, UR14, UR67 ;  /* 0x0000000e1a4372a4 */ /* 0x000fe4000f8e0243 */
[----:B------:R-:W-:Y:S01]  /*21f0*/  @!UP2 UIADD3 UR60, UPT, UPT, UR60, -UR26, URZ ;  /* 0x8000001a3c3ca290 */ /* 0x000fe2000fffe0ff */
[----:B---3--:R-:W-:Y:S01]  /*2200*/  VIADD R2, R0, 0xffffffe ;  /* 0x0ffffffe00027836 */ /* 0x008fe20000000000 */
[----:B------:R-:W-:Y:S01]  /*2210*/  UIMAD.WIDE.U32 UR4, UR22, UR69, URZ ;  /* 0x00000045160472a5 */ /* 0x000fe2000f8e00ff */
[----:B------:R-:W-:Y:S01]  /*2220*/  IMAD R0, RZ, RZ, -UR6 ;  /* 0x80000006ff007e24 */ /* 0x000fe2000f8e02ff */
[----:B------:R-:W-:Y:S01]  /*2230*/  UISETP.GT.U32.AND UP2, UPT, UR26, UR60, UPT ;  /* 0x0000003c1a00728c */ /* 0x000fe2000bf44070 */
[----:B------:R3:W4:Y:S01]  /*2240*/  F2I.FTZ.U32.TRUNC.NTZ R3, R2 ;  /* 0x0000000200037305 */ /* 0x000722000021f000 */
[----:B------:R-:W-:Y:S01]  /*2250*/  UIADD3 UR5, UPT, UPT, -UR5, URZ, URZ ;  /* 0x000000ff05057290 */ /* 0x000fe2000fffe1ff */
[----:B------:R-:W-:Y:S01]  /*2260*/  IMAD R0, R0, UR24, R9 ;  /* 0x0000001800007c24 */ /* 0x000fe2000f8e0209 */
[----:B------:R-:W-:-:S02]  /*2270*/  @!UP4 UIADD3 UR58, UPT, UPT, UR58, -UR26, URZ ;  /* 0x8000001a3a3ac290 */ /* 0x000fc4000fffe0ff */
[----:B------:R-:W-:Y:S01]  /*2280*/  UIMAD UR69, UR26, UR5, UR69 ;  /* 0x000000051a4572a4 */ /* 0x000fe2000f8e0245 */
[----:B------:R-:W-:Y:S01]  /*2290*/  VIADD R0, R0, UR25 ;  /* 0x0000001900007c36 */ /* 0x000fe20008000000 */
[----:B------:R-:W-:Y:S01]  /*22a0*/  UISETP.GT.U32.AND UP4, UPT, UR26, UR58, UPT ;  /* 0x0000003a1a00728c */ /* 0x000fe2000bf84070 */
[----:B---3--:R-:W-:Y:S02]  /*22b0*/  IMAD.MOV.U32 R2, RZ, RZ, RZ ;  /* 0x000000ffff027224 */ /* 0x008fe400078e00ff */
[----:B------:R-:W-:Y:S01]  /*22c0*/  @!UP2 UIADD3 UR60, UPT, UPT, UR60, -UR26, URZ ;  /* 0x8000001a3c3ca290 */ /* 0x000fe2000fffe0ff */
[----:B------:R-:W-:Y:S01]  /*22d0*/  LEA R5, R0, UR31, 0x7 ;  /* 0x0000001f00057c11 */ /* 0x000fe2000f8e38ff */
[----:B------:R-:W-:Y:S02]  /*22e0*/  UISETP.GT.U32.AND UP2, UPT, UR26, UR67, UPT ;  /* 0x000000431a00728c */ /* 0x000fe4000bf44070 */
[----:B------:R-:W-:Y:S01]  /*22f0*/  UIADD3 UR15, UPT, UPT, -UR15, URZ, URZ ;  /* 0x000000ff0f0f7290 */ /* 0x000fe2000fffe1ff */
[----:B----4-:R-:W-:Y:S01]  /*2300*/  IMAD.MOV R6, RZ, RZ, -R3 ;  /* 0x000000ffff067224 */ /* 0x010fe200078e0a03 */
[----:B------:R-:W-:Y:S01]  /*2310*/  UIMAD.WIDE.U32 UR16, UR22, UR21, URZ ;  /* 0x00000015161072a5 */ /* 0x000fe2000f8e00ff */
[----:B------:R-:W-:Y:S01]  /*2320*/  IMAD.IADD R8, R4, 0x1, R5 ;  /* 0x0000000104087824 */ /* 0x000fe200078e0205 */
[----:B------:R-:W-:Y:S01]  /*2330*/  UIMAD UR63, UR26, UR15, UR63 ;  /* 0x0000000f1a3f72a4 */ /* 0x000fe2000f8e023f */
[----:B------:R-:W-:Y:S01]  /*2340*/  IMAD R5, R6, R7, RZ ;  /* 0x0000000706057224 */ /* 0x000fe200078e02ff */
[----:B------:R-:W-:Y:S01]  /*2350*/  UIADD3 UR72, UPT, UPT, -UR17, URZ, URZ ;  /* 0x000000ff11487290 */ /* 0x000fe2000fffe1ff */
[----:B------:R-:W-:Y:S01]  /*2360*/  IMAD.U32 R6, RZ, RZ, UR42 ;  /* 0x0000002aff067e24 */ /* 0x000fe2000f8e00ff */
[----:B------:R-:W-:Y:S01]  /*2370*/  IABS R0, R8 ;  /* 0x0000000800007213 */ /* 0x000fe20000000000 */
[----:B------:R-:W-:Y:S01]  /*2380*/  @!UP2 UIADD3 UR67, UPT, UPT, UR67, -UR26, URZ ;  /* 0x8000001a4343a290 */ /* 0x000fe2000fffe0ff */
[----:B------:R-:W-:Y:S01]  /*2390*/  IMAD.HI.U32 R2, R3, R5, R2 ;  /* 0x0000000503027227 */ /* 0x000fe200078e0002 */
[----:B------:R-:W-:Y:S01]  /*23a0*/  UISETP.GT.U32.AND UP2, UPT, UR26, UR69, UPT ;  /* 0x000000451a00728c */ /* 0x000fe2000bf44070 */
[----:B------:R-:W-:Y:S01]  /*23b0*/  ISETP.GE.AND P1, PT, R8, RZ, PT ;  /* 0x000000ff0800720c */ /* 0x000fe20003f26270 */
[----:B------:R-:W-:Y:S01]  /*23c0*/  @!UP4 UIADD3 UR58, UPT, UPT, UR58, -UR26, URZ ;  /* 0x8000001a3a3ac290 */ /* 0x000fe2000fffe0ff */
[----:B------:R-:W-:Y:S01]  /*23d0*/  LOP3.LUT R3, R149, 0x40, RZ, 0xc0, !PT ;  /* 0x0000004095037812 */ /* 0x000fe200078ec0ff */
[----:B------:R-:W-:Y:S01]  /*23e0*/  UISETP.GT.U32.AND UP4, UPT, UR26, UR63, UPT ;  /* 0x0000003f1a00728c */ /* 0x000fe2000bf84070 */
[----:B------:R-:W-:Y:S01]  /*23f0*/  IMAD.HI.U32 R2, R2, R0, RZ ;  /* 0x0000000002027227 */ /* 0x000fe200078e00ff */
[----:B------:R-:W-:Y:S01]  /*2400*/  UIMAD UR72, UR26, UR72, UR21 ;  /* 0x000000481a4872a4 */ /* 0x000fe2000f8e0215 */
[----:B------:R3:W-:Y:S01]  /*2410*/  STL [R1+0x8], R8 ;  /* 0x0000080801007387 */ /* 0x0007e20000100800 */
[----:B------:R-:W-:Y:S01]  /*2420*/  UISETP.GE.AND UP3, UPT, UR23, URZ, UPT ;  /* 0x000000ff1700728c */ /* 0x000fe2000bf66270 */
[----:B------:R-:W-:Y:S01]  /*2430*/  IMAD.MOV R2, RZ, RZ, -R2 ;  /* 0x000000ffff027224 */ /* 0x000fe200078e0a02 */
[----:B------:R-:W-:Y:S01]  /*2440*/  UIMAD.WIDE.U32 UR4, UR22, UR64, URZ ;  /* 0x00000040160472a5 */ /* 0x000fe2000f8e00ff */
[----:B------:R-:W-:Y:S01]  /*2450*/  IMAD.U32 R5, RZ, RZ, UR42 ;  /* 0x0000002aff057e24 */ /* 0x000fe2000f8e00ff */
[----:B------:R-:W-:Y:S01]  /*2460*/  @!UP2 UIADD3 UR69, UPT, UPT, UR69, -UR26, URZ ;  /* 0x8000001a4545a290 */ /* 0x000fe2000fffe0ff */
[C---:B------:R-:W-:Y:S01]  /*2470*/  IMAD R0, R7.reuse, R2, R0 ;  /* 0x0000000207007224 */ /* 0x040fe200078e0200 */
[----:B------:R-:W-:Y:S01]  /*2480*/  UISETP.GT.U32.AND UP2, UPT, UR26, UR72, UPT ;  /* 0x000000481a00728c */ /* 0x000fe2000bf44070 */
[----:B------:R-:W-:Y:S01]  /*2490*/  SHF.R.U32.HI R2, RZ, 0x5, R149 ;  /* 0x00000005ff027819 */ /* 0x000fe20000011695 */
[----:B------:R-:W-:Y:S01]  /*24a0*/  @!UP5 UIADD3 UR61, UPT, UPT, -UR61, URZ, URZ ;  /* 0x000000ff3d3dd290 */ /* 0x000fe2000fffe1ff */
[----:B---3--:R-:W-:Y:S01]  /*24b0*/  IMAD.U32 R8, RZ, RZ, UR42 ;  /* 0x0000002aff087e24 */ /* 0x008fe2000f8e00ff */
[----:B------:R-:W-:Y:S01]  /*24c0*/  UISETP.GT.U32.AND UP5, UPT, UR26, UR59, UPT ;  /* 0x0000003b1a00728c */ /* 0x000fe2000bfa4070 */
[----:B------:R-:W-:Y:S01]  /*24d0*/  ISETP.GT.U32.AND P0, PT, R7, R0, PT ;  /* 0x000000000700720c */ /* 0x000fe20003f04070 */
[----:B------:R-:W-:-:S02]  /*24e0*/  UIADD3 UR4, UPT, UPT, -UR5, URZ, URZ ;  /* 0x000000ff05047290 */ /* 0x000fc4000fffe1ff */
[----:B------:R-:W-:Y:S02]  /*24f0*/  @!UP4 UIADD3 UR63, UPT, UPT, UR63, -UR26, URZ ;  /* 0x8000001a3f3fc290 */ /* 0x000fe4000fffe0ff */
[----:B------:R-:W-:Y:S02]  /*2500*/  UIMAD UR4, UR26, UR4, UR64 ;  /* 0x000000041a0472a4 */ /* 0x000fe4000f8e0240 */
[----:B------:R-:W-:Y:S02]  /*2510*/  @!UP3 UIADD3 UR62, UPT, UPT, -UR62, URZ, URZ ;  /* 0x000000ff3e3eb290 */ /* 0x000fe4000fffe1ff */
[----:B------:R-:W-:Y:S02]  /*2520*/  UISETP.GT.U32.AND UP3, UPT, UR26, UR63, UPT ;  /* 0x0000003f1a00728c */ /* 0x000fe4000bf64070 */
[----:B------:R-:W-:Y:S02]  /*2530*/  @!UP2 UIADD3 UR72, UPT, UPT, UR72, -UR26, URZ ;  /* 0x8000001a4848a290 */ /* 0x000fe4000fffe0ff */
[----:B------:R-:W-:Y:S01]  /*2540*/  UISETP.GT.U32.AND UP2, UPT, UR26, UR4, UPT ;  /* 0x000000041a00728c */ /* 0x000fe2000bf44070 */
[----:B------:R-:W-:Y:S01]  /*2550*/  @!P0 IMAD.IADD R0, R0, 0x1, -R7 ;  /* 0x0000000100008824 */ /* 0x000fe200078e0a07 */
[----:B------:R-:W-:-:S02]  /*2560*/  @!UP5 UIADD3 UR59, UPT, UPT, UR59, -UR26, URZ ;  /* 0x8000001a3b3bd290 */ /* 0x000fc4000fffe0ff */
[----:B------:R-:W-:Y:S02]  /*2570*/  UISETP.GE.AND UP5, UPT, UR19, URZ, UPT ;  /* 0x000000ff1300728c */ /* 0x000fe4000bfa6270 */
[----:B------:R-:W-:Y:S01]  /*2580*/  UIMAD.WIDE.U32 UR14, UR22, UR65, URZ ;  /* 0x00000041160e72a5 */ /* 0x000fe2000f8e00ff */
[----:B------:R-:W-:Y:S01]  /*2590*/  ISETP.GT.U32.AND P0, PT, R7, R0, PT ;  /* 0x000000000700720c */ /* 0x000fe20003f04070 */
[----:B------:R-:W-:Y:S02]  /*25a0*/  @!UP3 UIADD3 UR63, UPT, UPT, UR63, -UR26, URZ ;  /* 0x8000001a3f3fb290 */ /* 0x000fe4000fffe0ff */
[----:B------:R-:W-:Y:S02]  /*25b0*/  UISETP.GE.AND UP3, UPT, UR18, URZ, UPT ;  /* 0x000000ff1200728c */ /* 0x000fe4000bf66270 */
[----:B------:R-:W-:Y:S02]  /*25c0*/  @!UP2 UIADD3 UR4, UPT, UPT, UR4, -UR26, URZ ;  /* 0x8000001a0404a290 */ /* 0x000fe4000fffe0ff */
[----:B------:R-:W-:-:S02]  /*25d0*/  UIMAD.WIDE.U32 UR16, UR22, UR66, URZ ;  /* 0x00000042161072a5 */ /* 0x000fc4000f8e00ff */
[----:B------:R-:W-:Y:S02]  /*25e0*/  UISETP.GT.U32.AND UP2, UPT, UR26, UR67, UPT ;  /* 0x000000431a00728c */ /* 0x000fe4000bf44070 */
[----:B------:R-:W-:Y:S02]  /*25f0*/  UISETP.GE.AND UP4, UPT, UR20, URZ, UPT ;  /* 0x000000ff1400728c */ /* 0x000fe4000bf86270 */
[----:B------:R-:W-:Y:S01]  /*2600*/  UIMAD.WIDE.U32 UR18, UR22, UR68, URZ ;  /* 0x00000044161272a5 */ /* 0x000fe2000f8e00ff */
[----:B------:R-:W-:Y:S01]  /*2610*/  @!P0 IMAD.IADD R0, R0, 0x1, -R7 ;  /* 0x0000000100008824 */ /* 0x000fe200078e0a07 */
[----:B------:R-:W-:Y:S01]  /*2620*/  UIMAD.WIDE.U32 UR20, UR22, UR70, URZ ;  /* 0x00000046161472a5 */ /* 0x000fe2000f8e00ff */
[----:B------:R-:W-:Y:S01]  /*2630*/  ISETP.NE.AND P0, PT, RZ, UR12, PT ;  /* 0x0000000cff007c0c */ /* 0x000fe2000bf05270 */
[----:B------:R-:W-:Y:S01]  /*2640*/  @!UP5 UIADD3 UR63, UPT, UPT, -UR63, URZ, URZ ;  /* 0x000000ff3f3fd290 */ /* 0x000fe2000fffe1ff */
[----:B------:R-:W-:Y:S01]  /*2650*/  @!P1 IMAD.MOV R0, RZ, RZ, -R0 ;  /* 0x000000ffff009224 */ /* 0x000fe200078e0a00 */
[----:B------:R-:W-:Y:S01]  /*2660*/  UIMAD.WIDE.U32 UR22, UR22, UR71, URZ ;  /* 0x00000047161672a5 */ /* 0x000fe2000f8e00ff */
[----:B------:R-:W-:Y:S01]  /*2670*/  IMAD.U32 R7, RZ, RZ, UR42 ;  /* 0x0000002aff077e24 */ /* 0x000fe2000f8e00ff */
[----:B------:R-:W-:Y:S01]  /*2680*/  UIADD3 UR5, UPT, UPT, -UR15, URZ, URZ ;  /* 0x000000ff0f057290 */ /* 0x000fe2000fffe1ff */
[----:B-1----:R-:W-:Y:S01]  /*2690*/  LEA R52, P1, R11, UR10, 0x2 ;  /* 0x0000000a0b347c11 */ /* 0x002fe2000f8210ff */
[----:B------:R-:W-:-:S02]  /*26a0*/  UISETP.GT.U32.AND UP5, UPT, UR26, UR4, UPT ;  /* 0x000000041a00728c */ /* 0x000fc4000bfa4070 */
[----:B------:R-:W-:Y:S01]  /*26b0*/  UIADD3 UR14, UPT, UPT, -UR17, URZ, URZ ;  /* 0x000000ff110e7290 */ /* 0x000fe2000fffe1ff */
[----:B------:R-:W-:Y:S01]  /*26c0*/  LEA.HI.X.SX32 R15, R11, UR11, 0x2, P1 ;  /* 0x0000000b0b0f7c11 */ /* 0x000fe200088f16ff */
[----:B------:R-:W-:Y:S02]  /*26d0*/  UIADD3 UR23, UPT, UPT, -UR23, URZ, URZ ;  /* 0x000000ff17177290 */ /* 0x000fe4000fffe1ff */
[----:B------:R-:W-:Y:S01]  /*26e0*/  UIMAD UR5, UR26, UR5, UR65 ;  /* 0x000000051a0572a4 */ /* 0x000fe2000f8e0241 */
[----:B------:R-:W-:Y:S01]  /*26f0*/  @!P0 LOP3.LUT R0, RZ, UR12, RZ, 0x33, !PT ;  /* 0x0000000cff008c12 */ /* 0x000fe2000f8e33ff */
[----:B------:R-:W-:Y:S02]  /*2700*/  UIMAD UR14, UR26, UR14, UR66 ;  /* 0x0000000e1a0e72a4 */ /* 0x000fe4000f8e0242 */
[----:B------:R-:W-:Y:S02]  /*2710*/  @!UP3 UIADD3 UR60, UPT, UPT, -UR60, URZ, URZ ;  /* 0x000000ff3c3cb290 */ /* 0x000fe4000fffe1ff */
[----:B------:R-:W-:Y:S01]  /*2720*/  UIMAD UR71, UR26, UR23, UR71 ;  /* 0x000000171a4772a4 */ /* 0x000fe2000f8e0247 */
[----:B------:R-:W-:Y:S01]  /*2730*/  IMAD R10, R0, UR56, RZ ;  /* 0x00000038000a7c24 */ /* 0x000fe2000f8e02ff */
[----:B------:R-:W-:Y:S01]  /*2740*/  UISETP.GT.U32.AND UP3, UPT, UR26, UR5, UPT ;  /* 0x000000051a00728c */ /* 0x000fe2000bf64070 */
[----:B------:R-:W-:Y:S01]  /*2750*/  SHF.R.U32.HI R0, RZ, 0x6, R149 ;  /* 0x00000006ff007819 */ /* 0x000fe20000011695 */
[----:B------:R-:W-:-:S02]  /*2760*/  @!UP2 UIADD3 UR67, UPT, UPT, UR67, -UR26, URZ ;  /* 0x8000001a4343a290 */ /* 0x000fc4000fffe0ff */
[----:B------:R-:W-:Y:S01]  /*2770*/  UISETP.GT.U32.AND UP2, UPT, UR26, UR14, UPT ;  /* 0x0000000e1a00728c */ /* 0x000fe2000bf44070 */
[----:B------:R-:W-:Y:S01]  /*2780*/  SGXT.U32 R0, R0, 0x1 ;  /* 0x000000010000781a */ /* 0x000fe20000000000 */
[----:B------:R-:W-:Y:S01]  /*2790*/  @!UP5 UIADD3 UR4, UPT, UPT, UR4, -UR26, URZ ;  /* 0x8000001a0404d290 */ /* 0x000fe2000fffe0ff */
[----:B------:R-:W-:Y:S01]  /*27a0*/  LEA R180, P0, R10, UR8, 0x2 ;  /* 0x000000080ab47c11 */ /* 0x000fe2000f8010ff */
[----:B------:R-:W-:Y:S01]  /*27b0*/  @!UP6 UIADD3 UR58, UPT, UPT, -UR58, URZ, URZ ;  /* 0x000000ff3a3ae290 */ /* 0x000fe2000fffe1ff */
[C---:B------:R-:W-:Y:S01]  /*27c0*/  ISETP.GE.AND P6, PT, R0.reuse, R124, PT ;  /* 0x0000007c0000720c */ /* 0x040fe20003fc6270 */
[----:B------:R-:W-:Y:S01]  /*27d0*/  @!UP4 UIADD3 UR59, UPT, UPT, -UR59, URZ, URZ ;  /* 0x000000ff3b3bc290 */ /* 0x000fe2000fffe1ff */
[----:B------:R-:W-:Y:S01]  /*27e0*/  IMAD R165, R0, UR42, RZ ;  /* 0x0000002a00a57c24 */ /* 0x000fe2000f8e02ff */
[----:B------:R-:W-:Y:S01]  /*27f0*/  UISETP.GT.U32.AND UP5, UPT, UR26, UR71, UPT ;  /* 0x000000471a00728c */ /* 0x000fe2000bfa4070 */
[----:B------:R-:W-:Y:S01]  /*2800*/  LEA.HI.X.SX32 R21, R10, UR9, 0x2, P0 ;  /* 0x000000090a157c11 */ /* 0x000fe200080f16ff */
[----:B------:R-:W-:Y:S01]  /*2810*/  UISETP.GT.U32.AND UP4, UPT, UR26, UR69, UPT ;  /* 0x000000451a00728c */ /* 0x000fe2000bf84070 */
[----:B------:R-:W-:Y:S01]  /*2820*/  IMAD R224, R224, 0x2, R165 ;  /* 0x00000002e0e07824 */ /* 0x000fe200078e02a5 */
[----:B------:R-:W-:Y:S01]  /*2830*/  UISETP.GT.U32.AND UP6, UPT, UR26, UR72, UPT ;  /* 0x000000481a00728c */ /* 0x000fe2000bfc4070 */
[C---:B------:R-:W-:Y:S01]  /*2840*/  LOP3.LUT R23, R0.reuse, 0x20, RZ, 0xfc, !PT ;  /* 0x0000002000177812 */ /* 0x040fe200078efcff */
[----:B------:R-:W-:Y:S01]  /*2850*/  UIADD3 UR19, UPT, UPT, -UR19, URZ, URZ ;  /* 0x000000ff13137290 */ /* 0x000fe2000fffe1ff */
[----:B------:R-:W-:Y:S01]  /*2860*/  IMAD R125, R125, 0x2, R224 ;  /* 0x000000027d7d7824 */ /* 0x000fe200078e02e0 */
[----:B------:R-:W-:Y:S01]  /*2870*/  UIADD3 UR21, UPT, UPT, -UR21, URZ, URZ ;  /* 0x000000ff15157290 */ /* 0x000fe2000fffe1ff */
[----:B--2---:R-:W-:Y:S01]  /*2880*/  R2UR UR8, R19 ;  /* 0x00000000130872ca */ /* 0x004fe200000e0000 */
[----:B------:R-:W-:Y:S01]  /*2890*/  @!UP3 UIADD3 UR5, UPT, UPT, UR5, -UR26, URZ ;  /* 0x8000001a0505b290 */ /* 0x000fe2000fffe0ff */
[----:B------:R-:W-:Y:S01]  /*28a0*/  LOP3.LUT R27, R0, 0x2, RZ, 0xfc, !PT ;  /* 0x00000002001b7812 */ /* 0x000fe200078efcff */
[----:B------:R-:W-:Y:S01]  /*28b0*/  UISETP.GE.AND UP3, UPT, UR13, URZ, UPT ;  /* 0x000000ff0d00728c */ /* 0x000fe2000bf66270 */
[----:B------:R-:W-:Y:S01]  /*28c0*/  R2UR UR13, R2 ;  /* 0x00000000020d72ca */ /* 0x000fe200000e0000 */
[----:B------:R-:W-:Y:S01]  /*28d0*/  @!UP2 UIADD3 UR14, UPT, UPT, UR14, -UR26, URZ ;  /* 0x8000001a0e0ea290 */ /* 0x000fe2000fffe0ff */
[----:B------:R-:W-:Y:S01]  /*28e0*/  IMAD.SHL.U32 R2, R149, 0x10, RZ ;  /* 0x0000001095027824 */ /* 0x000fe200078e00ff */
[----:B------:R-:W-:Y:S01]  /*28f0*/  UIMAD UR68, UR26, UR19, UR68 ;  /* 0x000000131a4472a4 */ /* 0x000fe2000f8e0244 */
[----:B------:R-:W-:Y:S01]  /*2900*/  IMAD.U32 R19, RZ, RZ, UR42 ;  /* 0x0000002aff137e24 */ /* 0x000fe2000f8e00ff */
[----:B------:R-:W-:Y:S01]  /*2910*/  UIMAD UR70, UR26, UR21, UR70 ;  /* 0x000000151a4672a4 */ /* 0x000fe2000f8e0246 */
[----:B------:R1:W-:Y:S01]  /*2920*/  STL [R1+0x24], R165 ;  /* 0x000024a501007387 */ /* 0x0003e20000100800 */
[----:B------:R-:W-:Y:S01]  /*2930*/  UISETP.GE.AND UP2, UPT, UR28, URZ, UPT ;  /* 0x000000ff1c00728c */ /* 0x000fe2000bf46270 */
[----:B------:R-:W-:Y:S01]  /*2940*/  LOP3.LUT R2, R2, 0x70, RZ, 0xc0, !PT ;  /* 0x0000007002027812 */ /* 0x000fe200078ec0ff */
[----:B------:R-:W-:-:S02]  /*2950*/  @!UP5 UIADD3 UR71, UPT, UPT, UR71, -UR26, URZ ;  /* 0x8000001a4747d290 */ /* 0x000fc4000fffe0ff */
[----:B------:R-:W-:Y:S01]  /*2960*/  @!UP4 UIADD3 UR69, UPT, UPT, UR69, -UR26, URZ ;  /* 0x8000001a4545c290 */ /* 0x000fe2000fffe0ff */
[----:B------:R-:W-:Y:S01]  /*2970*/  LEA.HI R3, R3, R2, RZ, 0x1c ;  /* 0x0000000203037211 */ /* 0x000fe200078fe0ff */
[----:B------:R-:W-:Y:S02]  /*2980*/  @!UP6 UIADD3 UR72, UPT, UPT, UR72, -UR26, URZ ;  /* 0x8000001a4848e290 */ /* 0x000fe4000fffe0ff */
[----:B------:R-:W-:Y:S02]  /*2990*/  UISETP.GT.U32.AND UP4, UPT, UR26, UR68, UPT ;  /* 0x000000441a00728c */ /* 0x000fe4000bf84070 */
[----:B------:R-:W-:Y:S01]  /*29a0*/  UISETP.GT.U32.AND UP6, UPT, UR26, UR70, UPT ;  /* 0x000000461a00728c */ /* 0x000fe2000bfc4070 */
[----:B------:R-:W-:Y:S01]  /*29b0*/  IMAD R2, R4, 0x80, R3 ;  /* 0x0000008004027824 */ /* 0x000fe200078e0203 */
[----:B------:R-:W-:Y:S01]  /*29c0*/  UISETP.GT.U32.AND UP5, UPT, UR26, UR71, UPT ;  /* 0x000000471a00728c */ /* 0x000fe2000bfa4070 */
[----:B------:R-:W-:Y:S01]  /*29d0*/  IMAD.U32 R4, RZ, RZ, UR42 ;  /* 0x0000002aff047e24 */ /* 0x000fe2000f8e00ff */
[----:B------:R-:W-:Y:S01]  /*29e0*/  @!UP3 UIADD3 UR67, UPT, UPT, -UR67, URZ, URZ ;  /* 0x000000ff4343b290 */ /* 0x000fe2000fffe1ff */
[----:B------:R-:W-:Y:S01]  /*29f0*/  IMAD.U32 R3, RZ, RZ, UR42 ;  /* 0x0000002aff037e24 */ /* 0x000fe2000f8e00ff */
[----:B------:R-:W-:Y:S01]  /*2a00*/  UISETP.GT.U32.AND UP3, UPT, UR26, UR5, UPT ;  /* 0x000000051a00728c */ /* 0x000fe2000bf64070 */
[----:B------:R-:W-:Y:S01]  /*2a10*/  IMAD R9, R4, 0x2, R125 ;  /* 0x0000000204097824 */ /* 0x000fe200078e027d */
[----:B------:R-:W-:-:S02]  /*2a20*/  @!UP2 UIADD3 UR69, UPT, UPT, -UR69, URZ, URZ ;  /* 0x000000ff4545a290 */ /* 0x000fc4000fffe1ff */
[----:B------:R-:W-:Y:S01]  /*2a30*/  UISETP.GT.U32.AND UP2, UPT, UR26, UR14, UPT ;  /* 0x0000000e1a00728c */ /* 0x000fe2000bf44070 */
[----:B------:R-:W-:Y:S01]  /*2a40*/  IMAD R8, R8, 0x2, R9 ;  /* 0x0000000208087824 */ /* 0x000fe200078e0209 */
[----:B------:R-:W-:Y:S02]  /*2a50*/  @!UP4 UIADD3 UR68, UPT, UPT, UR68, -UR26, URZ ;  /* 0x8000001a4444c290 */ /* 0x000fe4000fffe0ff */
[----:B------:R-:W-:Y:S01]  /*2a60*/  @!UP6 UIADD3 UR70, UPT, UPT, UR70, -UR26, URZ ;  /* 0x8000001a4646e290 */ /* 0x000fe2000fffe0ff */
[----:B------:R-:W-:Y:S01]  /*2a70*/  IMAD R7, R7, 0x2, R8 ;  /* 0x0000000207077824 */ /* 0x000fe200078e0208 */
[----:B------:R-:W-:Y:S02]  /*2a80*/  UISETP.GE.AND UP4, UPT, UR37, URZ, UPT ;  /* 0x000000ff2500728c */ /* 0x000fe4000bf86270 */
[----:B------:R-:W-:Y:S01]  /*2a90*/  UISETP.GE.AND UP6, UPT, UR29, URZ, UPT ;  /* 0x000000ff1d00728c */ /* 0x000fe2000bfc6270 */
[----:B------:R-:W-:Y:S01]  /*2aa0*/  IMAD R6, R6, 0x2, R7 ;  /* 0x0000000206067824 */ /* 0x000fe200078e0207 */
[----:B------:R-:W-:-:S02]  /*2ab0*/  @!UP5 UIADD3 UR71, UPT, UPT, UR71, -UR26, URZ ;  /* 0x8000001a4747d290 */ /* 0x000fc4000fffe0ff */
[----:B------:R-:W-:Y:S01]  /*2ac0*/  UISETP.GE.AND UP5, UPT, UR33, URZ, UPT ;  /* 0x000000ff2100728c */ /* 0x000fe2000bfa6270 */
[----:B------:R-:W-:Y:S01]  /*2ad0*/  IMAD R5, R5, 0x4, R6 ;  /* 0x0000000405057824 */ /* 0x000fe200078e0206 */
[----:B------:R-:W-:Y:S02]  /*2ae0*/  @!UP3 UIADD3 UR5, UPT, UPT, UR5, -UR26, URZ ;  /* 0x8000001a0505b290 */ /* 0x000fe4000fffe0ff */
[----:B------:R-:W-:Y:S01]  /*2af0*/  @!UP2 UIADD3 UR14, UPT, UPT, UR14, -UR26, URZ ;  /* 0x8000001a0e0ea290 */ /* 0x000fe2000fffe0ff */
[----:B------:R-:W-:Y:S01]  /*2b00*/  IMAD R4, R4, 0x2, R5 ;  /* 0x0000000204047824 */ /* 0x000fe200078e0205 */
[----:B------:R-:W-:Y:S02]  /*2b10*/  @!UP4 UIADD3 UR72, UPT, UPT, -UR72, URZ, URZ ;  /* 0x000000ff4848c290 */ /* 0x000fe4000fffe1ff */
[----:B------:R-:W-:Y:S01]  /*2b20*/  @!UP6 UIADD3 UR4, UPT, UPT, -UR4, URZ, URZ ;  /* 0x000000ff0404e290 */ /* 0x000fe2000fffe1ff */
[----:B------:R-:W-:Y:S01]  /*2b30*/  UMOV UR6, UR71 ;  /* 0x0000004700067c82 */ /* 0x000fe20008000000 */
[----:B------:R-:W-:-:S02]  /*2b40*/  UISETP.GT.U32.AND UP4, UPT, UR26, UR68, UPT ;  /* 0x000000441a00728c */ /* 0x000fc4000bf84070 */
[----:B------:R-:W-:Y:S01]  /*2b50*/  UISETP.GT.U32.AND UP6, UPT, UR26, UR70, UPT ;  /* 0x000000461a00728c */ /* 0x000fe2000bfc4070 */
[----:B------:R-:W-:Y:S01]  /*2b60*/  UMOV UR31, UR5 ;  /* 0x00000005001f7c82 */ /* 0x000fe20008000000 */
[----:B------:R-:W-:Y:S01]  /*2b70*/  @!UP5 UIADD3 UR6, UPT, UPT, -UR6, URZ, URZ ;  /* 0x000000ff0606d290 */ /* 0x000fe2000fffe1ff */
[----:B------:R-:W-:Y:S01]  /*2b80*/  UMOV UR5, UR14 ;  /* 0x0000000e00057c82 */ /* 0x000fe20008000000 */
[----:B------:R-:W-:Y:S02]  /*2b90*/  USEL UR41, UR30, UR41, !UP1 ;  /* 0x000000291e297287 */ /* 0x000fe4000c800000 */
[----:B------:R-:W-:Y:S02]  /*2ba0*/  USEL UR15, UR30, UR38, !UP1 ;  /* 0x000000261e0f7287 */ /* 0x000fe4000c800000 */
[----:B------:R-:W-:Y:S02]  /*2bb0*/  UISETP.GE.AND UP3, UPT, UR32, URZ, UPT ;  /* 0x000000ff2000728c */ /* 0x000fe4000bf66270 */
[----:B------:R-:W-:-:S02]  /*2bc0*/  USEL UR14, UR30, UR47, !UP1 ;  /* 0x0000002f1e0e7287 */ /* 0x000fc4000c800000 */
[----:B------:R-:W-:Y:S02]  /*2bd0*/  USEL UR32, UR30, UR4, !UP1 ;  /* 0x000000041e207287 */ /* 0x000fe4000c800000 */
[----:B------:R-:W-:Y:S02]  /*2be0*/  USEL UR4, UR30, UR6, !UP1 ;  /* 0x000000061e047287 */ /* 0x000fe4000c800000 */
[----:B------:R-:W-:Y:S02]  /*2bf0*/  UIMAD UR6, UR41, UR27, URZ ;  /* 0x0000001b290672a4 */ /* 0x000fe4000f8e02ff */
[----:B------:R-:W-:Y:S02]  /*2c00*/  UIMAD UR15, UR15, UR27, URZ ;  /* 0x0000001b0f0f72a4 */ /* 0x000fe4000f8e02ff */
[----:B------:R-:W-:Y:S02]  /*2c10*/  USEL UR16, UR30, UR39, !UP1 ;  /* 0x000000271e107287 */ /* 0x000fe4000c800000 */
[----:B------:R-:W-:Y:S01]  /*2c20*/  USEL UR17, UR30, UR46, !UP1 ;  /* 0x0000002e1e117287 */ /* 0x000fe2000c800000 */
[----:B------:R-:W-:Y:S01]  /*2c30*/  IMAD.U32 R183, RZ, RZ, UR6 ;  /* 0x00000006ffb77e24 */ /* 0x000fe2000f8e00ff */
[----:B------:R-:W-:Y:S01]  /*2c40*/  USEL UR18, UR30, UR40, !UP1 ;  /* 0x000000281e127287 */ /* 0x000fe2000c800000 */
[----:B------:R-:W-:Y:S01]  /*2c50*/  IMAD.U32 R187, RZ, RZ, UR15 ;  /* 0x0000000fffbb7e24 */ /* 0x000fe2000f8e00ff */
[----:B------:R-:W-:Y:S01]  /*2c60*/  USEL UR19, UR30, UR45, !UP1 ;  /* 0x0000002d1e137287 */ /* 0x000fe2000c800000 */
[----:B------:R-:W-:Y:S01]  /*2c70*/  IMAD.U32 R12, RZ, RZ, UR6 ;  /* 0x00000006ff0c7e24 */ /* 0x000fe2000f8e00ff */
[----:B------:R-:W-:Y:S01]  /*2c80*/  USEL UR21, UR30, UR48, !UP1 ;  /* 0x000000301e157287 */ /* 0x000fe2000c800000 */
[----:B------:R-:W-:Y:S01]  /*2c90*/  IMAD.U32 R16, RZ, RZ, UR15 ;  /* 0x0000000fff107e24 */ /* 0x000fe2000f8e00ff */
[----:B------:R-:W-:Y:S01]  /*2ca0*/  UIMAD UR14, UR14, UR27, URZ ;  /* 0x0000001b0e0e72a4 */ /* 0x000fe2000f8e02ff */
[-C--:B------:R-:W-:Y:S01]  /*2cb0*/  LEA R182, P0, R183, R52.reuse, 0x2 ;  /* 0x00000034b7b67211 */ /* 0x080fe200078010ff */
[----:B------:R-:W-:Y:S01]  /*2cc0*/  USEL UR20, UR30, UR44, !UP1 ;  /* 0x0000002c1e147287 */ /* 0x000fe2000c800000 */
[-C--:B------:R-:W-:Y:S01]  /*2cd0*/  LEA R186, P5, R187, R52.reuse, 0x2 ;  /* 0x00000034bbba7211 */ /* 0x080fe200078a10ff */
[----:B------:R-:W-:Y:S01]  /*2ce0*/  @!UP4 UIADD3 UR68, UPT, UPT, UR68, -UR26, URZ ;  /* 0x8000001a4444c290 */ /* 0x000fe2000fffe0ff */
[-C--:B------:R-:W-:Y:S01]  /*2cf0*/  LEA.HI.X.SX32 R183, R12, R15.reuse, 0x2, P0 ;  /* 0x0000000f0cb77211 */ /* 0x080fe200000f16ff */
[----:B------:R-:W-:Y:S01]  /*2d00*/  @!UP6 UIADD3 UR70, UPT, UPT, UR70, -UR26, URZ ;  /* 0x8000001a4646e290 */ /* 0x000fe2000fffe0ff */
[----:B------:R-:W-:Y:S01]  /*2d10*/  IMAD.U32 R185, RZ, RZ, UR14 ;  /* 0x0000000effb97e24 */ /* 0x000fe2000f8e00ff */
[----:B------:R-:W-:Y:S01]  /*2d20*/  UIMAD UR16, UR16, UR27, URZ ;  /* 0x0000001b101072a4 */ /* 0x000fe2000f8e02ff */
[----:B------:R-:W-:Y:S01]  /*2d30*/  IMAD.U32 R14, RZ, RZ, UR14 ;  /* 0x0000000eff0e7e24 */ /* 0x000fe2000f8e00ff */
[----:B------:R-:W-:Y:S01]  /*2d40*/  UIMAD UR17, UR17, UR27, URZ ;  /* 0x0000001b111172a4 */ /* 0x000fe2000f8e02ff */
[-C--:B------:R-:W-:Y:S01]  /*2d50*/  LEA.HI.X.SX32 R187, R16, R15.reuse, 0x2, P5 ;  /* 0x0000000f10bb7211 */ /* 0x080fe200028f16ff */
[----:B------:R-:W-:Y:S01]  /*2d60*/  UIMAD UR18, UR18, UR27, URZ ;  /* 0x0000001b121272a4 */ /* 0x000fe2000f8e02ff */
[-C--:B------:R-:W-:Y:S01]  /*2d70*/  LEA R184, P3, R185, R52.reuse, 0x2 ;  /* 0x00000034b9b87211 */ /* 0x080fe200078610ff */
[----:B------:R-:W-:Y:S01]  /*2d80*/  UIMAD UR19, UR19, UR27, URZ ;  /* 0x0000001b131372a4 */ /* 0x000fe2000f8e02ff */
[----:B------:R-:W-:Y:S01]  /*2d90*/  IMAD.U32 R189, RZ, RZ, UR16 ;  /* 0x00000010ffbd7e24 */ /* 0x000fe2000f8e00ff */
[----:B------:R-:W-:Y:S01]  /*2da0*/  UIMAD UR21, UR21, UR27, URZ ;  /* 0x0000001b151572a4 */ /* 0x000fe2000f8e02ff */
[----:B------:R-:W-:Y:S01]  /*2db0*/  IMAD.U32 R191, RZ, RZ, UR17 ;  /* 0x00000011ffbf7e24 */ /* 0x000fe2000f8e00ff */
[----:B------:R-:W-:Y:S01]  /*2dc0*/  UISETP.GE.AND UP2, UPT, UR36, URZ, UPT ;  /* 0x000000ff2400728c */ /* 0x000fe2000bf46270 */
[----:B------:R-:W-:Y:S01]  /*2dd0*/  IMAD.U32 R193, RZ, RZ, UR18 ;  /* 0x00000012ffc17e24 */ /* 0x000fe2000f8e00ff */
[----:B------:R-:W-:Y:S01]  /*2de0*/  UISETP.GE.AND UP4, UPT, UR35, URZ, UPT ;  /* 0x000000ff2300728c */ /* 0x000fe2000bf86270 */
[----:B------:R-:W-:Y:S01]  /*2df0*/  IMAD.U32 R195, RZ, RZ, UR19 ;  /* 0x00000013ffc37e24 */ /* 0x000fe2000f8e00ff */
[----:B------:R-:W-:Y:S01]  /*2e00*/  UISETP.GE.AND UP6, UPT, UR34, URZ, UPT ;  /* 0x000000ff2200728c */ /* 0x000fe2000bfc6270 */
[----:B------:R-:W-:Y:S01]  /*2e10*/  IMAD.U32 R199, RZ, RZ, UR21 ;  /* 0x00000015ffc77e24 */ /* 0x000fe2000f8e00ff */
        /* <DEDUP_REMOVED lines=14> */
[----:B------:R-:W-:Y:S01]  /*2f00*/  USEL UR23, UR30, UR57, !UP1 ;  /* 0x000000391e177287 */ /* 0x000fe2000c800000 */
[-C--:B------:R-:W-:Y:S01]  /*2f10*/  LEA R192, P1, R193, R52.reuse, 0x2 ;  /* 0x00000034c1c07211 */ /* 0x080fe200078210ff */
[----:B------:R-:W-:Y:S01]  /*2f20*/  USEL UR22, UR30, UR55, !UP1 ;  /* 0x000000371e167287 */ /* 0x000fe2000c800000 */
[----:B------:R-:W-:Y:S01]  /*2f30*/  IMAD.U32 R197, RZ, RZ, UR20 ;  /* 0x00000014ffc57e24 */ /* 0x000fe2000f8e00ff */
[----:B------:R-:W-:Y:S01]  /*2f40*/  UIMAD UR24, UR24, UR27, URZ ;  /* 0x0000001b181872a4 */ /* 0x000fe2000f8e02ff */
[----:B------:R-:W-:Y:S01]  /*2f50*/  IMAD.U32 R26, RZ, RZ, UR20 ;  /* 0x00000014ff1a7e24 */ /* 0x000fe2000f8e00ff */
[----:B------:R-:W-:Y:S01]  /*2f60*/  UIMAD UR25, UR25, UR27, URZ ;  /* 0x0000001b191972a4 */ /* 0x000fe2000f8e02ff */
[-C--:B------:R-:W-:Y:S01]  /*2f70*/  LEA R194, P2, R195, R52.reuse, 0x2 ;  /* 0x00000034c3c27211 */ /* 0x080fe200078410ff */
[----:B------:R-:W-:Y:S01]  /*2f80*/  UIMAD UR57, UR51, UR27, URZ ;  /* 0x0000001b333972a4 */ /* 0x000fe2000f8e02ff */
[-C--:B------:R-:W-:Y:S01]  /*2f90*/  LEA.HI.X.SX32 R185, R14, R15.reuse, 0x2, P3 ;  /* 0x0000000f0eb97211 */ /* 0x080fe200018f16ff */
[----:B------:R-:W-:Y:S01]  /*2fa0*/  UIMAD UR56, UR52, UR27, URZ ;  /* 0x0000001b343872a4 */ /* 0x000fe2000f8e02ff */
[----:B------:R-:W-:Y:S01]  /*2fb0*/  IMAD.U32 R201, RZ, RZ, UR24 ;  /* 0x00000018ffc97e24 */ /* 0x000fe2000f8e00ff */
[----:B------:R-:W-:Y:S01]  /*2fc0*/  UIMAD UR54, UR54, UR27, URZ ;  /* 0x0000001b363672a4 */ /* 0x000fe2000f8e02ff */
        /* <DEDUP_REMOVED lines=11> */
[----:B------:R-:W-:Y:S01]  /*3080*/  UMOV UR29, UR68 ;  /* 0x00000044001d7c82 */ /* 0x000fe20008000000 */
[----:B------:R-:W-:Y:S01]  /*3090*/  UMOV UR28, UR70 ;  /* 0x00000046001c7c82 */ /* 0x000fe20008000000 */
[----:B------:R-:W-:Y:S01]  /*30a0*/  UIMAD UR53, UR22, UR27, URZ ;  /* 0x0000001b163572a4 */ /* 0x000fe2000f8e02ff */
[----:B------:R-:W-:Y:S01]  /*30b0*/  IMAD.U32 R209, RZ, RZ, UR55 ;  /* 0x00000037ffd17e24 */ /* 0x000fe2000f8e00ff */
        /* <DEDUP_REMOVED lines=8> */
[----:B------:R-:W-:Y:S01]  /*3140*/  USEL UR37, UR30, UR63, !UP1 ;  /* 0x0000003f1e257287 */ /* 0x000fe2000c800000 */
[----:B------:R-:W-:Y:S01]  /*3150*/  IMAD.U32 R40, RZ, RZ, UR54 ;  /* 0x00000036ff287e24 */ /* 0x000fe2000f8e00ff */
[----:B------:R-:W-:Y:S01]  /*3160*/  USEL UR36, UR30, UR60, !UP1 ;  /* 0x0000003c1e247287 */ /* 0x000fe2000c800000 */
[-C--:B------:R-:W-:Y:S01]  /*3170*/  LEA.HI.X.SX32 R189, R18, R15.reuse, 0x2, P4 ;  /* 0x0000000f12bd7211 */ /* 0x080fe200020f16ff */
[----:B------:R-:W-:Y:S01]  /*3180*/  USEL UR35, UR30, UR67, !UP1 ;  /* 0x000000431e237287 */ /* 0x000fe2000c800000 */
[-C--:B------:R-:W-:Y:S01]  /*3190*/  LEA.HI.X.SX32 R191, R20, R15.reuse, 0x2, P0 ;  /* 0x0000000f14bf7211 */ /* 0x080fe200000f16ff */
[----:B------:R-:W-:Y:S01]  /*31a0*/  USEL UR34, UR30, UR69, !UP1 ;  /* 0x000000451e227287 */ /* 0x000fe2000c800000 */
[-C--:B------:R-:W-:Y:S01]  /*31b0*/  LEA.HI.X.SX32 R193, R22, R15.reuse, 0x2, P1 ;  /* 0x0000000f16c17211 */ /* 0x080fe200008f16ff */
[----:B------:R-:W-:Y:S01]  /*31c0*/  UIMAD UR39, UR39, UR27, URZ ;  /* 0x0000001b272772a4 */ /* 0x000fe2000f8e02ff */
[-C--:B------:R-:W-:Y:S01]  /*31d0*/  LEA.HI.X.SX32 R195, R24, R15.reuse, 0x2, P2 ;  /* 0x0000000f18c37211 */ /* 0x080fe200010f16ff */
[----:B------:R-:W-:Y:S01]  /*31e0*/  @!UP3 UIADD3 UR31, UPT, UPT, -UR31, URZ, URZ ;  /* 0x000000ff1f1fb290 */ /* 0x000fe2000fffe1ff */
[-C--:B------:R-:W-:Y:S01]  /*31f0*/  LEA.HI.X.SX32 R199, R28, R15.reuse, 0x2, P5 ;  /* 0x0000000f1cc77211 */ /* 0x080fe200028f16ff */
[----:B------:R-:W-:Y:S01]  /*3200*/  @!UP2 UIADD3 UR5, UPT, UPT, -UR5, URZ, URZ ;  /* 0x000000ff0505a290 */ /* 0x000fe2000fffe1ff */
[----:B------:R-:W-:Y:S01]  /*3210*/  IMAD.U32 R38, RZ, RZ, UR55 ;  /* 0x00000037ff267e24 */ /* 0x000fe2000f8e00ff */
[----:B------:R-:W-:Y:S01]  /*3220*/  @!UP4 UIADD3 UR29, UPT, UPT, -UR29, URZ, URZ ;  /* 0x000000ff1d1dc290 */ /* 0x000fe2000fffe1ff */
[----:B------:R-:W-:Y:S01]  /*3230*/  IMAD.U32 R213, RZ, RZ, UR53 ;  /* 0x00000035ffd57e24 */ /* 0x000fe2000f8e00ff */
[----:B------:R-:W-:Y:S01]  /*3240*/  @!UP6 UIADD3 UR28, UPT, UPT, -UR28, URZ, URZ ;  /* 0x000000ff1c1ce290 */ /* 0x000fe2000fffe1ff */
[----:B------:R-:W-:Y:S01]  /*3250*/  IMAD.U32 R215, RZ, RZ, UR52 ;  /* 0x00000034ffd77e24 */ /* 0x000fe2000f8e00ff */
[----:B------:R-:W-:Y:S01]  /*3260*/  USEL UR33, UR30, UR72, !UP1 ;  /* 0x000000481e217287 */ /* 0x000fe2000c800000 */
[----:B------:R-:W-:Y:S01]  /*3270*/  IMAD.U32 R217, RZ, RZ, UR41 ;  /* 0x00000029ffd97e24 */ /* 0x000fe2000f8e00ff */
[----:B------:R-:W-:Y:S01]  /*3280*/  UIMAD UR37, UR37, UR27, URZ ;  /* 0x0000001b252572a4 */ /* 0x000fe2000f8e02ff */
[----:B------:R-:W-:Y:S01]  /*3290*/  IMAD.U32 R219, RZ, RZ, UR40 ;  /* 0x00000028ffdb7e24 */ /* 0x000fe2000f8e00ff */
[----:B------:R-:W-:Y:S01]  /*32a0*/  UIMAD UR36, UR36, UR27, URZ ;  /* 0x0000001b242472a4 */ /* 0x000fe2000f8e02ff */
[----:B------:R-:W-:Y:S01]  /*32b0*/  IMAD.U32 R31, RZ, RZ, UR38 ;  /* 0x00000026ff1f7e24 */ /* 0x000fe2000f8e00ff */
[----:B------:R-:W-:Y:S01]  /*32c0*/  UIMAD UR35, UR35, UR27, URZ ;  /* 0x0000001b232372a4 */ /* 0x000fe2000f8e02ff */
[-C--:B------:R-:W-:Y:S01]  /*32d0*/  LEA R200, P4, R201, R52.reuse, 0x2 ;  /* 0x00000034c9c87211 */ /* 0x080fe200078810ff */
[----:B------:R-:W-:Y:S01]  /*32e0*/  UIMAD UR34, UR34, UR27, URZ ;  /* 0x0000001b222272a4 */ /* 0x000fe2000f8e02ff */
[-C--:B------:R-:W-:Y:S01]  /*32f0*/  LEA R202, P0, R203, R52.reuse, 0x2 ;  /* 0x00000034cbca7211 */ /* 0x080fe200078010ff */
[----:B------:R-:W-:Y:S01]  /*3300*/  UIMAD UR32, UR32, UR27, URZ ;  /* 0x0000001b202072a4 */ /* 0x000fe2000f8e02ff */
[-C--:B------:R-:W-:Y:S01]  /*3310*/  LEA R204, P1, R205, R52.reuse, 0x2 ;  /* 0x00000034cdcc7211 */ /* 0x080fe200078210ff */
[----:B------:R-:W-:Y:S01]  /*3320*/  USEL UR31, UR30, UR31, !UP1 ;  /* 0x0000001f1e1f7287 */ /* 0x000fe2000c800000 */
[-C--:B------:R-:W-:Y:S01]  /*3330*/  LEA R206, P2, R207, R52.reuse, 0x2 ;  /* 0x00000034cfce7211 */ /* 0x080fe200078410ff */
[----:B------:R-:W-:Y:S01]  /*3340*/  USEL UR5, UR30, UR5, !UP1 ;  /* 0x000000051e057287 */ /* 0x000fe2000c800000 */
[-C--:B------:R-:W-:Y:S01]  /*3350*/  LEA.HI.X.SX32 R197, R26, R15.reuse, 0x2, P3 ;  /* 0x0000000f1ac57211 */ /* 0x080fe200018f16ff */
[----:B------:R-:W-:Y:S01]  /*3360*/  USEL UR29, UR30, UR29, !UP1 ;  /* 0x0000001d1e1d7287 */ /* 0x000fe2000c800000 */
[-C--:B------:R-:W-:Y:S01]  /*3370*/  LEA R210, P5, R211, R52.reuse, 0x2 ;  /* 0x00000034d3d27211 */ /* 0x080fe200078a10ff */
[----:B------:R-:W-:Y:S01]  /*3380*/  USEL UR28, UR30, UR28, !UP1 ;  /* 0x0000001c1e1c7287 */ /* 0x000fe2000c800000 */
[----:B------:R-:W-:Y:S01]  /*3390*/  IMAD.U32 R221, RZ, RZ, UR39 ;  /* 0x00000027ffdd7e24 */ /* 0x000fe2000f8e00ff */
[----:B------:R-:W-:Y:S01]  /*33a0*/  UIMAD UR33, UR33, UR27, URZ ;  /* 0x0000001b212172a4 */ /* 0x000fe2000f8e02ff */
[-C--:B------:R-:W-:Y:S01]  /*33b0*/  LEA R208, P3, R209, R52.reuse, 0x2 ;  /* 0x00000034d1d07211 */ /* 0x080fe200078610ff */
[----:B------:R-:W-:Y:S01]  /*33c0*/  IMAD R12, R3, 0x2, R4 ;  /* 0x00000002030c7824 */ /* 0x000fe200078e0204 */
        /* <DEDUP_REMOVED lines=8> */
[-C--:B------:R-:W-:Y:S01]  /*3450*/  LEA.HI.X.SX32 R201, R30, R15.reuse, 0x2, P4 ;  /* 0x0000000f1ec97211 */ /* 0x080fe200020f16ff */
[----:B------:R-:W-:Y:S01]  /*3460*/  IMAD.U32 R54, RZ, RZ, UR38 ;  /* 0x00000026ff367e24 */ /* 0x000fe2000f8e00ff */
[-C--:B------:R-:W-:Y:S01]  /*3470*/  LEA.HI.X.SX32 R203, R32, R15.reuse, 0x2, P0 ;  /* 0x0000000f20cb7211 */ /* 0x080fe200000f16ff */
[----:B------:R-:W-:Y:S01]  /*3480*/  UIMAD UR27, UR4, UR27, URZ ;  /* 0x0000001b041b72a4 */ /* 0x000fe2000f8e02ff */
[-C--:B------:R-:W-:Y:S01]  /*3490*/  LEA.HI.X.SX32 R205, R34, R15.reuse, 0x2, P1 ;  /* 0x0000000f22cd7211 */ /* 0x080fe200008f16ff */
[----:B------:R-:W-:Y:S01]  /*34a0*/  IMAD.U32 R50, RZ, RZ, UR39 ;  /* 0x00000027ff327e24 */ /* 0x000fe2000f8e00ff */
[-C--:B------:R-:W-:Y:S01]  /*34b0*/  LEA.HI.X.SX32 R207, R36, R15.reuse, 0x2, P2 ;  /* 0x0000000f24cf7211 */ /* 0x080fe200010f16ff */
[----:B------:R-:W-:Y:S01]  /*34c0*/  IMAD.U32 R33, RZ, RZ, UR37 ;  /* 0x00000025ff217e24 */ /* 0x000fe2000f8e00ff */
[-C--:B------:R-:W-:Y:S01]  /*34d0*/  LEA.HI.X.SX32 R211, R40, R15.reuse, 0x2, P5 ;  /* 0x0000000f28d37211 */ /* 0x080fe200028f16ff */
[----:B------:R-:W-:Y:S01]  /*34e0*/  IMAD.U32 R35, RZ, RZ, UR36 ;  /* 0x00000024ff237e24 */ /* 0x000fe2000f8e00ff */
[-C--:B------:R-:W-:Y:S01]  /*34f0*/  LEA R212, P4, R213, R52.reuse, 0x2 ;  /* 0x00000034d5d47211 */ /* 0x080fe200078810ff */
[----:B------:R-:W-:Y:S01]  /*3500*/  IMAD.U32 R37, RZ, RZ, UR35 ;  /* 0x00000023ff257e24 */ /* 0x000fe2000f8e00ff */
[-C--:B------:R-:W-:Y:S01]  /*3510*/  LEA R214, P0, R215, R52.reuse, 0x2 ;  /* 0x00000034d7d67211 */ /* 0x080fe200078010ff */
[----:B------:R-:W-:Y:S01]  /*3520*/  IMAD.U32 R39, RZ, RZ, UR34 ;  /* 0x00000022ff277e24 */ /* 0x000fe2000f8e00ff */
[-C--:B------:R-:W-:Y:S01]  /*3530*/  LEA R216, P1, R217, R52.reuse, 0x2 ;  /* 0x00000034d9d87211 */ /* 0x080fe200078210ff */
[----:B------:R-:W-:Y:S01]  /*3540*/  IMAD.U32 R43, RZ, RZ, UR32 ;  /* 0x00000020ff2b7e24 */ /* 0x000fe2000f8e00ff */
[-C--:B------:R-:W-:Y:S01]  /*3550*/  LEA R218, P2, R219, R52.reuse, 0x2 ;  /* 0x00000034dbda7211 */ /* 0x080fe200078410ff */
[----:B------:R-:W-:Y:S01]  /*3560*/  IMAD.U32 R41, RZ, RZ, UR33 ;  /* 0x00000021ff297e24 */ /* 0x000fe2000f8e00ff */
[-C--:B------:R-:W-:Y:S01]  /*3570*/  LEA.HI.X.SX32 R209, R38, R15.reuse, 0x2, P3 ;  /* 0x0000000f26d17211 */ /* 0x080fe200018f16ff */
[----:B------:R-:W-:Y:S01]  /*3580*/  IMAD.U32 R14, RZ, RZ, UR42 ;  /* 0x0000002aff0e7e24 */ /* 0x000fe2000f8e00ff */
[-C--:B------:R-:W-:Y:S01]  /*3590*/  LEA R30, P5, R31, R52.reuse, 0x2 ;  /* 0x000000341f1e7211 */ /* 0x080fe200078a10ff */
[----:B------:R-:W-:Y:S01]  /*35a0*/  IMAD R3, R13, 0x2, R12 ;  /* 0x000000020d037824 */ /* 0x000fe200078e020c */
[-C--:B------:R-:W-:Y:S01]  /*35b0*/  LEA R220, P3, R221, R52.reuse, 0x2 ;  /* 0x00000034dddc7211 */ /* 0x080fe200078610ff */
[----:B------:R-:W-:Y:S01]  /*35c0*/  IMAD.U32 R56, RZ, RZ, UR37 ;  /* 0x00000025ff387e24 */ /* 0x000fe2000f8e00ff */
[-C--:B------:R-:W-:Y:S01]  /*35d0*/  LEA.HI.X.SX32 R213, R42, R15.reuse, 0x2, P4 ;  /* 0x0000000f2ad57211 */ /* 0x080fe200020f16ff */
        /* <DEDUP_REMOVED lines=24> */
[----:B------:R-:W-:Y:S01]  /*3760*/  IMAD R14, R16, 0x2, R13 ;  /* 0x00000002100e7824 */ /* 0x000fe200078e020d */
        /* <DEDUP_REMOVED lines=18> */
[----:B------:R-:W-:Y:S01]  /*3890*/  LEA R52, P3, R53, R52, 0x2 ;  /* 0x0000003435347211 */ /* 0x000fe200078610ff */
[----:B------:R-:W-:Y:S01]  /*38a0*/  IMAD.U32 R64, RZ, RZ, UR42 ;  /* 0x0000002aff407e24 */ /* 0x000fe2000f8e00ff */
[----:B------:R-:W-:Y:S01]  /*38b0*/  ISETP.GT.AND P5, PT, R226, 0x7f, PT ;  /* 0x0000007fe200780c */ /* 0x000fe20003fa4270 */
[----:B------:R-:W-:Y:S01]  /*38c0*/  UMOV UR10, 0x1 ;  /* 0x00000001000a7882 */ /* 0x000fe20000000000 */
[----:B------:R-:W-:Y:S01]  /*38d0*/  LEA.HI.X.SX32 R45, R16, R15, 0x2, P4 ;  /* 0x0000000f102d7211 */ /* 0x000fe200020f16ff */
[----:B------:R-:W-:Y:S01]  /*38e0*/  IMAD.U32 R16, RZ, RZ, UR42 ;  /* 0x0000002aff107e24 */ /* 0x000fe2000f8e00ff */
[----:B------:R-:W-:-:S02]  /*38f0*/  SEL R25, RZ, 0x4, !P5 ;  /* 0x00000004ff197807 */ /* 0x000fc40006800000 */
[-C--:B------:R-:W-:Y:S02]  /*3900*/  LEA.HI.X.SX32 R47, R18, R15.reuse, 0x2, P0 ;  /* 0x0000000f122f7211 */ /* 0x080fe400000f16ff */
[-C--:B------:R-:W-:Y:S01]  /*3910*/  LEA.HI.X.SX32 R49, R20, R15.reuse, 0x2, P1 ;  /* 0x0000000f14317211 */ /* 0x080fe200008f16ff */
[----:B------:R-:W-:Y:S01]  /*3920*/  IMAD.U32 R20, RZ, RZ, UR42 ;  /* 0x0000002aff147e24 */ /* 0x000fe2000f8e00ff */
[-C--:B------:R-:W-:Y:S02]  /*3930*/  LEA.HI.X.SX32 R51, R22, R15.reuse, 0x2, P2 ;  /* 0x0000000f16337211 */ /* 0x080fe400010f16ff */
[----:B------:R-:W-:Y:S01]  /*3940*/  LEA.HI.X.SX32 R53, R24, R15, 0x2, P3 ;  /* 0x0000000f18357211 */ /* 0x000fe200018f16ff */
[----:B------:R-:W-:Y:S01]  /*3950*/  IMAD R15, R17, 0x2, R14 ;  /* 0x00000002110f7824 */ /* 0x000fe200078e020e */
[----:B------:R-:W-:Y:S02]  /*3960*/  SEL R18, R25, RZ, !P6 ;  /* 0x000000ff19127207 */ /* 0x000fe40007000000 */
[-C--:B------:R-:W-:Y:S01]  /*3970*/  ISETP.GE.AND P1, PT, R23, R124.reuse, PT ;  /* 0x0000007c1700720c */ /* 0x080fe20003f26270 */
[----:B------:R-:W-:Y:S01]  /*3980*/  IMAD R16, R16, 0x4, R15 ;  /* 0x0000000410107824 */ /* 0x000fe200078e020f */
[----:B------:R-:W-:Y:S01]  /*3990*/  ISETP.NE.U32.AND P4, PT, R18, RZ, PT ;  /* 0x000000ff1200720c */ /* 0x000fe20003f85070 */
[----:B------:R-:W-:Y:S01]  /*39a0*/  IMAD.U32 R18, RZ, RZ, UR42 ;  /* 0x0000002aff127e24 */ /* 0x000fe2000f8e00ff */
[----:B------:R-:W-:Y:S01]  /*39b0*/  ISETP.GE.AND P0, PT, R27, R124, PT ;  /* 0x0000007c1b00720c */ /* 0x000fe20003f06270 */
[----:B------:R-:W-:Y:S01]  /*39c0*/  IMAD R17, R17, 0x2, R16 ;  /* 0x0000000211117824 */ /* 0x000fe200078e0210 */
[C---:B------:R-:W-:Y:S01]  /*39d0*/  SEL R23, R25.reuse, RZ, !P1 ;  /* 0x000000ff19177207 */ /* 0x040fe20004800000 */
[----:B------:R-:W-:Y:S01]  /*39e0*/  IMAD.U32 R27, RZ, RZ, UR42 ;  /* 0x0000002aff1b7e24 */ /* 0x000fe2000f8e00ff */
[----:B------:R-:W-:Y:S01]  /*39f0*/  SEL R22, R25, RZ, !P0 ;  /* 0x000000ff19167207 */ /* 0x000fe20004000000 */
[----:B------:R-:W-:Y:S01]  /*3a00*/  IMAD R18, R18, 0x2, R17 ;  /* 0x0000000212127824 */ /* 0x000fe200078e0211 */
[----:B------:R-:W-:Y:S01]  /*3a10*/  ISETP.NE.U32.AND P1, PT, R23, RZ, PT ;  /* 0x000000ff1700720c */ /* 0x000fe20003f25070 */
[----:B------:R-:W-:Y:S01]  /*3a20*/  IMAD.U32 R23, RZ, RZ, UR42 ;  /* 0x0000002aff177e24 */ /* 0x000fe2000f8e00ff */
[----:B------:R-:W-:Y:S01]  /*3a30*/  ISETP.NE.U32.AND P3, PT, R22, RZ, PT ;  /* 0x000000ff1600720c */ /* 0x000fe20003f65070 */
[----:B------:R-:W-:Y:S01]  /*3a40*/  IMAD R19, R19, 0x2, R18 ;  /* 0x0000000213137824 */ /* 0x000fe200078e0212 */
[----:B------:R-:W-:-:S02]  /*3a50*/  LOP3.LUT R26, R0, 0x22, RZ, 0xfc, !PT ;  /* 0x00000022001a7812 */ /* 0x000fc400078efcff */
[----:B------:R-:W-:Y:S01]  /*3a60*/  LOP3.LUT R24, R0, 0x40, RZ, 0xfc, !PT ;  /* 0x0000004000187812 */ /* 0x000fe200078efcff */
[----:B------:R-:W-:Y:S01]  /*3a70*/  IMAD R20, R20, 0x2, R19 ;  /* 0x0000000214147824 */ /* 0x000fe200078e0213 */
[-C--:B------:R-:W-:Y:S02]  /*3a80*/  ISETP.GE.AND P0, PT, R26, R124.reuse, PT ;  /* 0x0000007c1a00720c */ /* 0x080fe40003f06270 */
[----:B------:R-:W-:Y:S01]  /*3a90*/  ISETP.GE.AND P2, PT, R24, R124, PT ;  /* 0x0000007c1800720c */ /* 0x000fe20003f46270 */
[----:B------:R-:W-:Y:S01]  /*3aa0*/  IMAD R22, R23, 0x2, R20 ;  /* 0x0000000217167824 */ /* 0x000fe200078e0214 */
[C---:B------:R-:W-:Y:S01]  /*3ab0*/  SEL R26, R25.reuse, RZ, !P0 ;  /* 0x000000ff191a7207 */ /* 0x040fe20004000000 */
[----:B------:R-:W-:Y:S01]  /*3ac0*/  IMAD.U32 R24, RZ, RZ, UR42 ;  /* 0x0000002aff187e24 */ /* 0x000fe2000f8e00ff */
[----:B------:R-:W-:Y:S01]  /*3ad0*/  SEL R28, R25, RZ, !P2 ;  /* 0x000000ff191c7207 */ /* 0x000fe20005000000 */
[----:B------:R-:W-:Y:S01]  /*3ae0*/  IMAD R23, R27, 0x2, R22 ;  /* 0x000000021b177824 */ /* 0x000fe200078e0216 */
[----:B------:R-:W-:-:S02]  /*3af0*/  ISETP.NE.U32.AND P2, PT, R26, RZ, PT ;  /* 0x000000ff1a00720c */ /* 0x000fc40003f45070 */
[----:B------:R-:W-:Y:S01]  /*3b00*/  ISETP.NE.U32.AND P6, PT, R28, RZ, PT ;  /* 0x000000ff1c00720c */ /* 0x000fe20003fc5070 */
[----:B------:R-:W-:Y:S01]  /*3b10*/  IMAD R24, R24, 0x4, R23 ;  /* 0x0000000418187824 */ /* 0x000fe200078e0217 */
[----:B------:R-:W-:Y:S01]  /*3b20*/  LEA R74, P5, R3, R180, 0x2 ;  /* 0x000000b4034a7211 */ /* 0x000fe200078a10ff */
[----:B------:R-:W-:Y:S02]  /*3b30*/  IMAD.U32 R28, RZ, RZ, UR42 ;  /* 0x0000002aff1c7e24 */ /* 0x000fe4000f8e00ff */
[----:B------:R-:W-:-:S04]  /*3b40*/  IMAD R26, R27, 0x2, R24 ;  /* 0x000000021b1a7824 */ /* 0x000fc800078e0218 */
        /* <DEDUP_REMOVED lines=10> */
[----:B------:R-:W-:Y:S01]  /*3bf0*/  IMAD R61, R63, 0x2, R60 ;  /* 0x000000023f3d7824 */ /* 0x000fe200078e023c */
[----:B-1----:R-:W-:Y:S06]  /*3c00*/  BRA.U UP0, `(.L_x_5) ;  /* 0x00000001001c7547 */ /* 0x002fec000b800000 */
[----:B------:R-:W1:Y:S01]  /*3c10*/  S2UR UR5, SR_CgaCtaId ;  /* 0x00000000000579c3 */ /* 0x000e620000008800 */
[----:B------:R-:W-:Y:S01]  /*3c20*/  ELECT P0, URZ, PT ;  /* 0x0000000000ff782f */ /* 0x000fe20003800000 */
[----:B------:R-:W-:Y:S01]  /*3c30*/  IMAD.MOV.U32 R62, RZ, RZ, 0x1 ;  /* 0x00000001ff3e7424 */ /* 0x000fe200078e00ff */
[----:B------:R-:W-:-:S05]  /*3c40*/  UMOV UR4, 0x40 ;  /* 0x0000004000047882 */ /* 0x000fca0000000000 */
[----:B------:R-:W-:Y:S01]  /*3c50*/  UVIRTCOUNT.DEALLOC.SMPOOL 0x80 ;  /* 0x000000800000784c */ /* 0x000fe20000000000 */
[----:B-1----:R-:W-:-:S09]  /*3c60*/  ULEA UR4, UR5, UR4, 0x18 ;  /* 0x0000000405047291 */ /* 0x002fd2000f8ec0ff */
[----:B------:R1:W-:Y:S03]  /*3c70*/  @P0 STS.U8 [UR4], R62 ;  /* 0x0000003eff000988 */ /* 0x0003e60008000004 */
.L_x_5:
[-C--:B------:R-:W-:Y:S01]  /*3c80*/  LEA R76, P0, R13, R180.reuse, 0x2 ;  /* 0x000000b40d4c7211 */ /* 0x080fe200078010ff */
[----:B-1----:R-:W-:Y:S01]  /*3c90*/  IMAD R62, R64, 0x2, R61 ;  /* 0x00000002403e7824 */ /* 0x002fe200078e023d */
[-C--:B------:R-:W-:Y:S01]  /*3ca0*/  LEA.HI.X.SX32 R75, R3, R21.reuse, 0x2, P5 ;  /* 0x00000015034b7211 */ /* 0x080fe200028f16ff */
[----:B------:R-:W-:Y:S01]  /*3cb0*/  USHF.L.U32 UR4, UR13, 0x15, URZ ;  /* 0x000000150d047899 */ /* 0x000fe200080006ff */
[-C--:B------:R-:W-:Y:S01]  /*3cc0*/  LEA.HI.X.SX32 R77, R13, R21.reuse, 0x2, P0 ;  /* 0x000000150d4d7211 */ /* 0x080fe200000f16ff */
[----:B------:R-:W-:Y:S01]  /*3cd0*/  IMAD R3, R65, 0x4, R62 ;  /* 0x0000000441037824 */ /* 0x000fe200078e023e */
[CC--:B------:R-:W-:Y:S01]  /*3ce0*/  LEA R80, P0, R15.reuse, R180.reuse, 0x2 ;  /* 0x000000b40f507211 */ /* 0x0c0fe200078010ff */
[----:B------:R-:W-:Y:S01]  /*3cf0*/  ULOP3.LUT UR4, UR4, 0x600000, URZ, 0xc0, !UPT ;  /* 0x0060000004047892 */ /* 0x000fe2000f8ec0ff */
[-C--:B------:R-:W-:Y:S01]  /*3d00*/  LEA R78, P5, R14, R180.reuse, 0x2 ;  /* 0x000000b40e4e7211 */ /* 0x080fe200078a10ff */
[----:B------:R-:W-:Y:S01]  /*3d10*/  IMAD R13, R66, 0x2, R3 ;  /* 0x00000002420d7824 */ /* 0x000fe200078e0203 */
[-C--:B------:R-:W-:Y:S01]  /*3d20*/  LEA.HI.X.SX32 R81, R15, R21.reuse, 0x2, P0 ;  /* 0x000000150f517211 */ /* 0x080fe200000f16ff */
[----:B------:R-:W-:Y:S01]  /*3d30*/  UIADD3 UR12, UPT, UPT, UR8, UR4, URZ ;  /* 0x00000004080c7290 */ /* 0x000fe2000fffe0ff */
[CC--:B------:R-:W-:Y:S01]  /*3d40*/  LEA R86, P0, R17.reuse, R180.reuse, 0x2 ;  /* 0x000000b411567211 */ /* 0x0c0fe200078010ff */
[----:B------:R-:W-:Y:S01]  /*3d50*/  UIADD3 UR9, UPT, UPT, UR7, 0x24000, URZ ;  /* 0x0002400007097890 */ /* 0x000fe2000fffe0ff */
[-C--:B------:R-:W-:Y:S01]  /*3d60*/  LEA.HI.X.SX32 R79, R14, R21.reuse, 0x2, P5 ;  /* 0x000000150e4f7211 */ /* 0x080fe200028f16ff */
[----:B------:R-:W-:Y:S01]  /*3d70*/  IMAD R14, R68, 0x2, R13 ;  /* 0x00000002440e7824 */ /* 0x000fe200078e020d */
[-C--:B------:R-:W-:Y:S01]  /*3d80*/  LEA.HI.X.SX32 R87, R17, R21.reuse, 0x2, P0 ;  /* 0x0000001511577211 */ /* 0x080fe200000f16ff */
[----:B------:R-:W1:Y:S01]  /*3d90*/  LDCU.64 UR22, c[0x0][0x358] ;  /* 0x00006b00ff1677ac */ /* 0x000e620008000a00 */
[-C--:B------:R-:W-:Y:S01]  /*3da0*/  LEA R90, P0, R19, R180.reuse, 0x2 ;  /* 0x000000b4135a7211 */ /* 0x080fe200078010ff */
[----:B------:R-:W-:Y:S01]  /*3db0*/  IMAD R15, R67, 0x2, R14 ;  /* 0x00000002430f7824 */ /* 0x000fe200078e020e */
[-C--:B------:R-:W-:Y:S01]  /*3dc0*/  LEA R84, P5, R16, R180.reuse, 0x2 ;  /* 0x000000b410547211 */ /* 0x080fe200078a10ff */
[----:B------:R-:W-:Y:S01]  /*3dd0*/  STTM.16dp32bit_t0_t15.x16 tmem[UR12], RZ ;  /* 0x000000ff000079ed */ /* 0x000fe20008a0000c */
[----:B------:R-:W-:Y:S01]  /*3de0*/  STTM.16dp32bit_t16_t31.x16 tmem[UR12+0x10], RZ ;  /* 0x000010ff000079ed */ /* 0x000fe20008a2000c */
[-C--:B------:R-:W-:Y:S01]  /*3df0*/  LEA.HI.X.SX32 R91, R19, R21.reuse, 0x2, P0 ;  /* 0x00000015135b7211 */ /* 0x080fe200000f16ff */
[----:B------:R-:W2:Y:S01]  /*3e00*/  FENCE.VIEW.ASYNC.T ;  /* 0x00000000000073c6 */ /* 0x000ea20000000200 */
[-C--:B------:R-:W-:Y:S01]  /*3e10*/  LEA R94, P0, R22, R180.reuse, 0x2 ;  /* 0x000000b4165e7211 */ /* 0x080fe200078010ff */
[----:B------:R-:W-:Y:S01]  /*3e20*/  USHF.L.U32 UR26, UR42, 0x7, URZ ;  /* 0x000000072a1a7899 */ /* 0x000fe200080006ff */
[-C--:B------:R-:W-:Y:S01]  /*3e30*/  LEA.HI.X.SX32 R85, R16, R21.reuse, 0x2, P5 ;  /* 0x0000001510557211 */ /* 0x080fe200028f16ff */
[----:B------:R-:W-:Y:S01]  /*3e40*/  IMAD R16, R70, 0x2, R15 ;  /* 0x0000000246107824 */ /* 0x000fe200078e020f */
[----:B------:R-:W-:Y:S01]  /*3e50*/  LEA.HI.X.SX32 R95, R22, R21, 0x2, P0 ;  /* 0x00000015165f7211 */ /* 0x000fe200000f16ff */
[----:B------:R-:W-:Y:S01]  /*3e60*/  USHF.L.U32 UR43, UR43, 0x7, URZ ;  /* 0x000000072b2b7899 */ /* 0x000fe200080006ff */
[-C--:B------:R-:W-:Y:S01]  /*3e70*/  LEA R88, P5, R18, R180.reuse, 0x2 ;  /* 0x000000b412587211 */ /* 0x080fe200078a10ff */
[----:B------:R-:W-:Y:S01]  /*3e80*/  IMAD R17, R69, 0x2, R16 ;  /* 0x0000000245117824 */ /* 0x000fe200078e0210 */
[----:B------:R-:W-:-:S02]  /*3e90*/  LEA R100, P0, R24, R180, 0x2 ;  /* 0x000000b418647211 */ /* 0x000fc400078010ff */
[-C--:B------:R-:W-:Y:S01]  /*3ea0*/  LEA.HI.X.SX32 R89, R18, R21.reuse, 0x2, P5 ;  /* 0x0000001512597211 */ /* 0x080fe200028f16ff */
[----:B------:R-:W-:Y:S01]  /*3eb0*/  IMAD R18, R72, 0x2, R17 ;  /* 0x0000000248127824 */ /* 0x000fe200078e0211 */
[-C--:B------:R-:W-:Y:S02]  /*3ec0*/  LEA.HI.X.SX32 R101, R24, R21.reuse, 0x2, P0 ;  /* 0x0000001518657211 */ /* 0x080fe400000f16ff */
[CC--:B------:R-:W-:Y:S01]  /*3ed0*/  LEA R92, P5, R20.reuse, R180.reuse, 0x2 ;  /* 0x000000b4145c7211 */ /* 0x0c0fe200078a10ff */
[----:B------:R-:W-:Y:S01]  /*3ee0*/  IMAD R19, R71, 0x4, R18 ;  /* 0x0000000447137824 */ /* 0x000fe200078e0212 */
[C---:B------:R-:W-:Y:S02]  /*3ef0*/  LEA R104, P0, R27.reuse, R180, 0x2 ;  /* 0x000000b41b687211 */ /* 0x040fe400078010ff */
[-C--:B------:R-:W-:Y:S01]  /*3f00*/  LEA.HI.X.SX32 R93, R20, R21.reuse, 0x2, P5 ;  /* 0x00000015145d7211 */ /* 0x080fe200028f16ff */
[----:B------:R-:W-:Y:S01]  /*3f10*/  IMAD R20, R82, 0x2, R19 ;  /* 0x0000000252147824 */ /* 0x000fe200078e0213 */
[----:B------:R-:W-:-:S02]  /*3f20*/  LEA.HI.X.SX32 R105, R27, R21, 0x2, P0 ;  /* 0x000000151b697211 */ /* 0x000fc400000f16ff */
[-C--:B------:R-:W-:Y:S01]  /*3f30*/  LEA R96, P5, R23, R180.reuse, 0x2 ;  /* 0x000000b417607211 */ /* 0x080fe200078a10ff */
[----:B------:R-:W-:Y:S01]  /*3f40*/  IMAD R22, R73, 0x2, R20 ;  /* 0x0000000249167824 */ /* 0x000fe200078e0214 */
[-C--:B------:R-:W-:Y:S02]  /*3f50*/  LEA R108, P0, R29, R180.reuse, 0x2 ;  /* 0x000000b41d6c7211 */ /* 0x080fe400078010ff */
[-C--:B------:R-:W-:Y:S01]  /*3f60*/  LEA.HI.X.SX32 R97, R23, R21.reuse, 0x2, P5 ;  /* 0x0000001517617211 */ /* 0x080fe200028f16ff */
[----:B------:R-:W-:Y:S01]  /*3f70*/  IMAD R23, R83, 0x2, R22 ;  /* 0x0000000253177824 */ /* 0x000fe200078e0216 */
[----:B------:R-:W-:Y:S02]  /*3f80*/  LEA.HI.X.SX32 R109, R29, R21, 0x2, P0 ;  /* 0x000000151d6d7211 */ /* 0x000fe400000f16ff */
[-C--:B------:R-:W-:Y:S01]  /*3f90*/  LEA R102, P5, R26, R180.reuse, 0x2 ;  /* 0x000000b41a667211 */ /* 0x080fe200078a10ff */
[----:B------:R-:W-:Y:S01]  /*3fa0*/  IMAD R24, R98, 0x2, R23 ;  /* 0x0000000262187824 */ /* 0x000fe200078e0217 */
[----:B------:R-:W-:-:S02]  /*3fb0*/  LEA R112, P0, R55, R180, 0x2 ;  /* 0x000000b437707211 */ /* 0x000fc400078010ff */
[-C--:B------:R-:W-:Y:S02]  /*3fc0*/  LEA.HI.X.SX32 R103, R26, R21.reuse, 0x2, P5 ;  /* 0x000000151a677211 */ /* 0x080fe400028f16ff */
[-C--:B------:R-:W-:Y:S02]  /*3fd0*/  LEA.HI.X.SX32 R113, R55, R21.reuse, 0x2, P0 ;  /* 0x0000001537717211 */ /* 0x080fe400000f16ff */
[CC--:B------:R-:W-:Y:S02]  /*3fe0*/  LEA R106, P5, R28.reuse, R180.reuse, 0x2 ;  /* 0x000000b41c6a7211 */ /* 0x0c0fe400078a10ff */
[C---:B------:R-:W-:Y:S02]  /*3ff0*/  LEA R118, P0, R57.reuse, R180, 0x2 ;  /* 0x000000b439767211 */ /* 0x040fe400078010ff */
[-C--:B------:R-:W-:Y:S02]  /*4000*/  LEA.HI.X.SX32 R107, R28, R21.reuse, 0x2, P5 ;  /* 0x000000151c6b7211 */ /* 0x080fe400028f16ff */
[----:B------:R-:W-:-:S02]  /*4010*/  LEA.HI.X.SX32 R119, R57, R21, 0x2, P0 ;  /* 0x0000001539777211 */ /* 0x000fc400000f16ff */
[CC--:B------:R-:W-:Y:S02]  /*4020*/  LEA R110, P5, R54.reuse, R180.reuse, 0x2 ;  /* 0x000000b4366e7211 */ /* 0x0c0fe400078a10ff */
[CC--:B------:R-:W-:Y:S02]  /*4030*/  LEA R122, P0, R59.reuse, R180.reuse, 0x2 ;  /* 0x000000b43b7a7211 */ /* 0x0c0fe400078010ff */
[-C--:B------:R-:W-:Y:S02]  /*4040*/  LEA.HI.X.SX32 R111, R54, R21.reuse, 0x2, P5 ;  /* 0x00000015366f7211 */ /* 0x080fe400028f16ff */
[----:B------:R-:W-:Y:S02]  /*4050*/  LEA.HI.X.SX32 R123, R59, R21, 0x2, P0 ;  /* 0x000000153b7b7211 */ /* 0x000fe400000f16ff */
[-C--:B------:R-:W-:Y:S02]  /*4060*/  LEA R116, P5, R56, R180.reuse, 0x2 ;  /* 0x000000b438747211 */ /* 0x080fe400078a10ff */
[----:B------:R-:W-:-:S02]  /*4070*/  LEA R128, P0, R61, R180, 0x2 ;  /* 0x000000b43d807211 */ /* 0x000fc400078010ff */
[-C--:B------:R-:W-:Y:S02]  /*4080*/  LEA.HI.X.SX32 R117, R56, R21.reuse, 0x2, P5 ;  /* 0x0000001538757211 */ /* 0x080fe400028f16ff */
[-C--:B------:R-:W-:Y:S02]  /*4090*/  LEA.HI.X.SX32 R129, R61, R21.reuse, 0x2, P0 ;  /* 0x000000153d817211 */ /* 0x080fe400000f16ff */
[CC--:B------:R-:W-:Y:S02]  /*40a0*/  LEA R120, P5, R58.reuse, R180.reuse, 0x2 ;  /* 0x000000b43a787211 */ /* 0x0c0fe400078a10ff */
[CC--:B------:R-:W-:Y:S02]  /*40b0*/  LEA R134, P0, R3.reuse, R180.reuse, 0x2 ;  /* 0x000000b403867211 */ /* 0x0c0fe400078010ff */
[-C--:B------:R-:W-:Y:S02]  /*40c0*/  LEA.HI.X.SX32 R121, R58, R21.reuse, 0x2, P5 ;  /* 0x000000153a797211 */ /* 0x080fe400028f16ff */
[----:B------:R-:W-:Y:S01]  /*40d0*/  LEA.HI.X.SX32 R135, R3, R21, 0x2, P0 ;  /* 0x0000001503877211 */ /* 0x000fe200000f16ff */
[----:B------:R-:W-:Y:S01]  /*40e0*/  IMAD R3, R99, 0x2, R24 ;  /* 0x0000000263037824 */ /* 0x000fe200078e0218 */
[----:B------:R-:W-:-:S02]  /*40f0*/  LEA R126, P5, R60, R180, 0x2 ;  /* 0x000000b43c7e7211 */ /* 0x000fc400078a10ff */
[-C--:B------:R-:W-:Y:S02]  /*4100*/  LEA R138, P0, R14, R180.reuse, 0x2 ;  /* 0x000000b40e8a7211 */ /* 0x080fe400078010ff */
[-C--:B------:R-:W-:Y:S02]  /*4110*/  LEA.HI.X.SX32 R127, R60, R21.reuse, 0x2, P5 ;  /* 0x000000153c7f7211 */ /* 0x080fe400028f16ff */
[-C--:B------:R-:W-:Y:S02]  /*4120*/  LEA.HI.X.SX32 R139, R14, R21.reuse, 0x2, P0 ;  /* 0x000000150e8b7211 */ /* 0x080fe400000f16ff */
[-C--:B------:R-:W-:Y:S02]  /*4130*/  LEA R130, P5, R62, R180.reuse, 0x2 ;  /* 0x000000b43e827211 */ /* 0x080fe400078a10ff */
[----:B------:R-:W-:Y:S02]  /*4140*/  LEA R142, P0, R16, R180, 0x2 ;  /* 0x000000b4108e7211 */ /* 0x000fe400078010ff */
[----:B------:R-:W-:-:S02]  /*4150*/  LEA.HI.X.SX32 R131, R62, R21, 0x2, P5 ;  /* 0x000000153e837211 */ /* 0x000fc400028f16ff */
[-C--:B------:R-:W-:Y:S02]  /*4160*/  LEA.HI.X.SX32 R143, R16, R21.reuse, 0x2, P0 ;  /* 0x00000015108f7211 */ /* 0x080fe400000f16ff */
[CC--:B------:R-:W-:Y:S02]  /*4170*/  LEA R136, P5, R13.reuse, R180.reuse, 0x2 ;  /* 0x000000b40d887211 */ /* 0x0c0fe400078a10ff */
        /* <DEDUP_REMOVED lines=16> */
[-C--:B------:R-:W-:Y:S01]  /*4280*/  LEA.HI.X.SX32 R145, R17, R21.reuse, 0x2, P5 ;  /* 0x0000001511917211 */ /* 0x080fe200028f16ff */
[----:B------:R-:W-:Y:S01]  /*4290*/  IMAD R17, R133, 0x2, R16 ;  /* 0x0000000285117824 */ /* 0x000fe200078e0210 */
[-C--:B------:R-:W-:Y:S02]  /*42a0*/  LEA R166, P0, R14, R180.reuse, 0x2 ;  /* 0x000000b40ea67211 */ /* 0x080fe400078010ff */
[-C--:B------:R-:W-:Y:S01]  /*42b0*/  LEA R150, P5, R19, R180.reuse, 0x2 ;  /* 0x000000b413967211 */ /* 0x080fe200078a10ff */
[----:B------:R-:W-:Y:S01]  /*42c0*/  IMAD R3, R164, 0x2, R17 ;  /* 0x00000002a4037824 */ /* 0x000fe200078e0211 */
[----:B------:R-:W-:Y:S02]  /*42d0*/  LEA.HI.X.SX32 R167, R14, R21, 0x2, P0 ;  /* 0x000000150ea77211 */ /* 0x000fe400000f16ff */
        /* <DEDUP_REMOVED lines=9> */
[CC--:B------:R-:W-:Y:S02]  /*4370*/  LEA R158, P5, R24.reuse, R180.reuse, 0x2 ;  /* 0x000000b4189e7211 */ /* 0x0c0fe400078a10ff */
[-C--:B------:R-:W-:Y:S02]  /*4380*/  LEA.HI.X.SX32 R223, R165, R21.reuse, 0x2, P0 ;  /* 0x00000015a5df7211 */ /* 0x080fe400000f16ff */
[-C--:B------:R-:W-:Y:S02]  /*4390*/  LEA.HI.X.SX32 R159, R24, R21.reuse, 0x2, P5 ;  /* 0x00000015189f7211 */ /* 0x080fe400028f16ff */
[-C--:B------:R-:W-:Y:S02]  /*43a0*/  LEA R56, P0, R125, R180.reuse, 0x2 ;  /* 0x000000b47d387211 */ /* 0x080fe400078010ff */
[----:B------:R-:W-:Y:S02]  /*43b0*/  LEA R162, P5, R13, R180, 0x2 ;  /* 0x000000b40da27211 */ /* 0x000fe400078a10ff */
[----:B------:R-:W-:-:S02]  /*43c0*/  LEA.HI.X.SX32 R57, R125, R21, 0x2, P0 ;  /* 0x000000157d397211 */ /* 0x000fc400000f16ff */
[-C--:B------:R-:W-:Y:S02]  /*43d0*/  LEA.HI.X.SX32 R163, R13, R21.reuse, 0x2, P5 ;  /* 0x000000150da37211 */ /* 0x080fe400028f16ff */
[CC--:B------:R-:W-:Y:S02]  /*43e0*/  LEA R60, P0, R8.reuse, R180.reuse, 0x2 ;  /* 0x000000b4083c7211 */ /* 0x0c0fe400078010ff */
[CC--:B------:R-:W-:Y:S02]  /*43f0*/  LEA R168, P5, R15.reuse, R180.reuse, 0x2 ;  /* 0x000000b40fa87211 */ /* 0x0c0fe400078a10ff */
[-C--:B------:R-:W-:Y:S02]  /*4400*/  LEA.HI.X.SX32 R61, R8, R21.reuse, 0x2, P0 ;  /* 0x00000015083d7211 */ /* 0x080fe400000f16ff */
[----:B------:R-:W-:Y:S02]  /*4410*/  LEA.HI.X.SX32 R169, R15, R21, 0x2, P5 ;  /* 0x000000150fa97211 */ /* 0x000fe400028f16ff */
[----:B------:R-:W-:-:S02]  /*4420*/  LEA R64, P0, R6, R180, 0x2 ;  /* 0x000000b406407211 */ /* 0x000fc400078010ff */
[CC--:B------:R-:W-:Y:S02]  /*4430*/  LEA R172, P5, R17.reuse, R180.reuse, 0x2 ;  /* 0x000000b411ac7211 */ /* 0x0c0fe400078a10ff */
[-C--:B------:R-:W-:Y:S02]  /*4440*/  LEA.HI.X.SX32 R65, R6, R21.reuse, 0x2, P0 ;  /* 0x0000001506417211 */ /* 0x080fe400000f16ff */
[-C--:B------:R-:W-:Y:S02]  /*4450*/  LEA.HI.X.SX32 R173, R17, R21.reuse, 0x2, P5 ;  /* 0x0000001511ad7211 */ /* 0x080fe400028f16ff */
[CC--:B------:R-:W-:Y:S02]  /*4460*/  LEA R68, P0, R5.reuse, R180.reuse, 0x2 ;  /* 0x000000b405447211 */ /* 0x0c0fe400078010ff */
[----:B------:R-:W-:Y:S02]  /*4470*/  LEA R176, P5, R22, R180, 0x2 ;  /* 0x000000b416b07211 */ /* 0x000fe400078a10ff */
[----:B------:R-:W-:-:S02]  /*4480*/  LEA.HI.X.SX32 R69, R5, R21, 0x2, P0 ;  /* 0x0000001505457211 */ /* 0x000fc400000f16ff */
[-C--:B------:R-:W-:Y:S02]  /*4490*/  LEA.HI.X.SX32 R177, R22, R21.reuse, 0x2, P5 ;  /* 0x0000001516b17211 */ /* 0x080fe400028f16ff */
[----:B------:R-:W-:Y:S02]  /*44a0*/  ISETP.NE.U32.AND P0, PT, R178, RZ, PT ;  /* 0x000000ffb200720c */ /* 0x000fe40003f05070 */
[CC--:B------:R-:W-:Y:S02]  /*44b0*/  LEA R54, P5, R224.reuse, R180.reuse, 0x2 ;  /* 0x000000b4e0367211 */ /* 0x0c0fe400078a10ff */
[----:B------:R-:W-:Y:S02]  /*44c0*/  LEA.HI R179, R149, 0xe, RZ, 0x1a ;  /* 0x0000000e95b37811 */ /* 0x000fe400078fd0ff */
[----:B------:R-:W-:Y:S02]  /*44d0*/  LEA.HI.X.SX32 R55, R224, R21, 0x2, P5 ;  /* 0x00000015e0377211 */ /* 0x000fe400028f16ff */
[----:B------:R-:W-:Y:S01]  /*44e0*/  LEA R58, P5, R9, R180, 0x2 ;  /* 0x000000b4093a7211 */ /* 0x000fe200078a10ff */
[----:B------:R-:W-:Y:S01]  /*44f0*/  IMAD R3, R179, UR42, RZ ;  /* 0x0000002ab3037c24 */ /* 0x000fe2000f8e02ff */
[----:B------:R-:W-:-:S02]  /*4500*/  LEA.HI R26, R149, 0x1e, RZ, 0x1a ;  /* 0x0000001e951a7811 */ /* 0x000fc400078fd0ff */
[-C--:B------:R-:W-:Y:S01]  /*4510*/  LEA.HI.X.SX32 R59, R9, R21.reuse, 0x2, P5 ;  /* 0x00000015093b7211 */ /* 0x080fe200028f16ff */
[----:B--2---:R-:W-:Y:S01]  /*4520*/  VOTEU.ALL UP1, P0 ;  /* 0x0000000000ff7886 */ /* 0x004fe20000020000 */
[-C--:B------:R-:W-:Y:S01]  /*4530*/  LEA R62, P5, R7, R180.reuse, 0x2 ;  /* 0x000000b4073e7211 */ /* 0x080fe200078a10ff */
[----:B------:R2:W-:Y:S01]  /*4540*/  STL [R1+0x2c], R3 ;  /* 0x00002c0301007387 */ /* 0x0005e20000100800 */
[----:B------:R-:W-:Y:S01]  /*4550*/  LEA.HI R240, R149, 0x2e, RZ, 0x1a ;  /* 0x0000002e95f07811 */ /* 0x000fe200078fd0ff */
[----:B------:R-:W-:Y:S01]  /*4560*/  VOTEU.ALL UP2, P0 ;  /* 0x0000000000ff7886 */ /* 0x000fe20000040000 */
[----:B------:R-:W-:Y:S02]  /*4570*/  LEA.HI.X.SX32 R63, R7, R21, 0x2, P5 ;  /* 0x00000015073f7211 */ /* 0x000fe400028f16ff */
[----:B------:R-:W-:Y:S01]  /*4580*/  LEA R66, P5, R3, R180, 0x2 ;  /* 0x000000b403427211 */ /* 0x000fe200078a10ff */
[----:B------:R-:W-:Y:S01]  /*4590*/  IMAD R15, R240, UR42, RZ ;  /* 0x0000002af00f7c24 */ /* 0x000fe2000f8e02ff */
[----:B------:R-:W-:-:S04]  /*45a0*/  @!UP1 UIADD3 UR4, UPT, UPT, -UR10, 0x100000, URZ ;  /* 0x001000000a049890 */ /* 0x000fc8000fffe1ff */
[----:B------:R-:W-:Y:S02]  /*45b0*/  @!UP1 USHF.L.U32 UR5, UR4, 0xb, URZ ;  /* 0x0000000b04059899 */ /* 0x000fe400080006ff */
[----:B------:R-:W-:Y:S01]  /*45c0*/  @!UP1 USHF.L.U32 UR4, UR4, 0x1, URZ ;  /* 0x0000000104049899 */ /* 0x000fe200080006ff */
[----:B------:R-:W-:Y:S01]  /*45d0*/  LEA.HI.X.SX32 R67, R3, R21, 0x2, P5 ;  /* 0x0000001503437211 */ /* 0x000fe200028f16ff */
[----:B--2---:R-:W-:Y:S01]  /*45e0*/  IMAD R3, R26, UR42, RZ ;  /* 0x0000002a1a037c24 */ /* 0x004fe2000f8e02ff */
[----:B------:R-:W-:Y:S01]  /*45f0*/  LEA R70, P5, R4, R180, 0x2 ;  /* 0x000000b404467211 */ /* 0x000fe200078a10ff */
[----:B------:R-:W-:-:S04]  /*4600*/  @!UP1 UIADD3 UR10, UPT, UPT, -UR10, 0x100000, URZ ;  /* 0x001000000a0a9890 */ /* 0x000fc8000fffe1ff */
[----:B------:R-:W-:Y:S02]  /*4610*/  @!UP1 USHF.L.U32 UR11, UR10, 0xb, URZ ;  /* 0x0000000b0a0b9899 */ /* 0x000fe400080006ff */
[----:B------:R-:W-:Y:S01]  /*4620*/  @!UP1 USHF.L.U32 UR10, UR10, 0x1, URZ ;  /* 0x000000010a0a9899 */ /* 0x000fe200080006ff */
[----:B------:R-:W-:Y:S01]  /*4630*/  BAR.SYNC.DEFER_BLOCKING 0x0 ;  /* 0x0000000000007b1d */ /* 0x000fe20000010000 */
[-C--:B------:R-:W-:Y:S02]  /*4640*/  LEA.HI.X.SX32 R71, R4, R21.reuse, 0x2, P5 ;  /* 0x0000001504477211 */ /* 0x080fe400028f16ff */
[CC--:B------:R-:W-:Y:S02]  /*4650*/  LEA R72, P5, R12.reuse, R180.reuse, 0x2 ;  /* 0x000000b40c487211 */ /* 0x0c0fe400078a10ff */
[----:B------:R-:W-:Y:S01]  /*4660*/  LEA.HI R231, R149, 0x4e, RZ, 0x1a ;  /* 0x0000004e95e77811 */ /* 0x000fe200078fd0ff */
[----:B------:R-:W-:Y:S01]  /*4670*/  VOTEU.ALL UP1, P0 ;  /* 0x0000000000ff7886 */ /* 0x000fe20000020000 */
[-C--:B------:R-:W-:Y:S01]  /*4680*/  LEA.HI.X.SX32 R73, R12, R21.reuse, 0x2, P5 ;  /* 0x000000150c497211 */ /* 0x080fe200028f16ff */
[----:B------:R2:W-:Y:S01]  /*4690*/  STL [R1+0x28], R3 ;  /* 0x0000280301007387 */ /* 0x0005e20000100800 */
[----:B------:R-:W-:Y:S01]  /*46a0*/  LEA R82, P5, R3, R180, 0x2 ;  /* 0x000000b403527211 */ /* 0x000fe200078a10ff */
[----:B------:R-:W-:Y:S01]  /*46b0*/  IMAD R14, R231, UR42, RZ ;  /* 0x0000002ae70e7c24 */ /* 0x000fe2000f8e02ff */
[----:B------:R-:W-:Y:S01]  /*46c0*/  LEA.HI R237, R149, 0x6e, RZ, 0x1a ;  /* 0x0000006e95ed7811 */ /* 0x000fe200078fd0ff */
[----:B------:R-:W-:Y:S01]  /*46d0*/  STL [R1+0x20], R15 ;  /* 0x0000200f01007387 */ /* 0x000fe20000100800 */
[----:B------:R-:W-:-:S02]  /*46e0*/  LEA.HI.X.SX32 R83, R3, R21, 0x2, P5 ;  /* 0x0000001503537211 */ /* 0x000fc400028f16ff */
[-C--:B------:R-:W-:Y:S01]  /*46f0*/  LEA R98, P5, R15, R180.reuse, 0x2 ;  /* 0x000000b40f627211 */ /* 0x080fe200078a10ff */
[----:B------:R-:W-:Y:S01]  /*4700*/  IMAD R13, R237, UR42, RZ ;  /* 0x0000002aed0d7c24 */ /* 0x000fe2000f8e02ff */
[----:B------:R-:W-:Y:S01]  /*4710*/  LOP3.LUT R249, R0, 0x60, RZ, 0xfc, !PT ;  /* 0x0000006000f97812 */ /* 0x000fe200078efcff */
[----:B------:R3:W-:Y:S01]  /*4720*/  STL [R1+0x1c], R14 ;  /* 0x00001c0e01007387 */ /* 0x0007e20000100800 */
[-C--:B------:R-:W-:Y:S02]  /*4730*/  LEA.HI.X.SX32 R99, R15, R21.reuse, 0x2, P5 ;  /* 0x000000150f637211 */ /* 0x080fe400028f16ff */
[----:B------:R-:W-:Y:S02]  /*4740*/  LEA R132, P5, R14, R180, 0x2 ;  /* 0x000000b40e847211 */ /* 0x000fe400078a10ff */
[----:B--2---:R-:W-:Y:S01]  /*4750*/  LOP3.LUT R3, R0, 0x42, RZ, 0xfc, !PT ;  /* 0x0000004200037812 */ /* 0x004fe200078efcff */
[----:B------:R-:W2:Y:S02]  /*4760*/  FENCE.VIEW.ASYNC.S ;  /* 0x00000000000073c6 */ /* 0x000ea40000000000 */
[----:B--2---:R-:W2:Y:S02]  /*4770*/  @!UP1 SYNCS.EXCH.64 URZ, [UR9], UR4 ;  /* 0x0000000409ff95b2 */ /* 0x004ea40008000100 */
[----:B--2---:R-:W-:Y:S01]  /*4780*/  BAR.SYNC.DEFER_BLOCKING 0x0 ;  /* 0x0000000000007b1d */ /* 0x004fe20000010000 */
[----:B------:R-:W-:-:S02]  /*4790*/  LEA.HI.X.SX32 R133, R14, R21, 0x2, P5 ;  /* 0x000000150e857211 */ /* 0x000fc400028f16ff */
[C---:B------:R-:W-:Y:S01]  /*47a0*/  LEA R164, P5, R13.reuse, R180, 0x2 ;  /* 0x000000b40da47211 */ /* 0x040fe200078a10ff */
[----:B---3--:R-:W-:Y:S01]  /*47b0*/  IMAD.U32 R14, RZ, RZ, UR12 ;  /* 0x0000000cff0e7e24 */ /* 0x008fe2000f8e00ff */
[----:B------:R-:W-:Y:S02]  /*47c0*/  LOP3.LUT R250, R0, 0x62, RZ, 0xfc, !PT ;  /* 0x0000006200fa7812 */ /* 0x000fe400078efcff */
[----:B------:R-:W-:Y:S01]  /*47d0*/  LEA.HI.X.SX32 R165, R13, R21, 0x2, P5 ;  /* 0x000000150da57211 */ /* 0x000fe200028f16ff */
[----:B------:R-:W-:Y:S01]  /*47e0*/  VIADD R13, R2, UR7 ;  /* 0x00000007020d7c36 */ /* 0x000fe20008000000 */
[----:B------:R-:W-:Y:S01]  /*47f0*/  ISETP.GE.AND P5, PT, R3, R124, PT ;  /* 0x0000007c0300720c */ /* 0x000fe20003fa6270 */
[----:B------:R2:W-:Y:S01]  /*4800*/  STL [R1+0x14], R14 ;  /* 0x0000140e01007387 */ /* 0x0005e20000100800 */
[----:B------:R-:W-:Y:S02]  /*4810*/  LOP3.LUT R248, R0, 0x4, RZ, 0xfc, !PT ;  /* 0x0000000400f87812 */ /* 0x000fe400078efcff */
[----:B------:R-:W-:-:S02]  /*4820*/  SEL R3, R25, RZ, !P5 ;  /* 0x000000ff19037207 */ /* 0x000fc40006800000 */
[-C--:B------:R-:W-:Y:S02]  /*4830*/  ISETP.GE.AND P5, PT, R250, R124.reuse, PT ;  /* 0x0000007cfa00720c */ /* 0x080fe40003fa6270 */
[C---:B------:R-:W-:Y:S02]  /*4840*/  LOP3.LUT R230, R0.reuse, 0x6, RZ, 0xfc, !PT ;  /* 0x0000000600e67812 */ /* 0x040fe400078efcff */
[C---:B------:R-:W-:Y:S02]  /*4850*/  LOP3.LUT R247, R0.reuse, 0x24, RZ, 0xfc, !PT ;  /* 0x0000002400f77812 */ /* 0x040fe400078efcff */
[C---:B------:R-:W-:Y:S02]  /*4860*/  LOP3.LUT R236, R0.reuse, 0x26, RZ, 0xfc, !PT ;  /* 0x0000002600ec7812 */ /* 0x040fe400078efcff */
[----:B------:R-:W-:Y:S01]  /*4870*/  LOP3.LUT R246, R0, 0x44, RZ, 0xfc, !PT ;  /* 0x0000004400f67812 */ /* 0x000fe200078efcff */
[----:B------:R3:W1:Y:S02]  /*4880*/  @!UP2 SYNCS.EXCH.64 URZ, [UR7+0x24008], UR10 ;  /* 0x0240080a07ffa5b2 */ /* 0x0006640008000100 */
[----:B------:R-:W-:Y:S01]  /*4890*/  @!PT LDS RZ, [RZ] ;  /* 0x00000000fffff984 */ /* 0x000fe20000000800 */
[----:B------:R-:W-:Y:S01]  /*48a0*/  @!PT LDS RZ, [RZ] ;  /* 0x00000000fffff984 */ /* 0x000fe20000000800 */
[----:B------:R-:W-:Y:S01]  /*48b0*/  @!PT LDS RZ, [RZ] ;  /* 0x00000000fffff984 */ /* 0x000fe20000000800 */
[----:B-1----:R-:W-:Y:S01]  /*48c0*/  LDGSTS.E [R13], desc[UR22][R222.64], P4 ;  /* 0x00000000de0d7fae */ /* 0x002fe2000a1a1016 */
[----:B------:R-:W-:-:S02]  /*48d0*/  ISETP.GE.AND P4, PT, R249, R124, PT ;  /* 0x0000007cf900720c */ /* 0x000fc40003f86270 */
[----:B------:R-:W-:Y:S01]  /*48e0*/  LOP3.LUT R15, R2, 0x10, RZ, 0x3c, !PT ;  /* 0x00000010020f7812 */ /* 0x000fe200078e3cff */
[----:B------:R1:W-:Y:S01]  /*48f0*/  LDGSTS.E [R13+0x8], desc[UR22][R54.64], P3 ;  /* 0x00008000360d7fae */ /* 0x0003e200099a1016 */
[----:B------:R-:W-:Y:S02]  /*4900*/  ISETP.NE.U32.AND P3, PT, R3, RZ, PT ;  /* 0x000000ff0300720c */ /* 0x000fe40003f65070 */
[C---:B--2---:R-:W-:Y:S01]  /*4910*/  SEL R14, R25.reuse, RZ, !P4 ;  /* 0x000000ff190e7207 */ /* 0x044fe20006000000 */
[----:B------:R-:W-:Y:S01]  /*4920*/  LDGSTS.E [R13+0x2000], desc[UR22][R84.64], P1 ;  /* 0x02000000540d7fae */ /* 0x000fe200089a1016 */
[----:B------:R-:W-:Y:S02]  /*4930*/  ISETP.GE.AND P4, PT, R248, R124, PT ;  /* 0x0000007cf800720c */ /* 0x000fe40003f86270 */
[----:B------:R-:W-:Y:S01]  /*4940*/  SEL R3, R25, RZ, !P5 ;  /* 0x000000ff19037207 */ /* 0x000fe20006800000 */
[----:B------:R-:W-:Y:S01]  /*4950*/  LDGSTS.E [R13+0x2008], desc[UR22][R86.64], P2 ;  /* 0x02008000560d7fae */ /* 0x000fe200091a1016 */
[----:B------:R-:W-:-:S02]  /*4960*/  ISETP.NE.U32.AND P5, PT, R14, RZ, PT ;  /* 0x000000ff0e00720c */ /* 0x000fc40003fa5070 */
[-C--:B------:R-:W-:Y:S01]  /*4970*/  ISETP.GE.AND P2, PT, R230, R124.reuse, PT ;  /* 0x0000007ce600720c */ /* 0x080fe20003f46270 */
[----:B------:R-:W-:Y:S01]  /*4980*/  LDGSTS.E [R13+0x4000], desc[UR22][R116.64], P6 ;  /* 0x04000000740d7fae */ /* 0x000fe2000b1a1016 */
[----:B------:R-:W-:Y:S02]  /*4990*/  SEL R14, R25, RZ, !P4 ;  /* 0x000000ff190e7207 */ /* 0x000fe40006000000 */
[-C--:B------:R-:W-:Y:S01]  /*49a0*/  ISETP.GE.AND P6, PT, R247, R124.reuse, PT ;  /* 0x0000007cf700720c */ /* 0x080fe20003fc6270 */
[----:B------:R-:W-:Y:S01]  /*49b0*/  LDGSTS.E [R13+0x4008], desc[UR22][R118.64], P3 ;  /* 0x04008000760d7fae */ /* 0x000fe200099a1016 */
[----:B------:R-:W-:Y:S02]  /*49c0*/  ISETP.NE.U32.AND P1, PT, R3, RZ, PT ;  /* 0x000000ff0300720c */ /* 0x000fe40003f25070 */
[----:B------:R-:W-:Y:S02]  /*49d0*/  SEL R3, R25, RZ, !P2 ;  /* 0x000000ff19037207 */ /* 0x000fe40005000000 */
[----:B------:R-:W-:Y:S01]  /*49e0*/  ISETP.NE.U32.AND P4, PT, R14, RZ, PT ;  /* 0x000000ff0e00720c */ /* 0x000fe20003f85070 */
[----:B------:R-:W-:Y:S01]  /*49f0*/  LDGSTS.E [R13+0x6000], desc[UR22][R150.64], P5 ;  /* 0x06000000960d7fae */ /* 0x000fe2000a9a1016 */
[----:B------:R-:W-:-:S02]  /*4a00*/  ISETP.GE.AND P2, PT, R236, R124, PT ;  /* 0x0000007cec00720c */ /* 0x000fc40003f46270 */
[----:B------:R-:W-:Y:S02]  /*4a10*/  SEL R14, R25, RZ, !P6 ;  /* 0x000000ff190e7207 */ /* 0x000fe40007000000 */
[----:B------:R-:W-:Y:S02]  /*4a20*/  ISETP.GE.AND P6, PT, R246, R124, PT ;  /* 0x0000007cf600720c */ /* 0x000fe40003fc6270 */
[----:B------:R-:W-:Y:S01]  /*4a30*/  ISETP.NE.U32.AND P3, PT, R3, RZ, PT ;  /* 0x000000ff0300720c */ /* 0x000fe20003f65070 */
[----:B------:R-:W-:Y:S01]  /*4a40*/  LDGSTS.E [R13+0x6008], desc[UR22][R152.64], P1 ;  /* 0x06008000980d7fae */ /* 0x000fe200089a1016 */
[C---:B------:R-:W-:Y:S02]  /*4a50*/  SEL R3, R25.reuse, RZ, !P2 ;  /* 0x000000ff19037207 */ /* 0x040fe40005000000 */
[----:B------:R-:W-:Y:S02]  /*4a60*/  ISETP.NE.U32.AND P2, PT, R14, RZ, PT ;  /* 0x000000ff0e00720c */ /* 0x000fe40003f45070 */
[----:B------:R-:W-:-:S02]  /*4a70*/  SEL R14, R25, RZ, !P6 ;  /* 0x000000ff190e7207 */ /* 0x000fc40007000000 */
[----:B------:R-:W-:Y:S02]  /*4a80*/  LOP3.LUT R234, R0, 0x46, RZ, 0xfc, !PT ;  /* 0x0000004600ea7812 */ /* 0x000fe400078efcff */
[----:B------:R-:W-:Y:S01]  /*4a90*/  ISETP.NE.U32.AND P5, PT, R14, RZ, PT ;  /* 0x000000ff0e00720c */ /* 0x000fe20003fa5070 */
[----:B------:R-:W-:Y:S01]  /*4aa0*/  VIADD R14, R15, UR7 ;  /* 0x000000070f0e7c36 */ /* 0x000fe20008000000 */
[----:B------:R-:W-:Y:S02]  /*4ab0*/  LOP3.LUT R245, R0, 0x64, RZ, 0xfc, !PT ;  /* 0x0000006400f57812 */ /* 0x000fe400078efcff */
[----:B------:R-:W-:Y:S02]  /*4ac0*/  ISETP.NE.U32.AND P6, PT, R3, RZ, PT ;  /* 0x000000ff0300720c */ /* 0x000fe40003fc5070 */
[-C--:B------:R-:W-:Y:S01]  /*4ad0*/  ISETP.GE.AND P1, PT, R234, R124.reuse, PT ;  /* 0x0000007cea00720c */ /* 0x080fe20003f26270 */
[----:B------:R-:W-:Y:S01]  /*4ae0*/  LDGSTS.E [R14], desc[UR22][R56.64], P4 ;  /* 0x00000000380e7fae */ /* 0x000fe2000a1a1016 */
[----:B------:R-:W-:-:S02]  /*4af0*/  ISETP.GE.AND P4, PT, R245, R124, PT ;  /* 0x0000007cf500720c */ /* 0x000fc40003f86270 */
[C---:B------:R-:W-:Y:S01]  /*4b00*/  SEL R3, R25.reuse, RZ, !P1 ;  /* 0x000000ff19037207 */ /* 0x040fe20004800000 */
[----:B------:R2:W-:Y:S01]  /*4b10*/  LDGSTS.E [R14+0x8], desc[UR22][R58.64], P3 ;  /* 0x000080003a0e7fae */ /* 0x0005e200099a1016 */
[C---:B------:R-:W-:Y:S02]  /*4b20*/  LOP3.LUT R235, R0.reuse, 0x66, RZ, 0xfc, !PT ;  /* 0x0000006600eb7812 */ /* 0x040fe400078efcff */
[----:B------:R-:W-:Y:S01]  /*4b30*/  LOP3.LUT R244, R0, 0x8, RZ, 0xfc, !PT ;  /* 0x0000000800f47812 */ /* 0x000fe200078efcff */
[----:B------:R-:W-:Y:S01]  /*4b40*/  LDGSTS.E [R14+0x2000], desc[UR22][R88.64], P2 ;  /* 0x02000000580e7fae */ /* 0x000fe200091a1016 */
[----:B------:R-:W-:Y:S02]  /*4b50*/  SEL R15, R25, RZ, !P4 ;  /* 0x000000ff190f7207 */ /* 0x000fe40006000000 */
[----:B------:R-:W-:Y:S01]  /*4b60*/  ISETP.NE.U32.AND P4, PT, R3, RZ, PT ;  /* 0x000000ff0300720c */ /* 0x000fe20003f85070 */
[----:B------:R-:W-:Y:S01]  /*4b70*/  LDGSTS.E [R14+0x2008], desc[UR22][R90.64], P6 ;  /* 0x020080005a0e7fae */ /* 0x000fe2000b1a1016 */
[----:B------:R-:W-:-:S02]  /*4b80*/  ISETP.GE.AND P1, PT, R235, R124, PT ;  /* 0x0000007ceb00720c */ /* 0x000fc40003f26270 */
[----:B------:R-:W-:Y:S01]  /*4b90*/  LOP3.LUT R233, R0, 0xa, RZ, 0xfc, !PT ;  /* 0x0000000a00e97812 */ /* 0x000fe200078efcff */
[----:B------:R-:W-:Y:S01]  /*4ba0*/  LDGSTS.E [R14+0x4000], desc[UR22][R120.64], P5 ;  /* 0x04000000780e7fae */ /* 0x000fe2000a9a1016 */
[-C--:B------:R-:W-:Y:S02]  /*4bb0*/  ISETP.GE.AND P3, PT, R244, R124.reuse, PT ;  /* 0x0000007cf400720c */ /* 0x080fe40003f66270 */
[----:B------:R-:W-:Y:S02]  /*4bc0*/  LOP3.LUT R243, R0, 0x28, RZ, 0xfc, !PT ;  /* 0x0000002800f37812 */ /* 0x000fe400078efcff */
[----:B------:R-:W-:Y:S02]  /*4bd0*/  SEL R3, R25, RZ, !P1 ;  /* 0x000000ff19037207 */ /* 0x000fe40004800000 */
[----:B------:R-:W-:Y:S01]  /*4be0*/  ISETP.NE.U32.AND P1, PT, R15, RZ, PT ;  /* 0x000000ff0f00720c */ /* 0x000fe20003f25070 */
[----:B------:R-:W-:Y:S01]  /*4bf0*/  LDGSTS.E [R14+0x4008], desc[UR22][R122.64], P4 ;  /* 0x040080007a0e7fae */ /* 0x000fe2000a1a1016 */
[----:B------:R-:W-:-:S02]  /*4c00*/  ISETP.GE.AND P6, PT, R233, R124, PT ;  /* 0x0000007ce900720c */ /* 0x000fc40003fc6270 */
[----:B------:R-:W-:Y:S02]  /*4c10*/  SEL R15, R25, RZ, !P3 ;  /* 0x000000ff190f7207 */ /* 0x000fe40005800000 */
[C---:B------:R-:W-:Y:S02]  /*4c20*/  LOP3.LUT R227, R0.reuse, 0x2a, RZ, 0xfc, !PT ;  /* 0x0000002a00e37812 */ /* 0x040fe400078efcff */
[----:B------:R-:W-:Y:S02]  /*4c30*/  ISETP.GE.AND P5, PT, R243, R124, PT ;  /* 0x0000007cf300720c */ /* 0x000fe40003fa6270 */
[----:B------:R-:W-:Y:S02]  /*4c40*/  ISETP.NE.U32.AND P2, PT, R3, RZ, PT ;  /* 0x000000ff0300720c */ /* 0x000fe40003f45070 */
[----:B------:R-:W-:Y:S01]  /*4c50*/  LOP3.LUT R228, R0, 0x48, RZ, 0xfc, !PT ;  /* 0x0000004800e47812 */ /* 0x000fe200078efcff */
[----:B------:R-:W-:Y:S01]  /*4c60*/  LDGSTS.E [R14+0x6000], desc[UR22][R154.64], P1 ;  /* 0x060000009a0e7fae */ /* 0x000fe200089a1016 */
[----:B------:R-:W-:-:S02]  /*4c70*/  SEL R3, R25, RZ, !P6 ;  /* 0x000000ff19037207 */ /* 0x000fc40007000000 */
[----:B------:R-:W-:Y:S02]  /*4c80*/  ISETP.NE.U32.AND P3, PT, R15, RZ, PT ;  /* 0x000000ff0f00720c */ /* 0x000fe40003f65070 */
[-C--:B------:R-:W-:Y:S02]  /*4c90*/  ISETP.GE.AND P6, PT, R227, R124.reuse, PT ;  /* 0x0000007ce300720c */ /* 0x080fe40003fc6270 */
[----:B------:R-:W-:Y:S02]  /*4ca0*/  SEL R15, R25, RZ, !P5 ;  /* 0x000000ff190f7207 */ /* 0x000fe40006800000 */
[----:B------:R-:W-:Y:S01]  /*4cb0*/  ISETP.GE.AND P5, PT, R228, R124, PT ;  /* 0x0000007ce400720c */ /* 0x000fe20003fa6270 */
[----:B------:R-:W-:Y:S01]  /*4cc0*/  LDGSTS.E [R14+0x6008], desc[UR22][R156.64], P2 ;  /* 0x060080009c0e7fae */ /* 0x000fe200091a1016 */
[----:B------:R-:W-:Y:S02]  /*4cd0*/  ISETP.NE.U32.AND P4, PT, R3, RZ, PT ;  /* 0x000000ff0300720c */ /* 0x000fe40003f85070 */
[----:B------:R-:W-:-:S02]  /*4ce0*/  SEL R3, R25, RZ, !P6 ;  /* 0x000000ff19037207 */ /* 0x000fc40007000000 */
[----:B------:R-:W-:Y:S02]  /*4cf0*/  ISETP.NE.U32.AND P6, PT, R15, RZ, PT ;  /* 0x000000ff0f00720c */ /* 0x000fe40003fc5070 */
[----:B------:R-:W-:Y:S02]  /*4d00*/  SEL R15, R25, RZ, !P5 ;  /* 0x000000ff190f7207 */ /* 0x000fe40006800000 */
[----:B------:R-:W-:Y:S02]  /*4d10*/  LOP3.LUT R17, R2, 0x20, RZ, 0x3c, !PT ;  /* 0x0000002002117812 */ /* 0x000fe400078e3cff */
[----:B------:R-:W-:Y:S02]  /*4d20*/  ISETP.NE.U32.AND P1, PT, R15, RZ, PT ;  /* 0x000000ff0f00720c */ /* 0x000fe40003f25070 */
[C---:B------:R-:W-:Y:S01]  /*4d30*/  LOP3.LUT R16, R0.reuse, 0x4a, RZ, 0xfc, !PT ;  /* 0x0000004a00107812 */ /* 0x040fe200078efcff */
[----:B------:R-:W-:Y:S01]  /*4d40*/  VIADD R15, R17, UR7 ;  /* 0x00000007110f7c36 */ /* 0x000fe20008000000 */
[----:B------:R-:W-:-:S02]  /*4d50*/  LOP3.LUT R241, R0, 0x68, RZ, 0xfc, !PT ;  /* 0x0000006800f17812 */ /* 0x000fc400078efcff */
[-C--:B------:R-:W-:Y:S02]  /*4d60*/  ISETP.GE.AND P2, PT, R16, R124.reuse, PT ;  /* 0x0000007c1000720c */ /* 0x080fe40003f46270 */
[----:B------:R-:W-:Y:S01]  /*4d70*/  ISETP.NE.U32.AND P5, PT, R3, RZ, PT ;  /* 0x000000ff0300720c */ /* 0x000fe20003fa5070 */
[----:B------:R-:W-:Y:S01]  /*4d80*/  LDGSTS.E [R15], desc[UR22][R60.64], P3 ;  /* 0x000000003c0f7fae */ /* 0x000fe200099a1016 */
[----:B------:R-:W-:Y:S02]  /*4d90*/  ISETP.GE.AND P3, PT, R241, R124, PT ;  /* 0x0000007cf100720c */ /* 0x000fe40003f66270 */
[C---:B------:R-:W-:Y:S01]  /*4da0*/  LOP3.LUT R242, R0.reuse, 0x6a, RZ, 0xfc, !PT ;  /* 0x0000006a00f27812 */ /* 0x040fe200078efcff */
[----:B------:R4:W-:Y:S01]  /*4db0*/  LDGSTS.E [R15+0x8], desc[UR22][R62.64], P4 ;  /* 0x000080003e0f7fae */ /* 0x0009e2000a1a1016 */
[C---:B------:R-:W-:Y:S02]  /*4dc0*/  SEL R16, R25.reuse, RZ, !P2 ;  /* 0x000000ff19107207 */ /* 0x040fe40005000000 */
[----:B------:R-:W-:Y:S01]  /*4dd0*/  LOP3.LUT R232, R0, 0xc, RZ, 0xfc, !PT ;  /* 0x0000000c00e87812 */ /* 0x000fe200078efcff */
[----:B------:R-:W-:Y:S01]  /*4de0*/  LDGSTS.E [R15+0x2000], desc[UR22][R92.64], P6 ;  /* 0x020000005c0f7fae */ /* 0x000fe2000b1a1016 */
[----:B------:R-:W-:-:S02]  /*4df0*/  SEL R3, R25, RZ, !P3 ;  /* 0x000000ff19037207 */ /* 0x000fc40005800000 */
[-C--:B------:R-:W-:Y:S01]  /*4e00*/  ISETP.GE.AND P2, PT, R242, R124.reuse, PT ;  /* 0x0000007cf200720c */ /* 0x080fe20003f46270 */
[----:B------:R-:W-:Y:S01]  /*4e10*/  LDGSTS.E [R15+0x2008], desc[UR22][R94.64], P5 ;  /* 0x020080005e0f7fae */ /* 0x000fe2000a9a1016 */
[----:B------:R-:W-:Y:S02]  /*4e20*/  ISETP.NE.U32.AND P3, PT, R16, RZ, PT ;  /* 0x000000ff1000720c */ /* 0x000fe40003f65070 */
[----:B------:R-:W-:Y:S01]  /*4e30*/  ISETP.GE.AND P4, PT, R232, R124, PT ;  /* 0x0000007ce800720c */ /* 0x000fe20003f86270 */
[----:B------:R-:W-:Y:S01]  /*4e40*/  LDGSTS.E [R15+0x4000], desc[UR22][R126.64], P1 ;  /* 0x040000007e0f7fae */ /* 0x000fe200089a1016 */
[----:B------:R-:W-:Y:S02]  /*4e50*/  SEL R16, R25, RZ, !P2 ;  /* 0x000000ff19107207 */ /* 0x000fe40005000000 */
[----:B------:R-:W-:Y:S02]  /*4e60*/  ISETP.NE.U32.AND P2, PT, R3, RZ, PT ;  /* 0x000000ff0300720c */ /* 0x000fe40003f45070 */
[----:B------:R-:W-:-:S02]  /*4e70*/  LOP3.LUT R239, R0, 0x2c, RZ, 0xfc, !PT ;  /* 0x0000002c00ef7812 */ /* 0x000fc400078efcff */
[----:B------:R-:W-:Y:S02]  /*4e80*/  SEL R3, R25, RZ, !P4 ;  /* 0x000000ff19037207 */ /* 0x000fe40006000000 */
[-C--:B------:R-:W-:Y:S01]  /*4e90*/  ISETP.GE.AND P5, PT, R179, R124.reuse, PT ;  /* 0x0000007cb300720c */ /* 0x080fe20003fa6270 */
[----:B------:R-:W-:Y:S01]  /*4ea0*/  LDGSTS.E [R15+0x4008], desc[UR22][R128.64], P3 ;  /* 0x04008000800f7fae */ /* 0x000fe200099a1016 */
[----:B------:R-:W-:Y:S02]  /*4eb0*/  ISETP.GE.AND P1, PT, R239, R124, PT ;  /* 0x0000007cef00720c */ /* 0x000fe40003f26270 */
[----:B------:R-:W-:Y:S02]  /*4ec0*/  ISETP.NE.U32.AND P6, PT, R16, RZ, PT ;  /* 0x000000ff1000720c */ /* 0x000fe40003fc5070 */
[----:B------:R-:W-:Y:S01]  /*4ed0*/  ISETP.NE.U32.AND P4, PT, R3, RZ, PT ;  /* 0x000000ff0300720c */ /* 0x000fe20003f85070 */
[----:B------:R-:W-:Y:S01]  /*4ee0*/  LDGSTS.E [R15+0x6000], desc[UR22][R158.64], P2 ;  /* 0x060000009e0f7fae */ /* 0x000fe200091a1016 */
[----:B------:R-:W-:-:S02]  /*4ef0*/  LOP3.LUT R238, R0, 0x4c, RZ, 0xfc, !PT ;  /* 0x0000004c00ee7812 */ /* 0x000fc400078efcff */
[C---:B------:R-:W-:Y:S02]  /*4f00*/  SEL R3, R25.reuse, RZ, !P5 ;  /* 0x000000ff19037207 */ /* 0x040fe40006800000 */
[-C--:B------:R-:W-:Y:S02]  /*4f10*/  ISETP.GE.AND P5, PT, R240, R124.reuse, PT ;  /* 0x0000007cf000720c */ /* 0x080fe40003fa6270 */
[----:B------:R-:W-:Y:S02]  /*4f20*/  SEL R16, R25, RZ, !P1 ;  /* 0x000000ff19107207 */ /* 0x000fe40004800000 */
[----:B------:R-:W-:Y:S01]  /*4f30*/  ISETP.GE.AND P3, PT, R238, R124, PT ;  /* 0x0000007cee00720c */ /* 0x000fe20003f66270 */
[----:B------:R-:W-:Y:S01]  /*4f40*/  LDGSTS.E [R15+0x6008], desc[UR22][R160.64], P6 ;  /* 0x06008000a00f7fae */ /* 0x000fe2000b1a1016 */
[----:B------:R-:W-:Y:S02]  /*4f50*/  ISETP.NE.U32.AND P1, PT, R3, RZ, PT ;  /* 0x000000ff0300720c */ /* 0x000fe40003f25070 */
[----:B------:R-:W-:-:S02]  /*4f60*/  SEL R3, R25, RZ, !P5 ;  /* 0x000000ff19037207 */ /* 0x000fc40006800000 */
[----:B------:R-:W-:Y:S02]  /*4f70*/  ISETP.NE.U32.AND P5, PT, R16, RZ, PT ;  /* 0x000000ff1000720c */ /* 0x000fe40003fa5070 */
[----:B------:R-:W-:Y:S02]  /*4f80*/  LOP3.LUT R17, R2, 0x30, RZ, 0x3c, !PT ;  /* 0x0000003002117812 */ /* 0x000fe400078e3cff */
[----:B------:R-:W-:Y:S02]  /*4f90*/  SEL R16, R25, RZ, !P3 ;  /* 0x000000ff19107207 */ /* 0x000fe40005800000 */
[----:B------:R-:W-:Y:S02]  /*4fa0*/  ISETP.NE.U32.AND P2, PT, R3, RZ, PT ;  /* 0x000000ff0300720c */ /* 0x000fe40003f45070 */
[----:B------:R-:W-:Y:S01]  /*4fb0*/  ISETP.NE.U32.AND P3, PT, R16, RZ, PT ;  /* 0x000000ff1000720c */ /* 0x000fe20003f65070 */
[----:B------:R-:W-:Y:S01]  /*4fc0*/  VIADD R16, R17, UR7 ;  /* 0x0000000711107c36 */ /* 0x000fe20008000000 */
[----:B------:R-:W-:-:S02]  /*4fd0*/  ISETP.GE.AND P6, PT, R231, R124, PT ;  /* 0x0000007ce700720c */ /* 0x000fc40003fc6270 */
[C---:B------:R-:W-:Y:S02]  /*4fe0*/  LOP3.LUT R229, R0.reuse, 0x6c, RZ, 0xfc, !PT ;  /* 0x0000006c00e57812 */ /* 0x040fe400078efcff */
[----:B------:R-:W-:Y:S01]  /*4ff0*/  LDGSTS.E [R16], desc[UR22][R64.64], P4 ;  /* 0x0000000040107fae */ /* 0x000fe2000a1a1016 */
[----:B------:R-:W-:Y:S02]  /*5000*/  SEL R17, R25, RZ, !P6 ;  /* 0x000000ff19117207 */ /* 0x000fe40007000000 */
[-C--:B------:R-:W-:Y:S01]  /*5010*/  ISETP.GE.AND P4, PT, R229, R124.reuse, PT ;  /* 0x0000007ce500720c */ /* 0x080fe20003f86270 */
[----:B------:R5:W-:Y:S01]  /*5020*/  LDGSTS.E [R16+0x8], desc[UR22][R66.64], P1 ;  /* 0x0000800042107fae */ /* 0x000be200089a1016 */
[----:B------:R-:W-:Y:S02]  /*5030*/  ISETP.GE.AND P6, PT, R237, R124, PT ;  /* 0x0000007ced00720c */ /* 0x000fe40003fc6270 */
[----:B------:R-:W-:Y:S01]  /*5040*/  LOP3.LUT R18, R0, 0x10, RZ, 0xfc, !PT ;  /* 0x0000001000127812 */ /* 0x000fe200078efcff */
[----:B------:R-:W-:Y:S01]  /*5050*/  LDGSTS.E [R16+0x2000], desc[UR22][R96.64], P5 ;  /* 0x0200000060107fae */ /* 0x000fe2000a9a1016 */
[----:B------:R-:W-:-:S02]  /*5060*/  ISETP.NE.U32.AND P1, PT, R17, RZ, PT ;  /* 0x000000ff1100720c */ /* 0x000fc40003f25070 */
[C---:B------:R-:W-:Y:S01]  /*5070*/  SEL R3, R25.reuse, RZ, !P4 ;  /* 0x000000ff19037207 */ /* 0x040fe20006000000 */
[----:B------:R-:W-:Y:S01]  /*5080*/  LDGSTS.E [R16+0x2008], desc[UR22][R98.64], P2 ;  /* 0x0200800062107fae */ /* 0x000fe200091a1016 */
[----:B------:R-:W-:Y:S02]  /*5090*/  LOP3.LUT R252, R0, 0x12, RZ, 0xfc, !PT ;  /* 0x0000001200fc7812 */ /* 0x000fe400078efcff */
[-C--:B------:R-:W-:Y:S01]  /*50a0*/  ISETP.GE.AND P4, PT, R18, R124.reuse, PT ;  /* 0x0000007c1200720c */ /* 0x080fe20003f86270 */
[----:B------:R-:W-:Y:S01]  /*50b0*/  LDGSTS.E [R16+0x4000], desc[UR22][R130.64], P3 ;  /* 0x0400000082107fae */ /* 0x000fe200099a1016 */
[----:B------:R-:W-:Y:S02]  /*50c0*/  SEL R17, R25, RZ, !P6 ;  /* 0x000000ff19117207 */ /* 0x000fe40007000000 */
[----:B------:R-:W-:Y:S02]  /*50d0*/  ISETP.NE.U32.AND P6, PT, R3, RZ, PT ;  /* 0x000000ff0300720c */ /* 0x000fe40003fc5070 */
[----:B------:R-:W-:Y:S01]  /*50e0*/  ISETP.GE.AND P2, PT, R252, R124, PT ;  /* 0x0000007cfc00720c */ /* 0x000fe20003f46270 */
[----:B------:R-:W-:Y:S01]  /*50f0*/  LDGSTS.E [R16+0x4008], desc[UR22][R132.64], P1 ;  /* 0x0400800084107fae */ /* 0x000fe200089a1016 */
[----:B------:R-:W-:-:S02]  /*5100*/  LOP3.LUT R19, R0, 0x32, RZ, 0xfc, !PT ;  /* 0x0000003200137812 */ /* 0x000fc400078efcff */
[----:B------:R-:W-:Y:S02]  /*5110*/  SEL R3, R25, RZ, !P4 ;  /* 0x000000ff19037207 */ /* 0x000fe40006000000 */
[----:B------:R-:W-:Y:S02]  /*5120*/  ISETP.NE.U32.AND P5, PT, R17, RZ, PT ;  /* 0x000000ff1100720c */ /* 0x000fe40003fa5070 */
[----:B------:R-:W-:Y:S02]  /*5130*/  LOP3.LUT R18, R0, 0x30, RZ, 0xfc, !PT ;  /* 0x0000003000127812 */ /* 0x000fe400078efcff */
[----:B------:R-:W-:Y:S01]  /*5140*/  SEL R17, R25, RZ, !P2 ;  /* 0x000000ff19117207 */ /* 0x000fe20005000000 */
[----:B------:R-:W-:Y:S01]  /*5150*/  LDGSTS.E [R16+0x6000], desc[UR22][R162.64], P6 ;  /* 0x06000000a2107fae */ /* 0x000fe2000b1a1016 */
[----:B------:R-:W-:Y:S02]  /*5160*/  ISETP.GE.AND P2, PT, R19, R124, PT ;  /* 0x0000007c1300720c */ /* 0x000fe40003f46270 */
[----:B------:R-:W-:-:S02]  /*5170*/  ISETP.NE.U32.AND P4, PT, R3, RZ, PT ;  /* 0x000000ff0300720c */ /* 0x000fc40003f85070 */
[----:B------:R-:W-:Y:S02]  /*5180*/  ISETP.GE.AND P3, PT, R18, R124, PT ;  /* 0x0000007c1200720c */ /* 0x000fe40003f66270 */
[----:B------:R-:W-:Y:S01]  /*5190*/  ISETP.NE.U32.AND P1, PT, R17, RZ, PT ;  /* 0x000000ff1100720c */ /* 0x000fe20003f25070 */
[----:B------:R-:W-:Y:S01]  /*51a0*/  LDGSTS.E [R16+0x6008], desc[UR22][R164.64], P5 ;  /* 0x06008000a4107fae */ /* 0x000fe2000a9a1016 */
[C---:B------:R-:W-:Y:S02]  /*51b0*/  SEL R17, R25.reuse, RZ, !P2 ;  /* 0x000000ff19117207 */ /* 0x040fe40005000000 */
[----:B------:R-:W-:Y:S02]  /*51c0*/  LOP3.LUT R23, R2, 0x40, RZ, 0x3c, !PT ;  /* 0x0000004002177812 */ /* 0x000fe400078e3cff */
[----:B------:R-:W-:Y:S02]  /*51d0*/  LOP3.LUT R18, R0, 0x50, RZ, 0xfc, !PT ;  /* 0x0000005000127812 */ /* 0x000fe400078efcff */
[----:B------:R-:W-:-:S02]  /*51e0*/  SEL R3, R25, RZ, !P3 ;  /* 0x000000ff19037207 */ /* 0x000fc40005800000 */
[----:B------:R-:W-:Y:S01]  /*51f0*/  ISETP.NE.U32.AND P6, PT, R17, RZ, PT ;  /* 0x000000ff1100720c */ /* 0x000fe20003fc5070 */
[----:B------:R-:W-:Y:S01]  /*5200*/  VIADD R17, R23, UR7 ;  /* 0x0000000717117c36 */ /* 0x000fe20008000000 */
[----:B------:R-:W-:Y:S02]  /*5210*/  LOP3.LUT R19, R0, 0x52, RZ, 0xfc, !PT ;  /* 0x0000005200137812 */ /* 0x000fe400078efcff */
[-C--:B------:R-:W-:Y:S02]  /*5220*/  ISETP.GE.AND P3, PT, R18, R124.reuse, PT ;  /* 0x0000007c1200720c */ /* 0x080fe40003f66270 */
[----:B------:R-:W-:Y:S01]  /*5230*/  ISETP.NE.U32.AND P2, PT, R3, RZ, PT ;  /* 0x000000ff0300720c */ /* 0x000fe20003f45070 */
[----:B------:R-:W-:Y:S01]  /*5240*/  LDGSTS.E [R17], desc[UR22][R68.64], P4 ;  /* 0x0000000044117fae */ /* 0x000fe2000a1a1016 */
[----:B------:R-:W-:Y:S02]  /*5250*/  LOP3.LUT R18, R0, 0x70, RZ, 0xfc, !PT ;  /* 0x0000007000127812 */ /* 0x000fe400078efcff */
[----:B------:R-:W-:Y:S01]  /*5260*/  ISETP.GE.AND P5, PT, R19, R124, PT ;  /* 0x0000007c1300720c */ /* 0x000fe20003fa6270 */
[----:B------:R1:W-:Y:S01]  /*5270*/  LDGSTS.E [R17+0x8], desc[UR22][R70.64], P1 ;  /* 0x0000800046117fae */ /* 0x0003e200089a1016 */
[----:B------:R-:W-:-:S02]  /*5280*/  SEL R3, R25, RZ, !P3 ;  /* 0x000000ff19037207 */ /* 0x000fc40005800000 */
[-C--:B------:R-:W-:Y:S02]  /*5290*/  ISETP.GE.AND P4, PT, R18, R124.reuse, PT ;  /* 0x0000007c1200720c */ /* 0x080fe40003f86270 */
[C---:B------:R-:W-:Y:S02]  /*52a0*/  LOP3.LUT R20, R0.reuse, 0x72, RZ, 0xfc, !PT ;  /* 0x0000007200147812 */ /* 0x040fe400078efcff */
[----:B------:R-:W-:Y:S01]  /*52b0*/  SEL R18, R25, RZ, !P5 ;  /* 0x000000ff19127207 */ /* 0x000fe20006800000 */
[----:B------:R-:W-:Y:S01]  /*52c0*/  LDGSTS.E [R17+0x2000], desc[UR22][R100.64], P2 ;  /* 0x0200000064117fae */ /* 0x000fe200091a1016 */
[----:B------:R-:W-:Y:S02]  /*52d0*/  ISETP.NE.U32.AND P3, PT, R3, RZ, PT ;  /* 0x000000ff0300720c */ /* 0x000fe40003f65070 */
[----:B------:R-:W-:Y:S01]  /*52e0*/  LOP3.LUT R19, R0, 0x14, RZ, 0xfc, !PT ;  /* 0x0000001400137812 */ /* 0x000fe200078efcff */
[----:B------:R-:W-:Y:S01]  /*52f0*/  LDGSTS.E [R17+0x2008], desc[UR22][R102.64], P6 ;  /* 0x0200800066117fae */ /* 0x000fe2000b1a1016 */
[----:B------:R-:W-:-:S02]  /*5300*/  ISETP.GE.AND P5, PT, R20, R124, PT ;  /* 0x0000007c1400720c */ /* 0x000fc40003fa6270 */
[----:B------:R-:W-:Y:S02]  /*5310*/  ISETP.NE.U32.AND P1, PT, R18, RZ, PT ;  /* 0x000000ff1200720c */ /* 0x000fe40003f25070 */
[----:B------:R-:W-:Y:S02]  /*5320*/  SEL R3, R25, RZ, !P4 ;  /* 0x000000ff19037207 */ /* 0x000fe40006000000 */
[----:B------:R-:W-:Y:S02]  /*5330*/  LOP3.LUT R23, R0, 0x16, RZ, 0xfc, !PT ;  /* 0x0000001600177812 */ /* 0x000fe400078efcff */
[----:B------:R-:W-:Y:S01]  /*5340*/  ISETP.GE.AND P4, PT, R19, R124, PT ;  /* 0x0000007c1300720c */ /* 0x000fe20003f86270 */
[----:B------:R-:W-:Y:S01]  /*5350*/  LDGSTS.E [R17+0x4000], desc[UR22][R134.64], P3 ;  /* 0x0400000086117fae */ /* 0x000fe200099a1016 */
[----:B------:R-:W-:Y:S02]  /*5360*/  SEL R18, R25, RZ, !P5 ;  /* 0x000000ff19127207 */ /* 0x000fe40006800000 */
[----:B------:R-:W-:-:S02]  /*5370*/  ISETP.NE.U32.AND P5, PT, R3, RZ, PT ;  /* 0x000000ff0300720c */ /* 0x000fc40003fa5070 */
[-C--:B------:R-:W-:Y:S01]  /*5380*/  ISETP.GE.AND P6, PT, R23, R124.reuse, PT ;  /* 0x0000007c1700720c */ /* 0x080fe20003fc6270 */
[----:B------:R-:W-:Y:S01]  /*5390*/  LDGSTS.E [R17+0x4008], desc[UR22][R136.64], P1 ;  /* 0x0400800088117fae */ /* 0x000fe200089a1016 */
[----:B------:R-:W-:Y:S02]  /*53a0*/  LOP3.LUT R20, R0, 0x36, RZ, 0xfc, !PT ;  /* 0x0000003600147812 */ /* 0x000fe400078efcff */
[C---:B------:R-:W-:Y:S02]  /*53b0*/  SEL R3, R25.reuse, RZ, !P4 ;  /* 0x000000ff19037207 */ /* 0x040fe40006000000 */
[----:B------:R-:W-:Y:S02]  /*53c0*/  ISETP.NE.U32.AND P2, PT, R18, RZ, PT ;  /* 0x000000ff1200720c */ /* 0x000fe40003f45070 */
[----:B------:R-:W-:Y:S02]  /*53d0*/  LOP3.LUT R19, R0, 0x34, RZ, 0xfc, !PT ;  /* 0x0000003400137812 */ /* 0x000fe400078efcff */
[----:B------:R-:W-:Y:S01]  /*53e0*/  SEL R18, R25, RZ, !P6 ;  /* 0x000000ff19127207 */ /* 0x000fe20007000000 */
[----:B------:R-:W-:Y:S01]  /*53f0*/  LDGSTS.E [R17+0x6000], desc[UR22][R166.64], P5 ;  /* 0x06000000a6117fae */ /* 0x000fe2000a9a1016 */
[----:B------:R-:W-:-:S02]  /*5400*/  ISETP.GE.AND P6, PT, R20, R124, PT ;  /* 0x0000007c1400720c */ /* 0x000fc40003fc6270 */
[----:B------:R-:W-:Y:S02]  /*5410*/  ISETP.NE.U32.AND P4, PT, R3, RZ, PT ;  /* 0x000000ff0300720c */ /* 0x000fe40003f85070 */
[----:B------:R-:W-:Y:S02]  /*5420*/  ISETP.GE.AND P3, PT, R19, R124, PT ;  /* 0x0000007c1300720c */ /* 0x000fe40003f66270 */
[----:B------:R-:W-:Y:S01]  /*5430*/  ISETP.NE.U32.AND P1, PT, R18, RZ, PT ;  /* 0x000000ff1200720c */ /* 0x000fe20003f25070 */
[----:B------:R-:W-:Y:S01]  /*5440*/  LDGSTS.E [R17+0x6008], desc[UR22][R168.64], P2 ;  /* 0x06008000a8117fae */ /* 0x000fe200091a1016 */
[----:B------:R-:W-:Y:S02]  /*5450*/  SEL R18, R25, RZ, !P6 ;  /* 0x000000ff19127207 */ /* 0x000fe40007000000 */
[----:B------:R-:W-:Y:S02]  /*5460*/  LOP3.LUT R24, R2, 0x50, RZ, 0x3c, !PT ;  /* 0x0000005002187812 */ /* 0x000fe400078e3cff */
[----:B------:R-:W-:-:S02]  /*5470*/  LOP3.LUT R19, R0, 0x54, RZ, 0xfc, !PT ;  /* 0x0000005400137812 */ /* 0x000fc400078efcff */
[----:B------:R-:W-:Y:S02]  /*5480*/  SEL R3, R25, RZ, !P3 ;  /* 0x000000ff19037207 */ /* 0x000fe40005800000 */
[----:B------:R-:W-:Y:S01]  /*5490*/  ISETP.NE.U32.AND P5, PT, R18, RZ, PT ;  /* 0x000000ff1200720c */ /* 0x000fe20003fa5070 */
[----:B------:R-:W-:Y:S01]  /*54a0*/  VIADD R18, R24, UR7 ;  /* 0x0000000718127c36 */ /* 0x000fe20008000000 */
[C---:B------:R-:W-:Y:S02]  /*54b0*/  LOP3.LUT R20, R0.reuse, 0x56, RZ, 0xfc, !PT ;  /* 0x0000005600147812 */ /* 0x040fe400078efcff */
[----:B------:R-:W-:Y:S02]  /*54c0*/  ISETP.GE.AND P3, PT, R19, R124, PT ;  /* 0x0000007c1300720c */ /* 0x000fe40003f66270 */
[----:B------:R-:W-:Y:S01]  /*54d0*/  ISETP.NE.U32.AND P6, PT, R3, RZ, PT ;  /* 0x000000ff0300720c */ /* 0x000fe20003fc5070 */
[----:B------:R-:W-:Y:S01]  /*54e0*/  LDGSTS.E [R18], desc[UR22][R72.64], P4 ;  /* 0x0000000048127fae */ /* 0x000fe2000a1a1016 */
[----:B------:R-:W-:-:S02]  /*54f0*/  LOP3.LUT R19, R0, 0x74, RZ, 0xfc, !PT ;  /* 0x0000007400137812 */ /* 0x000fc400078efcff */
[-C--:B------:R-:W-:Y:S01]  /*5500*/  ISETP.GE.AND P2, PT, R20, R124.reuse, PT ;  /* 0x0000007c1400720c */ /* 0x080fe20003f46270 */
[----:B------:R1:W-:Y:S01]  /*5510*/  LDGSTS.E [R18+0x8], desc[UR22][R74.64], P1 ;  /* 0x000080004a127fae */ /* 0x0003e200089a1016 */
[----:B------:R-:W-:Y:S02]  /*5520*/  SEL R3, R25, RZ, !P3 ;  /* 0x000000ff19037207 */ /* 0x000fe40005800000 */
[----:B------:R-:W-:Y:S02]  /*5530*/  ISETP.GE.AND P4, PT, R19, R124, PT ;  /* 0x0000007c1300720c */ /* 0x000fe40003f86270 */
[----:B------:R-:W-:Y:S02]  /*5540*/  LOP3.LUT R23, R0, 0x76, RZ, 0xfc, !PT ;  /* 0x0000007600177812 */ /* 0x000fe400078efcff */
[----:B------:R-:W-:Y:S01]  /*5550*/  SEL R19, R25, RZ, !P2 ;  /* 0x000000ff19137207 */ /* 0x000fe20005000000 */
[----:B------:R-:W-:Y:S01]  /*5560*/  LDGSTS.E [R18+0x2000], desc[UR22][R104.64], P6 ;  /* 0x0200000068127fae */ /* 0x000fe2000b1a1016 */
[----:B------:R-:W-:-:S02]  /*5570*/  ISETP.NE.U32.AND P3, PT, R3, RZ, PT ;  /* 0x000000ff0300720c */ /* 0x000fc40003f65070 */
[C---:B------:R-:W-:Y:S01]  /*5580*/  LOP3.LUT R20, R0.reuse, 0x18, RZ, 0xfc, !PT ;  /* 0x0000001800147812 */ /* 0x040fe200078efcff */
[----:B------:R-:W-:Y:S01]  /*5590*/  LDGSTS.E [R18+0x2008], desc[UR22][R106.64], P5 ;  /* 0x020080006a127fae */ /* 0x000fe2000a9a1016 */
[-C--:B------:R-:W-:Y:S02]  /*55a0*/  ISETP.GE.AND P2, PT, R23, R124.reuse, PT ;  /* 0x0000007c1700720c */ /* 0x080fe40003f46270 */
[----:B------:R-:W-:Y:S02]  /*55b0*/  ISETP.NE.U32.AND P1, PT, R19, RZ, PT ;  /* 0x000000ff1300720c */ /* 0x000fe40003f25070 */
[C---:B------:R-:W-:Y:S02]  /*55c0*/  SEL R3, R25.reuse, RZ, !P4 ;  /* 0x000000ff19037207 */ /* 0x040fe40006000000 */
[----:B------:R-:W-:Y:S02]  /*55d0*/  LOP3.LUT R24, R0, 0x1a, RZ, 0xfc, !PT ;  /* 0x0000001a00187812 */ /* 0x000fe400078efcff */
[----:B------:R-:W-:Y:S01]  /*55e0*/  ISETP.GE.AND P4, PT, R20, R124, PT ;  /* 0x0000007c1400720c */ /* 0x000fe20003f86270 */
[----:B------:R-:W-:Y:S01]  /*55f0*/  LDGSTS.E [R18+0x4000], desc[UR22][R138.64], P3 ;  /* 0x040000008a127fae */ /* 0x000fe200099a1016 */
[----:B------:R-:W-:-:S02]  /*5600*/  SEL R19, R25, RZ, !P2 ;  /* 0x000000ff19137207 */ /* 0x000fc40005000000 */
[----:B------:R-:W-:Y:S02]  /*5610*/  ISETP.NE.U32.AND P2, PT, R3, RZ, PT ;  /* 0x000000ff0300720c */ /* 0x000fe40003f45070 */
[----:B------:R-:W-:Y:S01]  /*5620*/  ISETP.GE.AND P5, PT, R24, R124, PT ;  /* 0x0000007c1800720c */ /* 0x000fe20003fa6270 */
[----:B------:R-:W-:Y:S01]  /*5630*/  LDGSTS.E [R18+0x4008], desc[UR22][R140.64], P1 ;  /* 0x040080008c127fae */ /* 0x000fe200089a1016 */
[C---:B------:R-:W-:Y:S02]  /*5640*/  LOP3.LUT R23, R0.reuse, 0x3a, RZ, 0xfc, !PT ;  /* 0x0000003a00177812 */ /* 0x040fe400078efcff */
[----:B------:R-:W-:Y:S02]  /*5650*/  SEL R3, R25, RZ, !P4 ;  /* 0x000000ff19037207 */ /* 0x000fe40006000000 */
[----:B------:R-:W-:Y:S02]  /*5660*/  LOP3.LUT R20, R0, 0x38, RZ, 0xfc, !PT ;  /* 0x0000003800147812 */ /* 0x000fe400078efcff */
[----:B------:R-:W-:-:S02]  /*5670*/  ISETP.NE.U32.AND P6, PT, R19, RZ, PT ;  /* 0x000000ff1300720c */ /* 0x000fc40003fc5070 */
[----:B------:R-:W-:Y:S01]  /*5680*/  SEL R19, R25, RZ, !P5 ;  /* 0x000000ff19137207 */ /* 0x000fe20006800000 */
[----:B------:R-:W-:Y:S01]  /*5690*/  LDGSTS.E [R18+0x6000], desc[UR22][R170.64], P2 ;  /* 0x06000000aa127fae */ /* 0x000fe200091a1016 */
[-C--:B------:R-:W-:Y:S02]  /*56a0*/  ISETP.GE.AND P5, PT, R23, R124.reuse, PT ;  /* 0x0000007c1700720c */ /* 0x080fe40003fa6270 */
[----:B------:R-:W-:Y:S02]  /*56b0*/  ISETP.NE.U32.AND P4, PT, R3, RZ, PT ;  /* 0x000000ff0300720c */ /* 0x000fe40003f85070 */
[----:B------:R-:W-:Y:S02]  /*56c0*/  ISETP.GE.AND P3, PT, R20, R124, PT ;  /* 0x0000007c1400720c */ /* 0x000fe40003f66270 */
[----:B------:R-:W-:Y:S02]  /*56d0*/  LOP3.LUT R20, R0, 0x58, RZ, 0xfc, !PT ;  /* 0x0000005800147812 */ /* 0x000fe400078efcff */
[----:B------:R-:W-:Y:S01]  /*56e0*/  ISETP.NE.U32.AND P1, PT, R19, RZ, PT ;  /* 0x000000ff1300720c */ /* 0x000fe20003f25070 */
[----:B------:R-:W-:Y:S01]  /*56f0*/  LDGSTS.E [R18+0x6008], desc[UR22][R172.64], P6 ;  /* 0x06008000ac127fae */ /* 0x000fe2000b1a1016 */
[----:B------:R-:W-:-:S02]  /*5700*/  SEL R19, R25, RZ, !P5 ;  /* 0x000000ff19137207 */ /* 0x000fc40006800000 */
[----:B------:R-:W-:Y:S02]  /*5710*/  LOP3.LUT R27, R2, 0x60, RZ, 0x3c, !PT ;  /* 0x00000060021b7812 */ /* 0x000fe400078e3cff */
[----:B------:R-:W-:Y:S02]  /*5720*/  SEL R3, R25, RZ, !P3 ;  /* 0x000000ff19037207 */ /* 0x000fe40005800000 */
[----:B------:R-:W-:Y:S02]  /*5730*/  ISETP.GE.AND P3, PT, R20, R124, PT ;  /* 0x0000007c1400720c */ /* 0x000fe40003f66270 */
[----:B------:R-:W-:Y:S01]  /*5740*/  ISETP.NE.U32.AND P2, PT, R19, RZ, PT ;  /* 0x000000ff1300720c */ /* 0x000fe20003f45070 */
[----:B------:R-:W-:Y:S01]  /*5750*/  VIADD R19, R27, UR7 ;  /* 0x000000071b137c36 */ /* 0x000fe20008000000 */
[----:B------:R-:W-:Y:S02]  /*5760*/  LOP3.LUT R23, R0, 0x5a, RZ, 0xfc, !PT ;  /* 0x0000005a00177812 */ /* 0x000fe400078efcff */
[----:B------:R-:W-:-:S02]  /*5770*/  ISETP.NE.U32.AND P5, PT, R3, RZ, PT ;  /* 0x000000ff0300720c */ /* 0x000fc40003fa5070 */
[----:B------:R-:W-:Y:S01]  /*5780*/  SEL R3, R25, RZ, !P3 ;  /* 0x000000ff19037207 */ /* 0x000fe20005800000 */
[----:B------:R-:W-:Y:S01]  /*5790*/  LDGSTS.E [R19], desc[UR22][R76.64], P4 ;  /* 0x000000004c137fae */ /* 0x000fe2000a1a1016 */
[----:B------:R-:W-:Y:S02]  /*57a0*/  LOP3.LUT R20, R0, 0x78, RZ, 0xfc, !PT ;  /* 0x0000007800147812 */ /* 0x000fe400078efcff */
[-C--:B------:R-:W-:Y:S01]  /*57b0*/  ISETP.GE.AND P6, PT, R23, R124.reuse, PT ;  /* 0x0000007c1700720c */ /* 0x080fe20003fc6270 */
[----:B------:R-:W-:Y:S01]  /*57c0*/  LDGSTS.E [R19+0x8], desc[UR22][R78.64], P1 ;  /* 0x000080004e137fae */ /* 0x000fe200089a1016 */
[----:B------:R-:W-:Y:S02]  /*57d0*/  ISETP.NE.U32.AND P3, PT, R3, RZ, PT ;  /* 0x000000ff0300720c */ /* 0x000fe40003f65070 */
[----:B------:R-:W-:Y:S02]  /*57e0*/  ISETP.GE.AND P4, PT, R20, R124, PT ;  /* 0x0000007c1400720c */ /* 0x000fe40003f86270 */
[----:B------:R-:W-:Y:S01]  /*57f0*/  SEL R20, R25, RZ, !P6 ;  /* 0x000000ff19147207 */ /* 0x000fe20007000000 */
[----:B------:R-:W-:Y:S01]  /*5800*/  LDGSTS.E [R19+0x2000], desc[UR22][R108.64], P5 ;  /* 0x020000006c137fae */ /* 0x000fe2000a9a1016 */
[----:B------:R-:W-:-:S02]  /*5810*/  LOP3.LUT R24, R0, 0x7a, RZ, 0xfc, !PT ;  /* 0x0000007a00187812 */ /* 0x000fc400078efcff */
[----:B------:R-:W-:Y:S01]  /*5820*/  LOP3.LUT R23, R0, 0x1c, RZ, 0xfc, !PT ;  /* 0x0000001c00177812 */ /* 0x000fe200078efcff */
[----:B------:R-:W-:Y:S01]  /*5830*/  LDGSTS.E [R19+0x2008], desc[UR22][R110.64], P2 ;  /* 0x020080006e137fae */ /* 0x000fe200091a1016 */
[----:B------:R-:W-:Y:S02]  /*5840*/  ISETP.NE.U32.AND P1, PT, R20, RZ, PT ;  /* 0x000000ff1400720c */ /* 0x000fe40003f25070 */
[-C--:B------:R-:W-:Y:S01]  /*5850*/  ISETP.GE.AND P6, PT, R24, R124.reuse, PT ;  /* 0x0000007c1800720c */ /* 0x080fe20003fc6270 */
[----:B------:R-:W-:Y:S01]  /*5860*/  LDGSTS.E [R19+0x4000], desc[UR22][R142.64], P3 ;  /* 0x040000008e137fae */ /* 0x000fe200099a1016 */
[----:B------:R-:W-:Y:S02]  /*5870*/  SEL R3, R25, RZ, !P4 ;  /* 0x000000ff19037207 */ /* 0x000fe40006000000 */
[----:B------:R-:W-:Y:S02]  /*5880*/  ISETP.GE.AND P4, PT, R23, R124, PT ;  /* 0x0000007c1700720c */ /* 0x000fe40003f86270 */
[----:B------:R-:W-:-:S02]  /*5890*/  LOP3.LUT R23, R0, 0x3c, RZ, 0xfc, !PT ;  /* 0x0000003c00177812 */ /* 0x000fc400078efcff */
[----:B------:R-:W-:Y:S02]  /*58a0*/  SEL R20, R25, RZ, !P6 ;  /* 0x000000ff19147207 */ /* 0x000fe40007000000 */
[----:B------:R-:W-:Y:S01]  /*58b0*/  ISETP.NE.U32.AND P6, PT, R3, RZ, PT ;  /* 0x000000ff0300720c */ /* 0x000fe20003fc5070 */
[----:B------:R-:W-:Y:S01]  /*58c0*/  LDGSTS.E [R19+0x4008], desc[UR22][R144.64], P1 ;  /* 0x0400800090137fae */ /* 0x000fe200089a1016 */
[-C--:B------:R-:W-:Y:S02]  /*58d0*/  ISETP.GE.AND P2, PT, R26, R124.reuse, PT ;  /* 0x0000007c1a00720c */ /* 0x080fe40003f46270 */
[----:B------:R-:W-:Y:S02]  /*58e0*/  SEL R3, R25, RZ, !P4 ;  /* 0x000000ff19037207 */ /* 0x000fe40006000000 */
[----:B------:R-:W-:Y:S02]  /*58f0*/  LEA.HI R24, R149, 0x3e, RZ, 0x1a ;  /* 0x0000003e95187811 */ /* 0x000fe400078fd0ff */
[----:B------:R-:W-:-:S02]  /*5900*/  ISETP.GE.AND P3, PT, R23, R124, PT ;  /* 0x0000007c1700720c */ /* 0x000fc40003f66270 */
[----:B------:R-:W-:Y:S01]  /*5910*/  ISETP.NE.U32.AND P5, PT, R20, RZ, PT ;  /* 0x000000ff1400720c */ /* 0x000fe20003fa5070 */
[----:B------:R-:W-:Y:S01]  /*5920*/  IMAD R28, R24, UR42, RZ ;  /* 0x0000002a181c7c24 */ /* 0x000fe2000f8e02ff */
[----:B------:R-:W-:Y:S01]  /*5930*/  LOP3.LUT R23, R0, 0x5c, RZ, 0xfc, !PT ;  /* 0x0000005c00177812 */ /* 0x000fe200078efcff */
[----:B------:R-:W-:Y:S01]  /*5940*/  LDGSTS.E [R19+0x6000], desc[UR22][R174.64], P6 ;  /* 0x06000000ae137fae */ /* 0x000fe2000b1a1016 */
[----:B------:R-:W-:Y:S02]  /*5950*/  SEL R20, R25, RZ, !P2 ;  /* 0x000000ff19147207 */ /* 0x000fe40005000000 */
[----:B------:R-:W-:Y:S01]  /*5960*/  ISETP.NE.U32.AND P4, PT, R3, RZ, PT ;  /* 0x000000ff0300720c */ /* 0x000fe20003f85070 */
[----:B------:R-:W-:Y:S01]  /*5970*/  STL [R1+0x18], R28 ;  /* 0x0000181c01007387 */ /* 0x000fe20000100800 */
[----:B------:R-:W-:Y:S02]  /*5980*/  ISETP.GE.AND P2, PT, R24, R124, PT ;  /* 0x0000007c1800720c */ /* 0x000fe40003f46270 */
[----:B------:R-:W-:-:S02]  /*5990*/  SEL R3, R25, RZ, !P3 ;  /* 0x000000ff19037207 */ /* 0x000fc40005800000 */
[----:B------:R-:W-:Y:S01]  /*59a0*/  ISETP.GE.AND P3, PT, R23, R124, PT ;  /* 0x0000007c1700720c */ /* 0x000fe20003f66270 */
[----:B------:R-:W-:Y:S01]  /*59b0*/  LDGSTS.E [R19+0x6008], desc[UR22][R176.64], P5 ;  /* 0x06008000b0137fae */ /* 0x000fe2000a9a1016 */
[----:B------:R-:W-:Y:S02]  /*59c0*/  ISETP.NE.U32.AND P1, PT, R20, RZ, PT ;  /* 0x000000ff1400720c */ /* 0x000fe40003f25070 */
[----:B------:R-:W-:Y:S02]  /*59d0*/  SEL R20, R25, RZ, !P2 ;  /* 0x000000ff19147207 */ /* 0x000fe40005000000 */
[----:B------:R-:W-:Y:S02]  /*59e0*/  LOP3.LUT R23, R2, 0x70, RZ, 0x3c, !PT ;  /* 0x0000007002177812 */ /* 0x000fe400078e3cff */
[----:B------:R-:W-:Y:S02]  /*59f0*/  ISETP.NE.U32.AND P2, PT, R3, RZ, PT ;  /* 0x000000ff0300720c */ /* 0x000fe40003f45070 */
[----:B------:R-:W-:-:S02]  /*5a00*/  SEL R3, R25, RZ, !P3 ;  /* 0x000000ff19037207 */ /* 0x000fc40005800000 */
[----:B------:R-:W-:Y:S01]  /*5a10*/  ISETP.NE.U32.AND P3, PT, R20, RZ, PT ;  /* 0x000000ff1400720c */ /* 0x000fe20003f65070 */
[----:B------:R-:W-:Y:S01]  /*5a20*/  VIADD R20, R23, UR7 ;  /* 0x0000000717147c36 */ /* 0x000fe20008000000 */
[----:B------:R-:W-:Y:S02]  /*5a30*/  LEA.HI R27, R149, 0x5e, RZ, 0x1a ;  /* 0x0000005e951b7811 */ /* 0x000fe400078fd0ff */
[----:B------:R-:W-:Y:S02]  /*5a40*/  ISETP.NE.U32.AND P6, PT, R3, RZ, PT ;  /* 0x000000ff0300720c */ /* 0x000fe40003fc5070 */
[----:B------:R-:W-:Y:S01]  /*5a50*/  LOP3.LUT R3, R0, 0x7c, RZ, 0xfc, !PT ;  /* 0x0000007c00037812 */ /* 0x000fe200078efcff */
[----:B------:R-:W-:Y:S01]  /*5a60*/  LDGSTS.E [R20], desc[UR22][R80.64], P4 ;  /* 0x0000000050147fae */ /* 0x000fe2000a1a1016 */
[CC--:B------:R-:W-:Y:S01]  /*5a70*/  ISETP.GE.AND P5, PT, R27.reuse, R124.reuse, PT ;  /* 0x0000007c1b00720c */ /* 0x0c0fe20003fa6270 */
[----:B------:R-:W-:Y:S01]  /*5a80*/  IMAD R27, R27, UR42, RZ ;  /* 0x0000002a1b1b7c24 */ /* 0x000fe2000f8e02ff */
[----:B------:R-:W-:Y:S01]  /*5a90*/  LEA.HI R26, R149, 0x7e, RZ, 0x1a ;  /* 0x0000007e951a7811 */ /* 0x000fe200078fd0ff */
[----:B------:R-:W-:Y:S01]  /*5aa0*/  LDGSTS.E [R20+0x8], desc[UR22][R82.64], P1 ;  /* 0x0000800052147fae */ /* 0x000fe200089a1016 */
[----:B------:R-:W-:-:S02]  /*5ab0*/  ISETP.GE.AND P4, PT, R3, R124, PT ;  /* 0x0000007c0300720c */ /* 0x000fc40003f86270 */
[C---:B------:R-:W-:Y:S01]  /*5ac0*/  SEL R3, R25.reuse, RZ, !P5 ;  /* 0x000000ff19037207 */ /* 0x040fe20006800000 */
[----:B------:R-:W-:Y:S01]  /*5ad0*/  LDGSTS.E [R20+0x2000], desc[UR22][R112.64], P2 ;  /* 0x0200000070147fae */ /* 0x000fe200091a1016 */
[----:B------:R-:W-:Y:S02]  /*5ae0*/  LEA R114, P5, R28, R180, 0x2 ;  /* 0x000000b41c727211 */ /* 0x000fe400078a10ff */
[----:B------:R-:W-:Y:S01]  /*5af0*/  ISETP.GE.AND P1, PT, R26, R124, PT ;  /* 0x0000007c1a00720c */ /* 0x000fe20003f26270 */
[----:B------:R1:W-:Y:S01]  /*5b00*/  STL [R1+0xc], R27 ;  /* 0x00000c1b01007387 */ /* 0x0003e20000100800 */
[----:B------:R-:W-:Y:S02]  /*5b10*/  LEA.HI.X.SX32 R115, R28, R21, 0x2, P5 ;  /* 0x000000151c737211 */ /* 0x000fe400028f16ff */
[C---:B------:R-:W-:Y:S02]  /*5b20*/  SEL R24, R25.reuse, RZ, !P1 ;  /* 0x000000ff19187207 */ /* 0x040fe40004800000 */
[----:B------:R-:W-:Y:S01]  /*5b30*/  SEL R23, R25, RZ, !P4 ;  /* 0x000000ff19177207 */ /* 0x000fe20006000000 */
[----:B------:R-:W-:Y:S01]  /*5b40*/  LDGSTS.E [R20+0x2008], desc[UR22][R114.64], P3 ;  /* 0x0200800072147fae */ /* 0x000fe200099a1016 */
[----:B------:R-:W-:Y:S01]  /*5b50*/  ISETP.NE.U32.AND P1, PT, R3, RZ, PT ;  /* 0x000000ff0300720c */ /* 0x000fe20003f25070 */
[----:B------:R-:W-:Y:S01]  /*5b60*/  IMAD.SHL.U32 R3, R149, 0x4, RZ ;  /* 0x0000000495037824 */ /* 0x000fe200078e00ff */
[----:B------:R-:W-:Y:S01]  /*5b70*/  ISETP.NE.U32.AND P5, PT, R23, RZ, PT ;  /* 0x000000ff1700720c */ /* 0x000fe20003fa5070 */
[----:B------:R-:W-:Y:S01]  /*5b80*/  IMAD.U32 R23, RZ, RZ, UR42 ;  /* 0x0000002aff177e24 */ /* 0x000fe2000f8e00ff */
[----:B------:R-:W-:Y:S01]  /*5b90*/  LEA R148, P3, R27, R180, 0x2 ;  /* 0x000000b41b947211 */ /* 0x000fe200078610ff */
[----:B------:R-:W-:Y:S01]  /*5ba0*/  LDGSTS.E [R20+0x4000], desc[UR22][R146.64], P6 ;  /* 0x0400000092147fae */ /* 0x000fe2000b1a1016 */
[----:B------:R-:W-:Y:S01]  /*5bb0*/  ISETP.GE.AND P2, PT, R178, R124, PT ;  /* 0x0000007cb200720c */ /* 0x000fe20003f46270 */
[----:B------:R-:W-:Y:S01]  /*5bc0*/  IMAD R22, R23, 0x2, R22 ;  /* 0x0000000217167824 */ /* 0x000fe200078e0216 */
[----:B------:R-:W-:Y:S01]  /*5bd0*/  ISETP.NE.U32.AND P4, PT, R24, RZ, PT ;  /* 0x000000ff1800720c */ /* 0x000fe20003f85070 */
[----:B------:R-:W-:Y:S01]  /*5be0*/  IMAD.U32 R23, RZ, RZ, UR26 ;  /* 0x0000001aff177e24 */ /* 0x000fe2000f8e00ff */
[----:B------:R-:W-:-:S02]  /*5bf0*/  LOP3.LUT R24, R149, 0x60, RZ, 0xc0, !PT ;  /* 0x0000006095187812 */ /* 0x000fc400078ec0ff */
[-C--:B------:R-:W-:Y:S01]  /*5c00*/  LEA.HI.X.SX32 R149, R27, R21.reuse, 0x2, P3 ;  /* 0x000000151b957211 */ /* 0x080fe200018f16ff */
[----:B-1----:R-:W-:Y:S01]  /*5c10*/  IMAD.WIDE R54, R23, 0x4, R54 ;  /* 0x0000000417367825 */ /* 0x002fe200078e0236 */
[----:B------:R-:W-:Y:S02]  /*5c20*/  SEL R25, R25, RZ, !P2 ;  /* 0x000000ff19197207 */ /* 0x000fe40005000000 */
[----:B------:R-:W-:Y:S01]  /*5c30*/  LOP3.LUT R3, R3, 0x7c, RZ, 0xc0, !PT ;  /* 0x0000007c03037812 */ /* 0x000fe200078ec0ff */
[----:B------:R-:W-:Y:S01]  /*5c40*/  LDGSTS.E [R20+0x4008], desc[UR22][R148.64], P1 ;  /* 0x0400800094147fae */ /* 0x000fe200089a1016 */
[----:B------:R-:W-:Y:S01]  /*5c50*/  ISETP.NE.U32.AND P2, PT, R25, RZ, PT ;  /* 0x000000ff1900720c */ /* 0x000fe20003f45070 */
[----:B------:R-:W-:Y:S01]  /*5c60*/  IMAD R25, R26, UR42, RZ ;  /* 0x0000002a1a197c24 */ /* 0x000fe2000f8e02ff */
[----:B------:R-:W-:Y:S01]  /*5c70*/  LEA R178, P1, R22, R180, 0x2 ;  /* 0x000000b416b27211 */ /* 0x000fe200078210ff */
[----:B------:R-:W-:Y:S01]  /*5c80*/  IMAD R3, R24, 0x80, R3 ;  /* 0x0000008018037824 */ /* 0x000fe200078e0203 */
[----:B------:R-:W-:Y:S01]  /*5c90*/  LOP3.LUT R29, R29, 0xbfffffff, RZ, 0xc0, !PT ;  /* 0xbfffffff1d1d7812 */ /* 0x000fe200078ec0ff */
[----:B--2---:R-:W-:Y:S01]  /*5ca0*/  IMAD.WIDE R58, R23, 0x4, R58 ;  /* 0x00000004173a7825 */ /* 0x004fe200078e023a */
[----:B------:R-:W-:-:S02]  /*5cb0*/  LEA.HI.X.SX32 R179, R22, R21, 0x2, P1 ;  /* 0x0000001516b37211 */ /* 0x000fc400008f16ff */
[----:B------:R-:W-:Y:S01]  /*5cc0*/  LEA R180, P1, R25, R180, 0x2 ;  /* 0x000000b419b47211 */ /* 0x000fe200078210ff */
[----:B------:R-:W-:Y:S01]  /*5cd0*/  IMAD.U32 R22, RZ, RZ, UR26 ;  /* 0x0000001aff167e24 */ /* 0x000fe2000f8e00ff */
[----:B------:R-:W-:Y:S01]  /*5ce0*/  LOP3.LUT R26, R3, 0x40, RZ, 0x3c, !PT ;  /* 0x00000040031a7812 */ /* 0x000fe200078e3cff */
[----:B------:R-:W-:Y:S01]  /*5cf0*/  LDGSTS.E [R20+0x6000], desc[UR22][R178.64], P5 ;  /* 0x06000000b2147fae */ /* 0x000fe2000a9a1016 */
[----:B------:R-:W-:Y:S01]  /*5d00*/  LEA.HI.X.SX32 R181, R25, R21, 0x2, P1 ;  /* 0x0000001519b57211 */ /* 0x000fe200008f16ff */
[----:B------:R-:W-:Y:S01]  /*5d10*/  IMAD.U32 R21, RZ, RZ, UR26 ;  /* 0x0000001aff157e24 */ /* 0x000fe2000f8e00ff */
[----:B------:R-:W-:Y:S01]  /*5d20*/  LOP3.LUT R25, R3, 0x30, RZ, 0x3c, !PT ;  /* 0x0000003003197812 */ /* 0x000fe200078e3cff */
[----:B----4-:R-:W-:Y:S01]  /*5d30*/  IMAD.WIDE R62, R23, 0x4, R62 ;  /* 0x00000004173e7825 */ /* 0x010fe200078e023e */
[C---:B------:R-:W-:Y:S01]  /*5d40*/  LOP3.LUT R27, R3.reuse, 0x50, RZ, 0x3c, !PT ;  /* 0x00000050031b7812 */ /* 0x040fe200078e3cff */
[----:B------:R1:W-:Y:S01]  /*5d50*/  LDGSTS.E [R20+0x6008], desc[UR22][R180.64], P4 ;  /* 0x06008000b4147fae */ /* 0x0003e2000a1a1016 */
[----:B------:R-:W-:Y:S01]  /*5d60*/  LOP3.LUT R28, R3, 0x60, RZ, 0x3c, !PT ;  /* 0x00000060031c7812 */ /* 0x000fe200078e3cff */
[----:B-----5:R-:W-:Y:S01]  /*5d70*/  IMAD.WIDE R66, R23, 0x4, R66 ;  /* 0x0000000417427825 */ /* 0x020fe200078e0242 */
[----:B------:R-:W-:Y:S01]  /*5d80*/  LOP3.LUT R225, R3, 0x70, RZ, 0x3c, !PT ;  /* 0x0000007003e17812 */ /* 0x000fe200078e3cff */
[----:B------:R-:W0:Y:S01]  /*5d90*/  LDGDEPBAR ;  /* 0x00000000000079af */ /* 0x000e220000000000 */
[----:B------:R-:W-:Y:S01]  /*5da0*/  @P0 LOP3.LUT R29, R29, 0x40000000, RZ, 0xfc, !PT ;  /* 0x400000001d1d0812 */ /* 0x000fe200078efcff */
[----:B------:R-:W-:-:S03]  /*5db0*/  IMAD.WIDE R70, R23, 0x4, R70 ;  /* 0x0000000417467825 */ /* 0x000fc600078e0246 */
[----:B------:R-:W-:Y:S01]  /*5dc0*/  LOP3.LUT R29, R29, 0x7fffffff, RZ, 0xc0, !PT ;  /* 0x7fffffff1d1d7812 */ /* 0x000fe200078ec0ff */
[----:B------:R-:W-:-:S04]  /*5dd0*/  IMAD.WIDE R74, R23, 0x4, R74 ;  /* 0x00000004174a7825 */ /* 0x000fc800078e024a */
[----:B-1----:R-:W-:-:S04]  /*5de0*/  IMAD.WIDE R180, R21, 0x4, R180 ;  /* 0x0000000415b47825 */ /* 0x002fc800078e02b4 */
[----:B------:R-:W-:Y:S02]  /*5df0*/  VIADD R21, R3, UR7 ;  /* 0x0000000703157c36 */ /* 0x000fe40008000000 */
[----:B------:R-:W-:-:S03]  /*5e00*/  IMAD.WIDE R78, R23, 0x4, R78 ;  /* 0x00000004174e7825 */ /* 0x000fc600078e024e */
[----:B------:R1:W-:Y:S01]  /*5e10*/  LDGSTS.E [R21+0x18000], desc[UR22][R182.64], P2 ;  /* 0x18000000b6157fae */ /* 0x0003e200091a1016 */
[----:B------:R-:W-:-:S03]  /*5e20*/  IMAD.WIDE R82, R23, 0x4, R82 ;  /* 0x0000000417527825 */ /* 0x000fc600078e0252 */
[----:B------:R-:W-:Y:S01]  /*5e30*/  LDGSTS.E [R21+0x18400], desc[UR22][R198.64], P2 ;  /* 0x18400000c6157fae */ /* 0x000fe200091a1016 */
[----:B------:R-:W-:-:S03]  /*5e40*/  IMAD.WIDE R86, R23, 0x4, R86 ;  /* 0x0000000417567825 */ /* 0x000fc600078e0256 */
[----:B------:R-:W-:Y:S01]  /*5e50*/  LDGSTS.E [R21+0x18800], desc[UR22][R214.64], P2 ;  /* 0x18800000d6157fae */ /* 0x000fe200091a1016 */
[----:B------:R-:W-:-:S03]  /*5e60*/  IMAD.WIDE R90, R23, 0x4, R90 ;  /* 0x00000004175a7825 */ /* 0x000fc600078e025a */
[----:B------:R-:W-:Y:S01]  /*5e70*/  LDGSTS.E [R21+0x18c00], desc[UR22][R38.64], P2 ;  /* 0x18c0000026157fae */ /* 0x000fe200091a1016 */
[----:B------:R-:W-:-:S04]  /*5e80*/  IMAD.WIDE R94, R23, 0x4, R94 ;  /* 0x00000004175e7825 */ /* 0x000fc800078e025e */
        /* <DEDUP_REMOVED lines=20> */
[----:B------:R-:W-:Y:S01]  /*5fd0*/  IMAD.WIDE R176, R23, 0x4, R176 ;  /* 0x0000000417b07825 */ /* 0x000fe200078e02b0 */
[----:B------:R-:W-:-:S03]  /*5fe0*/  LOP3.LUT R23, R3, 0x10, RZ, 0x3c, !PT ;  /* 0x0000001003177812 */ /* 0x000fc600078e3cff */
[----:B------:R-:W-:-:S04]  /*5ff0*/  IMAD.WIDE R178, R22, 0x4, R178 ;  /* 0x0000000416b27825 */ /* 0x000fc800078e02b2 */
[----:B------:R-:W-:Y:S02]  /*6000*/  IMAD.U32 R22, RZ, RZ, UR43 ;  /* 0x0000002bff167e24 */ /* 0x000fe4000f8e00ff */
[----:B------:R-:W-:Y:S02]  /*6010*/  IMAD.U32 R24, RZ, RZ, UR26 ;  /* 0x0000001aff187e24 */ /* 0x000fe4000f8e00ff */
        /* <DEDUP_REMOVED lines=37> */
[----:B------:R-:W-:-:S04]  /*6270*/  IMAD.U32 R23, RZ, RZ, UR43 ;  /* 0x0000002bff177e24 */ /* 0x000fc8000f8e00ff */
[----:B-1----:R-:W-:-:S04]  /*6280*/  IMAD.WIDE R184, R23, 0x4, R184 ;  /* 0x0000000417b87825 */ /* 0x002fc800078e02b8 */
[----:B------:R-:W-:Y:S02]  /*6290*/  VIADD R23, R24, UR7 ;  /* 0x0000000718177c36 */ /* 0x000fe40008000000 */
[----:B------:R-:W-:-:S03]  /*62a0*/  IMAD.U32 R24, RZ, RZ, UR43 ;  /* 0x0000002bff187e24 */ /* 0x000fc6000f8e00ff */
[----:B------:R1:W-:Y:S04]  /*62b0*/  LDGSTS.E [R23+0x18100], desc[UR22][R186.64], P2 ;  /* 0x18100000ba177fae */ /* 0x0003e800091a1016 */
[----:B------:R-:W-:Y:S04]  /*62c0*/  LDGSTS.E [R23+0x18500], desc[UR22][R202.64], P2 ;  /* 0x18500000ca177fae */ /* 0x000fe800091a1016 */
[----:B------:R-:W-:Y:S01]  /*62d0*/  LDGSTS.E [R23+0x18900], desc[UR22][R218.64], P2 ;  /* 0x18900000da177fae */ /* 0x000fe200091a1016 */
[----:B-1----:R-:W-:-:S03]  /*62e0*/  IMAD.WIDE R186, R24, 0x4, R186 ;  /* 0x0000000418ba7825 */ /* 0x002fc600078e02ba */
[----:B------:R-:W-:Y:S01]  /*62f0*/  LDGSTS.E [R23+0x18d00], desc[UR22][R42.64], P2 ;  /* 0x18d000002a177fae */ /* 0x000fe200091a1016 */
        /* <DEDUP_REMOVED lines=30> */
[----:B------:R1:W-:Y:S01]  /*64e0*/  LDGSTS.E [R28+0x18380], desc[UR22][R196.64], P2 ;  /* 0x18380000c41c7fae */ /* 0x0003e200091a1016 */
[----:B------:R-:W-:-:S03]  /*64f0*/  IMAD.WIDE R198, R225, 0x4, R198 ;  /* 0x00000004e1c67825 */ /* 0x000fc600078e02c6 */
[----:B------:R2:W-:Y:S01]  /*6500*/  LDGSTS.E [R28+0x18780], desc[UR22][R212.64], P2 ;  /* 0x18780000d41c7fae */ /* 0x0005e200091a1016 */
[----:B------:R-:W-:-:S03]  /*6510*/  IMAD.WIDE R200, R225, 0x4, R200 ;  /* 0x00000004e1c87825 */ /* 0x000fc600078e02c8 */
[----:B------:R4:W-:Y:S01]  /*6520*/  LDGSTS.E [R28+0x18b80], desc[UR22][R36.64], P2 ;  /* 0x18b80000241c7fae */ /* 0x0009e200091a1016 */
[----:B------:R-:W-:-:S03]  /*6530*/  IMAD.WIDE R202, R225, 0x4, R202 ;  /* 0x00000004e1ca7825 */ /* 0x000fc600078e02ca */
[----:B------:R5:W-:Y:S01]  /*6540*/  LDGSTS.E [R28+0x18f80], desc[UR22][R52.64], P2 ;  /* 0x18f80000341c7fae */ /* 0x000be200091a1016 */
[C---:B-1----:R-:W-:Y:S01]  /*6550*/  IMAD.WIDE R196, R225.reuse, 0x4, R196 ;  /* 0x00000004e1c47825 */ /* 0x042fe200078e02c4 */
[----:B------:R-:W-:Y:S02]  /*6560*/  ISETP.GT.AND P2, PT, R226, 0xff, PT ;  /* 0x000000ffe200780c */ /* 0x000fe40003f44270 */
[----:B------:R-:W0:Y:S01]  /*6570*/  LDGDEPBAR ;  /* 0x00000000000079af */ /* 0x000e220000000000 */
[----:B------:R-:W-:-:S04]  /*6580*/  IMAD.WIDE R204, R225, 0x4, R204 ;  /* 0x00000004e1cc7825 */ /* 0x000fc800078e02cc */
[----:B------:R-:W-:-:S04]  /*6590*/  IMAD.WIDE R206, R225, 0x4, R206 ;  /* 0x00000004e1ce7825 */ /* 0x000fc800078e02ce */
[----:B------:R-:W-:-:S04]  /*65a0*/  IMAD.WIDE R208, R225, 0x4, R208 ;  /* 0x00000004e1d07825 */ /* 0x000fc800078e02d0 */
[----:B------:R-:W-:-:S04]  /*65b0*/  IMAD.WIDE R210, R225, 0x4, R210 ;  /* 0x00000004e1d27825 */ /* 0x000fc800078e02d2 */
[----:B--2---:R-:W-:-:S04]  /*65c0*/  IMAD.WIDE R212, R225, 0x4, R212 ;  /* 0x00000004e1d47825 */ /* 0x004fc800078e02d4 */
[----:B------:R-:W-:-:S04]  /*65d0*/  IMAD.WIDE R214, R225, 0x4, R214 ;  /* 0x00000004e1d67825 */ /* 0x000fc800078e02d6 */
[----:B------:R-:W-:-:S04]  /*65e0*/  IMAD.WIDE R216, R225, 0x4, R216 ;  /* 0x00000004e1d87825 */ /* 0x000fc800078e02d8 */
[----:B------:R-:W-:-:S04]  /*65f0*/  IMAD.WIDE R218, R225, 0x4, R218 ;  /* 0x00000004e1da7825 */ /* 0x000fc800078e02da */
[----:B------:R-:W-:-:S04]  /*6600*/  IMAD.WIDE R220, R225, 0x4, R220 ;  /* 0x00000004e1dc7825 */ /* 0x000fc800078e02dc */
[----:B------:R-:W-:-:S04]  /*6610*/  IMAD.WIDE R30, R225, 0x4, R30 ;  /* 0x00000004e11e7825 */ /* 0x000fc800078e021e */
[----:B------:R-:W-:-:S04]  /*6620*/  IMAD.WIDE R32, R225, 0x4, R32 ;  /* 0x00000004e1207825 */ /* 0x000fc800078e0220 */
[----:B------:R-:W-:-:S04]  /*6630*/  IMAD.WIDE R34, R225, 0x4, R34 ;  /* 0x00000004e1227825 */ /* 0x000fc800078e0222 */
[----:B----4-:R-:W-:-:S04]  /*6640*/  IMAD.WIDE R36, R225, 0x4, R36 ;  /* 0x00000004e1247825 */ /* 0x010fc800078e0224 */
[----:B------:R-:W-:-:S04]  /*6650*/  IMAD.WIDE R38, R225, 0x4, R38 ;  /* 0x00000004e1267825 */ /* 0x000fc800078e0226 */
[----:B------:R-:W-:-:S04]  /*6660*/  IMAD.WIDE R40, R225, 0x4, R40 ;  /* 0x00000004e1287825 */ /* 0x000fc800078e0228 */
[----:B------:R-:W-:-:S04]  /*6670*/  IMAD.WIDE R42, R225, 0x4, R42 ;  /* 0x00000004e12a7825 */ /* 0x000fc800078e022a */
[----:B------:R-:W-:-:S04]  /*6680*/  IMAD.WIDE R44, R225, 0x4, R44 ;  /* 0x00000004e12c7825 */ /* 0x000fc800078e022c */
[----:B------:R-:W-:-:S04]  /*6690*/  IMAD.WIDE R46, R225, 0x4, R46 ;  /* 0x00000004e12e7825 */ /* 0x000fc800078e022e */
[----:B------:R-:W-:-:S04]  /*66a0*/  IMAD.WIDE R48, R225, 0x4, R48 ;  /* 0x00000004e1307825 */ /* 0x000fc800078e0230 */
[----:B------:R-:W-:-:S04]  /*66b0*/  IMAD.WIDE R50, R225, 0x4, R50 ;  /* 0x00000004e1327825 */ /* 0x000fc800078e0232 */
[----:B-----5:R-:W-:-:S04]  /*66c0*/  IMAD.WIDE R52, R225, 0x4, R52 ;  /* 0x00000004e1347825 */ /* 0x020fc800078e0234 */
[----:B------:R-:W-:Y:S02]  /*66d0*/  VIADD R225, R124, 0xffffff80 ;  /* 0xffffff807ce17836 */ /* 0x000fe40000000000 */
[----:B------:R-:W1:Y:S01]  /*66e0*/  S2R R124, SR_TID.X ;  /* 0x00000000007c7919 */ /* 0x000e620000002100 */
[----:B------:R-:W-:Y:S02]  /*66f0*/  BAR.SYNC.DEFER_BLOCKING 0x0 ;  /* 0x0000000000007b1d */ /* 0x000fe40000010000 */
[----:B------:R-:W-:Y:S02]  /*6700*/  ISETP.GE.AND P3, PT, R0, R225, PT ;  /* 0x000000e10000720c */ /* 0x000fe40003f66270 */
[----:B-1----:R-:W-:-:S04]  /*6710*/  LOP3.LUT R124, R124, 0x7f, RZ, 0xc0, !PT ;  /* 0x0000007f7c7c7812 */ /* 0x002fc800078ec0ff */
[----:B------:R-:W-:Y:S02]  /*6720*/  ISETP.GE.AND P1, PT, R124, R225, PT ;  /* 0x000000e17c00720c */ /* 0x000fe40003f26270 */
[----:B------:R-:W-:Y:S02]  /*6730*/  LOP3.LUT R124, R0, 0x2, RZ, 0xfc, !PT ;  /* 0x00000002007c7812 */ /* 0x000fe400078efcff */
[----:B------:R-:W-:-:S04]  /*6740*/  SEL R226, RZ, 0x4, P1 ;  /* 0x00000004ffe27807 */ /* 0x000fc80000800000 */
[----:B------:R-:W-:-:S04]  /*6750*/  SEL R226, R226, RZ, P2 ;  /* 0x000000ffe2e27207 */ /* 0x000fc80001000000 */
[----:B------:R-:W-:Y:S02]  /*6760*/  ISETP.NE.U32.AND P1, PT, R226, RZ, PT ;  /* 0x000000ffe200720c */ /* 0x000fe40003f25070 */
[----:B------:R-:W-:Y:S02]  /*6770*/  SEL R226, RZ, 0x4, P3 ;  /* 0x00000004ffe27807 */ /* 0x000fe40001800000 */
[----:B------:R-:W-:Y:S02]  /*6780*/  ISETP.GE.AND P3, PT, R124, R225, PT ;  /* 0x000000e17c00720c */ /* 0x000fe40003f66270 */
[----:B------:R-:W-:Y:S02]  /*6790*/  SEL R226, R226, RZ, P2 ;  /* 0x000000ffe2e27207 */ /* 0x000fe40001000000 */
[----:B------:R-:W-:Y:S02]  /*67a0*/  LOP3.LUT R124, R0, 0x22, RZ, 0xfc, !PT ;  /* 0x00000022007c7812 */ /* 0x000fe400078efcff */
[----:B------:R-:W-:-:S02]  /*67b0*/  ISETP.NE.U32.AND P5, PT, R226, RZ, PT ;  /* 0x000000ffe200720c */ /* 0x000fc40003fa5070 */
[----:B------:R-:W-:Y:S02]  /*67c0*/  SEL R226, RZ, 0x4, P3 ;  /* 0x00000004ffe27807 */ /* 0x000fe40001800000 */
[----:B------:R-:W-:Y:S02]  /*67d0*/  @P1 LOP3.LUT R29, R29, 0x80000000, RZ, 0xfc, !PT ;  /* 0x800000001d1d1812 */ /* 0x000fe400078efcff */
[----:B------:R-:W-:-:S04]  /*67e0*/  SEL R226, R226, RZ, P2 ;  /* 0x000000ffe2e27207 */ /* 0x000fc80001000000 */
[----:B------:R-:W-:Y:S02]  /*67f0*/  ISETP.NE.U32.AND P4, PT, R226, RZ, PT ;  /* 0x000000ffe200720c */ /* 0x000fe40003f85070 */
[----:B------:R-:W-:Y:S01]  /*6800*/  LOP3.LUT R226, R0, 0x20, RZ, 0xfc, !PT ;  /* 0x0000002000e27812 */ /* 0x000fe200078efcff */
[----:B------:R-:W-:Y:S01]  /*6810*/  @!PT LDS RZ, [RZ] ;  /* 0x00000000fffff984 */ /* 0x000fe20000000800 */
[----:B------:R-:W-:Y:S01]  /*6820*/  @!PT LDS RZ, [RZ] ;  /* 0x00000000fffff984 */ /* 0x000fe20000000800 */
[----:B------:R-:W-:Y:S01]  /*6830*/  @!PT LDS RZ, [RZ] ;  /* 0x00000000fffff984 */ /* 0x000fe20000000800 */
[----:B------:R1:W-:Y:S03]  /*6840*/  LDGSTS.E [R13+0x8000], desc[UR22][R222.64], P5 ;  /* 0x08000000de0d7fae */ /* 0x0003e6000a9a1016 */
[----:B------:R-:W-:-:S04]  /*6850*/  ISETP.GE.AND P3, PT, R226, R225, PT ;  /* 0x000000e1e200720c */ /* 0x000fc80003f66270 */
[----:B------:R-:W-:Y:S02]  /*6860*/  SEL R226, RZ, 0x4, P3 ;  /* 0x00000004ffe27807 */ /* 0x000fe40001800000 */
[----:B------:R-:W-:Y:S01]  /*6870*/  ISETP.GE.AND P3, PT, R124, R225, PT ;  /* 0x000000e17c00720c */ /* 0x000fe20003f66270 */
[----:B------:R2:W-:Y:S01]  /*6880*/  LDGSTS.E [R13+0x8008], desc[UR22][R54.64], P4 ;  /* 0x08008000360d7fae */ /* 0x0005e2000a1a1016 */
[----:B------:R-:W-:Y:S02]  /*6890*/  SEL R226, R226, RZ, P2 ;  /* 0x000000ffe2e27207 */ /* 0x000fe40001000000 */
[----:B------:R-:W-:-:S03]  /*68a0*/  LOP3.LUT R124, R0, 0x42, RZ, 0xfc, !PT ;  /* 0x00000042007c7812 */ /* 0x000fc600078efcff */
[----:B------:R4:W-:Y:S02]  /*68b0*/  STL [R1], R226 ;  /* 0x000000e201007387 */ /* 0x0009e40000100800 */
[----:B----4-:R-:W-:-:S04]  /*68c0*/  SEL R226, RZ, 0x4, P3 ;  /* 0x00000004ffe27807 */ /* 0x010fc80001800000 */
[----:B------:R-:W-:-:S04]  /*68d0*/  SEL R226, R226, RZ, P2 ;  /* 0x000000ffe2e27207 */ /* 0x000fc80001000000 */
[----:B------:R-:W-:Y:S02]  /*68e0*/  ISETP.NE.U32.AND P3, PT, R226, RZ, PT ;  /* 0x000000ffe200720c */ /* 0x000fe40003f65070 */
[----:B------:R-:W-:-:S04]  /*68f0*/  LOP3.LUT R226, R0, 0x40, RZ, 0xfc, !PT ;  /* 0x0000004000e27812 */ /* 0x000fc800078efcff */
[----:B------:R-:W-:-:S04]  /*6900*/  ISETP.GE.AND P6, PT, R226, R225, PT ;  /* 0x000000e1e200720c */ /* 0x000fc80003fc6270 */
[----:B------:R-:W-:Y:S02]  /*6910*/  SEL R226, RZ, 0x4, P6 ;  /* 0x00000004ffe27807 */ /* 0x000fe40003000000 */
[----:B------:R-:W-:Y:S02]  /*6920*/  ISETP.GE.AND P6, PT, R124, R225, PT ;  /* 0x000000e17c00720c */ /* 0x000fe40003fc6270 */
[----:B------:R-:W-:-:S05]  /*6930*/  SEL R226, R226, RZ, P2 ;  /* 0x000000ffe2e27207 */ /* 0x000fca0001000000 */
[----:B------:R4:W-:Y:S02]  /*6940*/  STL [R1+0x4], R226 ;  /* 0x000004e201007387 */ /* 0x0009e40000100800 */
[----:B----4-:R-:W-:Y:S02]  /*6950*/  SEL R226, RZ, 0x4, P6 ;  /* 0x00000004ffe27807 */ /* 0x010fe40003000000 */
[-C--:B------:R-:W-:Y:S02]  /*6960*/  ISETP.GE.AND P6, PT, R249, R225.reuse, PT ;  /* 0x000000e1f900720c */ /* 0x080fe40003fc6270 */
[----:B------:R-:W-:Y:S02]  /*6970*/  SEL R124, R226, RZ, P2 ;  /* 0x000000ffe27c7207 */ /* 0x000fe40001000000 */
[----:B------:R-:W-:Y:S02]  /*6980*/  SEL R249, RZ, 0x4, P6 ;  /* 0x00000004fff97807 */ /* 0x000fe40003000000 */
[----:B------:R-:W-:-:S02]  /*6990*/  ISETP.GE.AND P6, PT, R250, R225, PT ;  /* 0x000000e1fa00720c */ /* 0x000fc40003fc6270 */
[----:B------:R-:W-:Y:S02]  /*69a0*/  LOP3.LUT R226, R0, 0x4a, RZ, 0xfc, !PT ;  /* 0x0000004a00e27812 */ /* 0x000fe400078efcff */
[----:B------:R-:W-:Y:S02]  /*69b0*/  SEL R250, RZ, 0x4, P6 ;  /* 0x00000004fffa7807 */ /* 0x000fe40003000000 */
[-C--:B------:R-:W-:Y:S02]  /*69c0*/  ISETP.GE.AND P6, PT, R248, R225.reuse, PT ;  /* 0x000000e1f800720c */ /* 0x080fe40003fc6270 */
[----:B------:R-:W-:Y:S02]  /*69d0*/  LOP3.LUT R251, R251, 0xfffffffd, RZ, 0xc0, !PT ;  /* 0xfffffffdfbfb7812 */ /* 0x000fe400078ec0ff */
[----:B------:R-:W-:Y:S02]  /*69e0*/  SEL R248, RZ, 0x4, P6 ;  /* 0x00000004fff87807 */ /* 0x000fe40003000000 */
[----:B------:R-:W-:-:S02]  /*69f0*/  ISETP.GE.AND P6, PT, R230, R225, PT ;  /* 0x000000e1e600720c */ /* 0x000fc40003fc6270 */
[----:B------:R-:W-:Y:S02]  /*6a00*/  SEL R250, R250, RZ, P2 ;  /* 0x000000fffafa7207 */ /* 0x000fe40001000000 */
[----:B------:R-:W-:Y:S02]  /*6a10*/  SEL R230, RZ, 0x4, P6 ;  /* 0x00000004ffe67807 */ /* 0x000fe40003000000 */
[-C--:B------:R-:W-:Y:S02]  /*6a20*/  ISETP.GE.AND P6, PT, R247, R225.reuse, PT ;  /* 0x000000e1f700720c */ /* 0x080fe40003fc6270 */
[----:B------:R-:W-:Y:S02]  /*6a30*/  SEL R249, R249, RZ, P2 ;  /* 0x000000fff9f97207 */ /* 0x000fe40001000000 */
        /* <DEDUP_REMOVED lines=34> */
[----:B------:R-:W-:Y:S02]  /*6c60*/  ISETP.GE.AND P6, PT, R241, R225, PT ;  /* 0x000000e1f100720c */ /* 0x000fe40003fc6270 */
[----:B------:R-:W-:Y:S02]  /*6c70*/  SEL R226, R226, RZ, P2 ;  /* 0x000000ffe2e27207 */ /* 0x000fe40001000000 */
[----:B------:R-:W-:Y:S02]  /*6c80*/  SEL R241, RZ, 0x4, P6 ;  /* 0x00000004fff17807 */ /* 0x000fe40003000000 */
[----:B------:R-:W-:-:S02]  /*6c90*/  ISETP.NE.U32.AND P1, PT, R226, RZ, PT ;  /* 0x000000ffe200720c */ /* 0x000fc40003f25070 */
[----:B------:R-:W4:Y:S01]  /*6ca0*/  S2R R226, SR_TID.X ;  /* 0x0000000000e27919 */ /* 0x000f220000002100 */
[-C--:B------:R-:W-:Y:S02]  /*6cb0*/  ISETP.GE.AND P6, PT, R242, R225.reuse, PT ;  /* 0x000000e1f200720c */ /* 0x080fe40003fc6270 */
[----:B------:R-:W-:Y:S02]  /*6cc0*/  SEL R243, R243, RZ, P2 ;  /* 0x000000fff3f37207 */ /* 0x000fe40001000000 */
[----:B------:R-:W-:Y:S02]  /*6cd0*/  SEL R242, RZ, 0x4, P6 ;  /* 0x00000004fff27807 */ /* 0x000fe40003000000 */
[----:B------:R-:W-:Y:S02]  /*6ce0*/  ISETP.GE.AND P6, PT, R232, R225, PT ;  /* 0x000000e1e800720c */ /* 0x000fe40003fc6270 */
[----:B------:R-:W-:Y:S02]  /*6cf0*/  SEL R228, R228, RZ, P2 ;  /* 0x000000ffe4e47207 */ /* 0x000fe40001000000 */
[----:B------:R-:W-:-:S02]  /*6d00*/  SEL R232, RZ, 0x4, P6 ;  /* 0x00000004ffe87807 */ /* 0x000fc40003000000 */
[----:B------:R-:W-:Y:S02]  /*6d10*/  SEL R241, R241, RZ, P2 ;  /* 0x000000fff1f17207 */ /* 0x000fe40001000000 */
[----:B------:R-:W-:Y:S02]  /*6d20*/  SEL R242, R242, RZ, P2 ;  /* 0x000000fff2f27207 */ /* 0x000fe40001000000 */
[----:B------:R-:W-:Y:S02]  /*6d30*/  SEL R232, R232, RZ, P2 ;  /* 0x000000ffe8e87207 */ /* 0x000fe40001000000 */
[----:B----4-:R-:W-:-:S04]  /*6d40*/  LEA.HI R226, R226, 0xe, RZ, 0x1a ;  /* 0x0000000ee2e27811 */ /* 0x010fc800078fd0ff */
[----:B------:R-:W-:-:S04]  /*6d50*/  ISETP.GE.AND P6, PT, R226, R225, PT ;  /* 0x000000e1e200720c */ /* 0x000fc80003fc6270 */
[----:B------:R-:W-:Y:S02]  /*6d60*/  SEL R226, RZ, 0x4, P6 ;  /* 0x00000004ffe27807 */ /* 0x000fe40003000000 */
[-C--:B------:R-:W-:Y:S02]  /*6d70*/  ISETP.GE.AND P6, PT, R239, R225.reuse, PT ;  /* 0x000000e1ef00720c */ /* 0x080fe40003fc6270 */
[----:B------:R-:W-:Y:S02]  /*6d80*/  SEL R226, R226, RZ, P2 ;  /* 0x000000ffe2e27207 */ /* 0x000fe40001000000 */
[----:B------:R-:W-:Y:S02]  /*6d90*/  SEL R239, RZ, 0x4, P6 ;  /* 0x00000004ffef7807 */ /* 0x000fe40003000000 */
[----:B------:R-:W-:Y:S02]  /*6da0*/  ISETP.GE.AND P6, PT, R240, R225, PT ;  /* 0x000000e1f000720c */ /* 0x000fe40003fc6270 */
[----:B------:R-:W-:-:S02]  /*6db0*/  ISETP.NE.U32.AND P0, PT, R226, RZ, PT ;  /* 0x000000ffe200720c */ /* 0x000fc40003f05070 */
[----:B------:R-:W-:Y:S02]  /*6dc0*/  SEL R240, RZ, 0x4, P6 ;  /* 0x00000004fff07807 */ /* 0x000fe40003000000 */
[-C--:B------:R-:W-:Y:S02]  /*6dd0*/  ISETP.GE.AND P6, PT, R238, R225.reuse, PT ;  /* 0x000000e1ee00720c */ /* 0x080fe40003fc6270 */
[----:B------:R-:W-:Y:S02]  /*6de0*/  LOP3.LUT R226, R0, 0x10, RZ, 0xfc, !PT ;  /* 0x0000001000e27812 */ /* 0x000fe400078efcff */
[----:B------:R-:W-:Y:S02]  /*6df0*/  SEL R238, RZ, 0x4, P6 ;  /* 0x00000004ffee7807 */ /* 0x000fe40003000000 */
[----:B------:R-:W-:Y:S02]  /*6e00*/  ISETP.GE.AND P6, PT, R231, R225, PT ;  /* 0x000000e1e700720c */ /* 0x000fe40003fc6270 */
[----:B------:R-:W-:-:S02]  /*6e10*/  SEL R239, R239, RZ, P2 ;  /* 0x000000ffefef7207 */ /* 0x000fc40001000000 */
[----:B------:R-:W-:Y:S02]  /*6e20*/  SEL R231, RZ, 0x4, P6 ;  /* 0x00000004ffe77807 */ /* 0x000fe40003000000 */
[-C--:B------:R-:W-:Y:S02]  /*6e30*/  ISETP.GE.AND P6, PT, R229, R225.reuse, PT ;  /* 0x000000e1e500720c */ /* 0x080fe40003fc6270 */
[----:B------:R-:W-:Y:S02]  /*6e40*/  SEL R240, R240, RZ, P2 ;  /* 0x000000fff0f07207 */ /* 0x000fe40001000000 */
        /* <DEDUP_REMOVED lines=8> */
[----:B------:R-:W4:Y:S01]  /*6ed0*/  LDL.LU R225, [R1] ;  /* 0x0000000001e17983 */ /* 0x000f220000300800 */
[----:B------:R-:W-:-:S02]  /*6ee0*/  SEL R229, R229, RZ, P2 ;  /* 0x000000ffe5e57207 */ /* 0x000fc40001000000 */
[----:B------:R-:W-:Y:S02]  /*6ef0*/  SEL R252, RZ, 0x4, P6 ;  /* 0x00000004fffc7807 */ /* 0x000fe40003000000 */
[----:B------:R-:W-:Y:S02]  /*6f00*/  SEL R237, R237, RZ, P2 ;  /* 0x000000ffeded7207 */ /* 0x000fe40001000000 */
[----:B------:R-:W-:Y:S02]  /*6f10*/  SEL R252, R252, RZ, P2 ;  /* 0x000000fffcfc7207 */ /* 0x000fe40001000000 */
[----:B------:R-:W-:Y:S02]  /*6f20*/  SEL R226, R226, RZ, P2 ;  /* 0x000000ffe2e27207 */ /* 0x000fe40001000000 */
[----:B------:R-:W-:Y:S02]  /*6f30*/  ISETP.NE.U32.AND P5, PT, R252, RZ, PT ;  /* 0x000000fffc00720c */ /* 0x000fe40003fa5070 */
[----:B------:R-:W-:-:S02]  /*6f40*/  LOP3.LUT R252, R0, 0x30, RZ, 0xfc, !PT ;  /* 0x0000003000fc7812 */ /* 0x000fc400078efcff */
[----:B----4-:R-:W-:Y:S02]  /*6f50*/  ISETP.NE.U32.AND P6, PT, R225, RZ, PT ;  /* 0x000000ffe100720c */ /* 0x010fe40003fc5070 */
[----:B------:R-:W4:Y:S07]  /*6f60*/  LDC R225, c[0x0][0x3a0] ;  /* 0x0000e800ffe17b82 */ /* 0x000f2e0000000800 */
[----:B------:R-:W-:-:S04]  /*6f70*/  @P5 LOP3.LUT R251, R251, 0x2, RZ, 0xfc, !PT ;  /* 0x00000002fbfb5812 */ /* 0x000fc800078efcff */
[----:B------:R2:W-:Y:S04]  /*6f80*/  LDGSTS.E [R13+0xa000], desc[UR22][R84.64], P6 ;  /* 0x0a000000540d7fae */ /* 0x0005e8000b1a1016 */
[----:B------:R2:W-:Y:S01]  /*6f90*/  LDGSTS.E [R13+0xa008], desc[UR22][R86.64], P3 ;  /* 0x0a008000560d7fae */ /* 0x0005e200099a1016 */
[----:B----4-:R-:W-:-:S05]  /*6fa0*/  VIADD R225, R225, 0xffffff80 ;  /* 0xffffff80e1e17836 */ /* 0x010fca0000000000 */
[----:B------:R-:W-:Y:S02]  /*6fb0*/  ISETP.GE.AND P4, PT, R252, R225, PT ;  /* 0x000000e1fc00720c */ /* 0x000fe40003f86270 */
[----:B------:R-:W4:Y:S02]  /*6fc0*/  LDL.LU R225, [R1+0x4] ;  /* 0x0000040001e17983 */ /* 0x000f240000300800 */
[----:B------:R-:W-:-:S04]  /*6fd0*/  SEL R252, RZ, 0x4, P4 ;  /* 0x00000004fffc7807 */ /* 0x000fc80002000000 */
[----:B------:R-:W-:-:S04]  /*6fe0*/  SEL R252, R252, RZ, P2 ;  /* 0x000000fffcfc7207 */ /* 0x000fc80001000000 */
[----:B------:R-:W-:Y:S02]  /*6ff0*/  ISETP.NE.U32.AND P3, PT, R252, RZ, PT ;  /* 0x000000fffc00720c */ /* 0x000fe40003f65070 */
[----:B------:R-:W-:Y:S02]  /*7000*/  LOP3.LUT R252, R0, 0x32, RZ, 0xfc, !PT ;  /* 0x0000003200fc7812 */ /* 0x000fe400078efcff */
[----:B------:R-:W-:Y:S02]  /*7010*/  ISETP.NE.U32.AND P6, PT, R124, RZ, PT ;  /* 0x000000ff7c00720c */ /* 0x000fe40003fc5070 */
[----:B------:R-:W5:Y:S01]  /*7020*/  LDC R124, c[0x0][0x3a0] ;  /* 0x0000e800ff7c7b82 */ /* 0x000f620000000800 */
[----:B----4-:R-:W-:-:S07]  /*7030*/  ISETP.NE.U32.AND P5, PT, R225, RZ, PT ;  /* 0x000000ffe100720c */ /* 0x010fce0003fa5070 */
[----:B------:R-:W4:Y:S06]  /*7040*/  LDC R225, c[0x0][0x3a0] ;  /* 0x0000e800ffe17b82 */ /* 0x000f2c0000000800 */
[----:B------:R2:W-:Y:S04]  /*7050*/  LDGSTS.E [R13+0xc000], desc[UR22][R116.64], P5 ;  /* 0x0c000000740d7fae */ /* 0x0005e8000a9a1016 */
[----:B------:R2:W-:Y:S01]  /*7060*/  LDGSTS.E [R13+0xc008], desc[UR22][R118.64], P6 ;  /* 0x0c008000760d7fae */ /* 0x0005e2000b1a1016 */
[----:B----4-:R-:W-:-:S05]  /*7070*/  VIADD R225, R225, 0xffffff80 ;  /* 0xffffff80e1e17836 */ /* 0x010fca0000000000 */
[----:B------:R-:W-:-:S04]  /*7080*/  ISETP.GE.AND P4, PT, R252, R225, PT ;  /* 0x000000e1fc00720c */ /* 0x000fc80003f86270 */
[----:B------:R-:W-:-:S04]  /*7090*/  SEL R252, RZ, 0x4, P4 ;  /* 0x00000004fffc7807 */ /* 0x000fc80002000000 */
[----:B------:R-:W-:-:S04]  /*70a0*/  SEL R252, R252, RZ, P2 ;  /* 0x000000fffcfc7207 */ /* 0x000fc80001000000 */
[----:B------:R-:W-:Y:S02]  /*70b0*/  ISETP.NE.U32.AND P4, PT, R252, RZ, PT ;  /* 0x000000fffc00720c */ /* 0x000fe40003f85070 */
[----:B------:R-:W-:-:S04]  /*70c0*/  LOP3.LUT R252, R0, 0x50, RZ, 0xfc, !PT ;  /* 0x0000005000fc7812 */ /* 0x000fc800078efcff */
[----:B------:R-:W-:Y:S02]  /*70d0*/  ISETP.GE.AND P6, PT, R252, R225, PT ;  /* 0x000000e1fc00720c */ /* 0x000fe40003fc6270 */
[----:B------:R-:W-:Y:S02]  /*70e0*/  ISETP.NE.U32.AND P5, PT, R250, RZ, PT ;  /* 0x000000fffa00720c */ /* 0x000fe40003fa5070 */
[----:B------:R-:W-:Y:S02]  /*70f0*/  SEL R250, RZ, 0x4, P6 ;  /* 0x00000004fffa7807 */ /* 0x000fe40003000000 */
[----:B------:R-:W-:Y:S02]  /*7100*/  ISETP.NE.U32.AND P6, PT, R249, RZ, PT ;  /* 0x000000fff900720c */ /* 0x000fe40003fc5070 */
[----:B------:R-:W-:-:S11]  /*7110*/  LOP3.LUT R252, R0, 0x52, RZ, 0xfc, !PT ;  /* 0x0000005200fc7812 */ /* 0x000fd600078efcff */
[----:B------:R2:W-:Y:S01]  /*7120*/  LDGSTS.E [R13+0xe000], desc[UR22][R150.64], P6 ;  /* 0x0e000000960d7fae */ /* 0x0005e2000b1a1016 */
[----:B------:R-:W-:-:S03]  /*7130*/  ISETP.GE.AND P6, PT, R252, R225, PT ;  /* 0x000000e1fc00720c */ /* 0x000fc60003fc6270 */
[----:B------:R2:W-:Y:S01]  /*7140*/  LDGSTS.E [R13+0xe008], desc[UR22][R152.64], P5 ;  /* 0x0e008000980d7fae */ /* 0x0005e2000a9a1016 */
        /* <DEDUP_REMOVED lines=39> */
[----:B------:R2:W-:Y:S04]  /*73c0*/  LDGSTS.E [R15+0xa000], desc[UR22][R92.64], P6 ;  /* 0x0a0000005c0f7fae */ /* 0x0005e8000b1a1016 */
[----:B------:R2:W-:Y:S01]  /*73d0*/  LDGSTS.E [R15+0xa008], desc[UR22][R94.64], P5 ;  /* 0x0a0080005e0f7fae */ /* 0x0005e2000a9a1016 */
[----:B------:R-:W-:Y:S02]  /*73e0*/  ISETP.NE.U32.AND P5, PT, R228, RZ, PT ;  /* 0x000000ffe400720c */ /* 0x000fe40003fa5070 */
[----:B------:R-:W-:Y:S02]  /*73f0*/  ISETP.GE.AND P6, PT, R244, R225, PT ;  /* 0x000000e1f400720c */ /* 0x000fe40003fc6270 */
[----:B------:R-:W-:Y:S02]  /*7400*/  LOP3.LUT R252, R0, 0x54, RZ, 0xfc, !PT ;  /* 0x0000005400fc7812 */ /* 0x000fe400078efcff */
[----:B------:R-:W-:-:S02]  /*7410*/  SEL R228, RZ, 0x4, P6 ;  /* 0x00000004ffe47807 */ /* 0x000fc40003000000 */
[----:B------:R-:W-:Y:S02]  /*7420*/  ISETP.GE.AND P6, PT, R252, R225, PT ;  /* 0x000000e1fc00720c */ /* 0x000fe40003fc6270 */
[----:B------:R-:W-:-:S03]  /*7430*/  SEL R228, R228, RZ, P2 ;  /* 0x000000ffe4e47207 */ /* 0x000fc60001000000 */
[----:B------:R2:W-:Y:S04]  /*7440*/  LDGSTS.E [R15+0xc000], desc[UR22][R126.64], P5 ;  /* 0x0c0000007e0f7fae */ /* 0x0005e8000a9a1016 */
[----:B------:R2:W-:Y:S01]  /*7450*/  LDGSTS.E [R15+0xc008], desc[UR22][R128.64], P1 ;  /* 0x0c008000800f7fae */ /* 0x0005e200089a1016 */
[----:B------:R-:W-:Y:S02]  /*7460*/  ISETP.NE.U32.AND P1, PT, R228, RZ, PT ;  /* 0x000000ffe400720c */ /* 0x000fe40003f25070 */
[----:B------:R-:W-:Y:S02]  /*7470*/  SEL R228, RZ, 0x4, P6 ;  /* 0x00000004ffe47807 */ /* 0x000fe40003000000 */
[----:B------:R-:W-:Y:S02]  /*7480*/  ISETP.NE.U32.AND P6, PT, R241, RZ, PT ;  /* 0x000000fff100720c */ /* 0x000fe40003fc5070 */
[----:B------:R-:W-:-:S02]  /*7490*/  ISETP.NE.U32.AND P5, PT, R242, RZ, PT ;  /* 0x000000fff200720c */ /* 0x000fc40003fa5070 */
[----:B------:R-:W-:-:S09]  /*74a0*/  LOP3.LUT R252, R0, 0x56, RZ, 0xfc, !PT ;  /* 0x0000005600fc7812 */ /* 0x000fd200078efcff */
        /* <DEDUP_REMOVED lines=28> */
[----:B------:R-:W-:-:S07]  /*7670*/  LOP3.LUT R247, R0, 0x1a, RZ, 0xfc, !PT ;  /* 0x0000001a00f77812 */ /* 0x000fce00078efcff */
[----:B------:R2:W-:Y:S04]  /*7680*/  LDGSTS.E [R16+0xe000], desc[UR22][R162.64], P5 ;  /* 0x0e000000a2107fae */ /* 0x0005e8000a9a1016 */
[----:B------:R2:W-:Y:S01]  /*7690*/  LDGSTS.E [R16+0xe008], desc[UR22][R164.64], P6 ;  /* 0x0e008000a4107fae */ /* 0x0005e2000b1a1016 */
[----:B------:R-:W-:-:S04]  /*76a0*/  ISETP.GE.AND P6, PT, R247, R225, PT ;  /* 0x000000e1f700720c */ /* 0x000fc80003fc6270 */
[----:B------:R-:W-:Y:S02]  /*76b0*/  SEL R237, RZ, 0x4, P6 ;  /* 0x00000004ffed7807 */ /* 0x000fe40003000000 */
[----:B------:R-:W-:Y:S02]  /*76c0*/  ISETP.NE.U32.AND P6, PT, R226, RZ, PT ;  /* 0x000000ffe200720c */ /* 0x000fe40003fc5070 */
[----:B------:R-:W-:Y:S02]  /*76d0*/  LOP3.LUT P5, RZ, R251, 0x2, RZ, 0xc0, !PT ;  /* 0x00000002fbff7812 */ /* 0x000fe400078ac0ff */
[----:B------:R-:W-:Y:S02]  /*76e0*/  LOP3.LUT R243, R0, 0x38, RZ, 0xfc, !PT ;  /* 0x0000003800f37812 */ /* 0x000fe400078efcff */
[----:B------:R-:W-:Y:S02]  /*76f0*/  SEL R237, R237, RZ, P2 ;  /* 0x000000ffeded7207 */ /* 0x000fe40001000000 */
[----:B------:R-:W-:-:S05]  /*7700*/  SEL R250, R250, RZ, P2 ;  /* 0x000000fffafa7207 */ /* 0x000fca0001000000 */
[----:B------:R2:W-:Y:S01]  /*7710*/  LDGSTS.E [R17+0x8000], desc[UR22][R68.64], P6 ;  /* 0x0800000044117fae */ /* 0x0005e2000b1a1016 */
[----:B------:R-:W-:-:S03]  /*7720*/  ISETP.GE.AND P6, PT, R243, R225, PT ;  /* 0x000000e1f300720c */ /* 0x000fc60003fc6270 */
[----:B------:R2:W-:Y:S01]  /*7730*/  LDGSTS.E [R17+0x8008], desc[UR22][R70.64], P5 ;  /* 0x0800800046117fae */ /* 0x0005e2000a9a1016 */
[----:B------:R-:W-:Y:S02]  /*7740*/  ISETP.NE.U32.AND P5, PT, R237, RZ, PT ;  /* 0x000000ffed00720c */ /* 0x000fe40003fa5070 */
[----:B------:R-:W-:Y:S01]  /*7750*/  SEL R226, RZ, 0x4, P6 ;  /* 0x00000004ffe27807 */ /* 0x000fe20003000000 */
[----:B------:R2:W-:Y:S01]  /*7760*/  LDGSTS.E [R17+0xa000], desc[UR22][R100.64], P3 ;  /* 0x0a00000064117fae */ /* 0x0005e200099a1016 */
[----:B------:R-:W-:Y:S02]  /*7770*/  ISETP.NE.U32.AND P6, PT, R250, RZ, PT ;  /* 0x000000fffa00720c */ /* 0x000fe40003fc5070 */
[----:B------:R-:W-:Y:S01]  /*7780*/  LOP3.LUT R242, R0, 0x3a, RZ, 0xfc, !PT ;  /* 0x0000003a00f27812 */ /* 0x000fe200078efcff */
[----:B------:R2:W-:Y:S01]  /*7790*/  LDGSTS.E [R17+0xa008], desc[UR22][R102.64], P4 ;  /* 0x0a00800066117fae */ /* 0x0005e2000a1a1016 */
[----:B------:R-:W-:Y:S02]  /*77a0*/  SEL R226, R226, RZ, P2 ;  /* 0x000000ffe2e27207 */ /* 0x000fe40001000000 */
[----:B------:R-:W-:-:S02]  /*77b0*/  ISETP.GE.AND P3, PT, R242, R225, PT ;  /* 0x000000e1f200720c */ /* 0x000fc40003f66270 */
[----:B------:R-:W-:Y:S02]  /*77c0*/  LOP3.LUT R251, R251, 0xfffffffe, RZ, 0xc0, !PT ;  /* 0xfffffffefbfb7812 */ /* 0x000fe400078ec0ff */
[----:B------:R-:W-:Y:S02]  /*77d0*/  SEL R230, R230, RZ, P2 ;  /* 0x000000ffe6e67207 */ /* 0x000fe40001000000 */
[----:B------:R-:W-:Y:S01]  /*77e0*/  ISETP.NE.U32.AND P4, PT, R226, RZ, PT ;  /* 0x000000ffe200720c */ /* 0x000fe20003f85070 */
[----:B------:R2:W-:Y:S01]  /*77f0*/  LDGSTS.E [R17+0xc000], desc[UR22][R134.64], P6 ;  /* 0x0c00000086117fae */ /* 0x0005e2000b1a1016 */
[----:B------:R-:W-:Y:S02]  /*7800*/  SEL R226, RZ, 0x4, P3 ;  /* 0x00000004ffe27807 */ /* 0x000fe40001800000 */
[----:B------:R-:W-:Y:S02]  /*7810*/  @P5 LOP3.LUT R251, R251, 0x1, RZ, 0xfc, !PT ;  /* 0x00000001fbfb5812 */ /* 0x000fe400078efcff */
[----:B------:R-:W-:-:S02]  /*7820*/  LOP3.LUT R252, R0, 0x58, RZ, 0xfc, !PT ;  /* 0x0000005800fc7812 */ /* 0x000fc400078efcff */
[----:B------:R-:W-:Y:S02]  /*7830*/  ISETP.NE.U32.AND P5, PT, R230, RZ, PT ;  /* 0x000000ffe600720c */ /* 0x000fe40003fa5070 */
[----:B------:R-:W-:Y:S02]  /*7840*/  SEL R226, R226, RZ, P2 ;  /* 0x000000ffe2e27207 */ /* 0x000fe40001000000 */
[----:B------:R-:W-:Y:S02]  /*7850*/  ISETP.GE.AND P6, PT, R252, R225, PT ;  /* 0x000000e1fc00720c */ /* 0x000fe40003fc6270 */
[----:B------:R-:W-:Y:S02]  /*7860*/  SEL R236, R236, RZ, P2 ;  /* 0x000000ffecec7207 */ /* 0x000fe40001000000 */
[----:B------:R-:W-:Y:S02]  /*7870*/  ISETP.NE.U32.AND P3, PT, R226, RZ, PT ;  /* 0x000000ffe200720c */ /* 0x000fe40003f65070 */
[----:B------:R-:W-:-:S02]  /*7880*/  SEL R226, RZ, 0x4, P6 ;  /* 0x00000004ffe27807 */ /* 0x000fc40003000000 */
[----:B------:R-:W-:Y:S01]  /*7890*/  ISETP.NE.U32.AND P6, PT, R236, RZ, PT ;  /* 0x000000ffec00720c */ /* 0x000fe20003fc5070 */
[----:B------:R2:W-:Y:S01]  /*78a0*/  LDGSTS.E [R17+0xc008], desc[UR22][R136.64], P5 ;  /* 0x0c00800088117fae */ /* 0x0005e2000a9a1016 */
[----:B------:R-:W-:-:S04]  /*78b0*/  SEL R234, R234, RZ, P2 ;  /* 0x000000ffeaea7207 */ /* 0x000fc80001000000 */
[----:B------:R-:W-:Y:S02]  /*78c0*/  ISETP.NE.U32.AND P5, PT, R234, RZ, PT ;  /* 0x000000ffea00720c */ /* 0x000fe40003fa5070 */
[----:B------:R-:W-:Y:S02]  /*78d0*/  LOP3.LUT R252, R0, 0x5a, RZ, 0xfc, !PT ;  /* 0x0000005a00fc7812 */ /* 0x000fe400078efcff */
[----:B------:R-:W-:-:S03]  /*78e0*/  SEL R235, R235, RZ, P2 ;  /* 0x000000ffebeb7207 */ /* 0x000fc60001000000 */
[----:B------:R2:W-:Y:S01]  /*78f0*/  LDGSTS.E [R17+0xe000], desc[UR22][R166.64], P6 ;  /* 0x0e000000a6117fae */ /* 0x0005e2000b1a1016 */
[----:B------:R-:W-:Y:S02]  /*7900*/  ISETP.GE.AND P6, PT, R252, R225, PT ;  /* 0x000000e1fc00720c */ /* 0x000fe40003fc6270 */
[----:B------:R-:W-:Y:S02]  /*7910*/  SEL R233, R233, RZ, P2 ;  /* 0x000000ffe9e97207 */ /* 0x000fe40001000000 */
[----:B------:R-:W-:Y:S01]  /*7920*/  SEL R230, RZ, 0x4, P6 ;  /* 0x00000004ffe67807 */ /* 0x000fe20003000000 */
[----:B------:R2:W-:Y:S01]  /*7930*/  LDGSTS.E [R17+0xe008], desc[UR22][R168.64], P5 ;  /* 0x0e008000a8117fae */ /* 0x0005e2000a9a1016 */
[----:B------:R-:W-:Y:S02]  /*7940*/  ISETP.NE.U32.AND P6, PT, R235, RZ, PT ;  /* 0x000000ffeb00720c */ /* 0x000fe40003fc5070 */
[----:B------:R-:W-:Y:S02]  /*7950*/  ISETP.NE.U32.AND P5, PT, R233, RZ, PT ;  /* 0x000000ffe900720c */ /* 0x000fe40003fa5070 */
[----:B------:R-:W-:-:S02]  /*7960*/  SEL R227, R227, RZ, P2 ;  /* 0x000000ffe3e37207 */ /* 0x000fc40001000000 */
[----:B------:R-:W-:-:S07]  /*7970*/  LOP3.LUT R252, R0, 0x78, RZ, 0xfc, !PT ;  /* 0x0000007800fc7812 */ /* 0x000fce00078efcff */
[----:B------:R2:W-:Y:S01]  /*7980*/  LDGSTS.E [R18+0x8000], desc[UR22][R72.64], P6 ;  /* 0x0800000048127fae */ /* 0x0005e2000b1a1016 */
[----:B------:R-:W-:-:S03]  /*7990*/  ISETP.GE.AND P6, PT, R252, R225, PT ;  /* 0x000000e1fc00720c */ /* 0x000fc60003fc6270 */
[----:B------:R2:W-:Y:S01]  /*79a0*/  LDGSTS.E [R18+0x8008], desc[UR22][R74.64], P5 ;  /* 0x080080004a127fae */ /* 0x0005e2000a9a1016 */
[----:B------:R-:W-:Y:S02]  /*79b0*/  ISETP.NE.U32.AND P5, PT, R227, RZ, PT ;  /* 0x000000ffe300720c */ /* 0x000fe40003fa5070 */
[----:B------:R-:W-:Y:S02]  /*79c0*/  LOP3.LUT R252, R0, 0x7a, RZ, 0xfc, !PT ;  /* 0x0000007a00fc7812 */ /* 0x000fe400078efcff */
[----:B------:R-:W-:Y:S02]  /*79d0*/  SEL R227, RZ, 0x4, P6 ;  /* 0x00000004ffe37807 */ /* 0x000fe40003000000 */
[----:B------:R-:W-:Y:S02]  /*79e0*/  ISETP.GE.AND P6, PT, R252, R225, PT ;  /* 0x000000e1fc00720c */ /* 0x000fe40003fc6270 */
[----:B------:R-:W4:Y:S01]  /*79f0*/  S2R R252, SR_TID.X ;  /* 0x0000000000fc7919 */ /* 0x000f220000002100 */
[----:B------:R-:W-:-:S04]  /*7a00*/  SEL R228, R228, RZ, P2 ;  /* 0x000000ffe4e47207 */ /* 0x000fc80001000000 */
[----:B------:R2:W-:Y:S01]  /*7a10*/  LDGSTS.E [R18+0xa000], desc[UR22][R104.64], P5 ;  /* 0x0a00000068127fae */ /* 0x0005e2000a9a1016 */
[----:B------:R-:W-:Y:S02]  /*7a20*/  ISETP.NE.U32.AND P5, PT, R228, RZ, PT ;  /* 0x000000ffe400720c */ /* 0x000fe40003fa5070 */
[----:B------:R-:W-:Y:S01]  /*7a30*/  SEL R227, R227, RZ, P2 ;  /* 0x000000ffe3e37207 */ /* 0x000fe20001000000 */
[----:B------:R2:W-:Y:S01]  /*7a40*/  LDGSTS.E [R18+0xa008], desc[UR22][R106.64], P1 ;  /* 0x0a0080006a127fae */ /* 0x0005e200089a1016 */
[----:B------:R-:W-:Y:S02]  /*7a50*/  LOP3.LUT R246, R0, 0x1c, RZ, 0xfc, !PT ;  /* 0x0000001c00f67812 */ /* 0x000fe400078efcff */
[----:B------:R-:W-:Y:S02]  /*7a60*/  ISETP.NE.U32.AND P1, PT, R227, RZ, PT ;  /* 0x000000ffe300720c */ /* 0x000fe40003f25070 */
[----:B------:R-:W-:Y:S02]  /*7a70*/  SEL R227, RZ, 0x4, P6 ;  /* 0x00000004ffe37807 */ /* 0x000fe40003000000 */
[----:B------:R-:W-:-:S02]  /*7a80*/  SEL R232, R232, RZ, P2 ;  /* 0x000000ffe8e87207 */ /* 0x000fc40001000000 */
[----:B------:R-:W-:Y:S01]  /*7a90*/  SEL R227, R227, RZ, P2 ;  /* 0x000000ffe3e37207 */ /* 0x000fe20001000000 */
[----:B------:R2:W-:Y:S01]  /*7aa0*/  LDGSTS.E [R18+0xc000], desc[UR22][R138.64], P5 ;  /* 0x0c0000008a127fae */ /* 0x0005e2000a9a1016 */
[----:B------:R-:W-:Y:S02]  /*7ab0*/  ISETP.GE.AND P6, PT, R246, R225, PT ;  /* 0x000000e1f600720c */ /* 0x000fe40003fc6270 */
[----:B------:R-:W-:Y:S01]  /*7ac0*/  SEL R231, R231, RZ, P2 ;  /* 0x000000ffe7e77207 */ /* 0x000fe20001000000 */
[----:B------:R2:W-:Y:S01]  /*7ad0*/  LDGSTS.E [R18+0xc008], desc[UR22][R140.64], P0 ;  /* 0x0c0080008c127fae */ /* 0x0005e200081a1016 */
[----:B------:R-:W-:Y:S02]  /*7ae0*/  ISETP.NE.U32.AND P0, PT, R227, RZ, PT ;  /* 0x000000ffe300720c */ /* 0x000fe40003f05070 */
[----:B------:R-:W-:Y:S02]  /*7af0*/  ISETP.NE.U32.AND P5, PT, R232, RZ, PT ;  /* 0x000000ffe800720c */ /* 0x000fe40003fa5070 */
[----:B------:R-:W-:-:S02]  /*7b00*/  SEL R227, RZ, 0x4, P6 ;  /* 0x00000004ffe37807 */ /* 0x000fc40003000000 */
[----:B------:R-:W-:Y:S02]  /*7b10*/  ISETP.NE.U32.AND P6, PT, R231, RZ, PT ;  /* 0x000000ffe700720c */ /* 0x000fe40003fc5070 */
[----:B----4-:R-:W-:-:S07]  /*7b20*/  LEA.HI R252, R252, 0x1e, RZ, 0x1a ;  /* 0x0000001efcfc7811 */ /* 0x010fce00078fd0ff */
[----:B------:R2:W-:Y:S04]  /*7b30*/  LDGSTS.E [R18+0xe000], desc[UR22][R170.64], P5 ;  /* 0x0e000000aa127fae */ /* 0x0005e8000a9a1016 */
[----:B------:R2:W-:Y:S01]  /*7b40*/  LDGSTS.E [R18+0xe008], desc[UR22][R172.64], P6 ;  /* 0x0e008000ac127fae */ /* 0x0005e2000b1a1016 */
[----:B------:R-:W-:Y:S02]  /*7b50*/  ISETP.GE.AND P6, PT, R252, R225, PT ;  /* 0x000000e1fc00720c */ /* 0x000fe40003fc6270 */
[----:B------:R-:W4:Y:S01]  /*7b60*/  S2R R252, SR_TID.X ;  /* 0x0000000000fc7919 */ /* 0x000f220000002100 */
[----:B------:R-:W-:Y:S02]  /*7b70*/  SEL R229, R229, RZ, P2 ;  /* 0x000000ffe5e57207 */ /* 0x000fe40001000000 */
[----:B------:R-:W-:-:S02]  /*7b80*/  SEL R228, RZ, 0x4, P6 ;  /* 0x00000004ffe47807 */ /* 0x000fc40003000000 */
[----:B------:R-:W-:Y:S02]  /*7b90*/  ISETP.NE.U32.AND P6, PT, R229, RZ, PT ;  /* 0x000000ffe500720c */ /* 0x000fe40003fc5070 */
[----:B------:R-:W-:Y:S02]  /*7ba0*/  LOP3.LUT P5, RZ, R251, 0x1, RZ, 0xc0, !PT ;  /* 0x00000001fbff7812 */ /* 0x000fe400078ac0ff */
[----:B------:R-:W-:Y:S02]  /*7bb0*/  LOP3.LUT R241, R0, 0x3c, RZ, 0xfc, !PT ;  /* 0x0000003c00f17812 */ /* 0x000fe400078efcff */
[----:B------:R-:W-:-:S07]  /*7bc0*/  SEL R228, R228, RZ, P2 ;  /* 0x000000ffe4e47207 */ /* 0x000fce0001000000 */
[----:B------:R2:W-:Y:S01]  /*7bd0*/  LDGSTS.E [R19+0x8000], desc[UR22][R76.64], P6 ;  /* 0x080000004c137fae */ /* 0x0005e2000b1a1016 */
[----:B------:R-:W-:-:S03]  /*7be0*/  ISETP.GE.AND P6, PT, R241, R225, PT ;  /* 0x000000e1f100720c */ /* 0x000fc60003fc6270 */
[----:B------:R2:W-:Y:S01]  /*7bf0*/  LDGSTS.E [R19+0x8008], desc[UR22][R78.64], P5 ;  /* 0x080080004e137fae */ /* 0x0005e2000a9a1016 */
[----:B------:R-:W-:Y:S02]  /*7c00*/  ISETP.NE.U32.AND P5, PT, R228, RZ, PT ;  /* 0x000000ffe400720c */ /* 0x000fe40003fa5070 */
[----:B------:R-:W-:Y:S01]  /*7c10*/  SEL R228, RZ, 0x4, P6 ;  /* 0x00000004ffe47807 */ /* 0x000fe20003000000 */
[----:B------:R2:W-:Y:S01]  /*7c20*/  LDGSTS.E [R19+0xa000], desc[UR22][R108.64], P4 ;  /* 0x0a0000006c137fae */ /* 0x0005e2000a1a1016 */
[----:B------:R-:W-:Y:S02]  /*7c30*/  SEL R226, R226, RZ, P2 ;  /* 0x000000ffe2e27207 */ /* 0x000fe40001000000 */
[----:B------:R-:W-:Y:S01]  /*7c40*/  SEL R228, R228, RZ, P2 ;  /* 0x000000ffe4e47207 */ /* 0x000fe20001000000 */
[----:B------:R2:W-:Y:S01]  /*7c50*/  LDGSTS.E [R19+0xa008], desc[UR22][R110.64], P3 ;  /* 0x0a0080006e137fae */ /* 0x0005e200099a1016 */
[----:B----4-:R-:W-:Y:S02]  /*7c60*/  LEA.HI R252, R252, 0x3e, RZ, 0x1a ;  /* 0x0000003efcfc7811 */ /* 0x010fe400078fd0ff */
[----:B------:R-:W-:-:S02]  /*7c70*/  SEL R230, R230, RZ, P2 ;  /* 0x000000ffe6e67207 */ /* 0x000fc40001000000 */
[----:B------:R-:W-:Y:S02]  /*7c80*/  ISETP.GE.AND P4, PT, R252, R225, PT ;  /* 0x000000e1fc00720c */ /* 0x000fe40003f86270 */
[----:B------:R-:W-:Y:S02]  /*7c90*/  ISETP.NE.U32.AND P3, PT, R228, RZ, PT ;  /* 0x000000ffe400720c */ /* 0x000fe40003f65070 */
[----:B------:R-:W-:Y:S02]  /*7ca0*/  SEL R228, RZ, 0x4, P4 ;  /* 0x00000004ffe47807 */ /* 0x000fe40002000000 */
[----:B------:R-:W-:Y:S02]  /*7cb0*/  ISETP.NE.U32.AND P4, PT, R226, RZ, PT ;  /* 0x000000ffe200720c */ /* 0x000fe40003f85070 */
[----:B------:R-:W-:Y:S02]  /*7cc0*/  ISETP.NE.U32.AND P6, PT, R230, RZ, PT ;  /* 0x000000ffe600720c */ /* 0x000fe40003fc5070 */
[----:B------:R-:W-:-:S09]  /*7cd0*/  LOP3.LUT R252, R0, 0x5c, RZ, 0xfc, !PT ;  /* 0x0000005c00fc7812 */ /* 0x000fd200078efcff */
[----:B------:R2:W-:Y:S04]  /*7ce0*/  LDGSTS.E [R19+0xc000], desc[UR22][R142.64], P4 ;  /* 0x0c0000008e137fae */ /* 0x0005e8000a1a1016 */
[----:B------:R2:W-:Y:S01]  /*7cf0*/  LDGSTS.E [R19+0xc008], desc[UR22][R144.64], P6 ;  /* 0x0c00800090137fae */ /* 0x0005e2000b1a1016 */
[----:B------:R-:W-:Y:S02]  /*7d00*/  ISETP.GE.AND P6, PT, R252, R225, PT ;  /* 0x000000e1fc00720c */ /* 0x000fe40003fc6270 */
[----:B------:R-:W4:Y:S01]  /*7d10*/  S2R R252, SR_TID.X ;  /* 0x0000000000fc7919 */ /* 0x000f220000002100 */
[----:B------:R-:W1:Y:S01]  /*7d20*/  S2R R236, SR_TID.X ;  /* 0x0000000000ec7919 */ /* 0x000e620000002100 */
[----:B------:R-:W-:Y:S02]  /*7d30*/  SEL R227, R227, RZ, P2 ;  /* 0x000000ffe3e37207 */ /* 0x000fe40001000000 */
[----:B------:R-:W-:Y:S01]  /*7d40*/  SEL R226, RZ, 0x4, P6 ;  /* 0x00000004ffe27807 */ /* 0x000fe20003000000 */
[----:B------:R2:W-:Y:S01]  /*7d50*/  LDGSTS.E [R19+0xe000], desc[UR22][R174.64], P1 ;  /* 0x0e000000ae137fae */ /* 0x0005e200089a1016 */
[----:B------:R-:W-:-:S02]  /*7d60*/  ISETP.NE.U32.AND P6, PT, R227, RZ, PT ;  /* 0x000000ffe300720c */ /* 0x000fc40003fc5070 */
[----:B------:R-:W-:Y:S01]  /*7d70*/  SEL R226, R226, RZ, P2 ;  /* 0x000000ffe2e27207 */ /* 0x000fe20001000000 */
[----:B------:R2:W-:Y:S01]  /*7d80*/  LDGSTS.E [R19+0xe008], desc[UR22][R176.64], P0 ;  /* 0x0e008000b0137fae */ /* 0x0005e200081a1016 */
[C---:B------:R-:W-:Y:S02]  /*7d90*/  LOP3.LUT P1, RZ, R29.reuse, 0x80000000, RZ, 0xc0, !PT ;  /* 0x800000001dff7812 */ /* 0x040fe4000782c0ff */
[----:B------:R-:W-:-:S07]  /*7da0*/  LOP3.LUT P0, RZ, R29, 0x40000000, RZ, 0xc0, !PT ;  /* 0x400000001dff7812 */ /* 0x000fce000780c0ff */
[----:B------:R2:W-:Y:S01]  /*7db0*/  LDGSTS.E [R20+0x8000], desc[UR22][R80.64], P6 ;  /* 0x0800000050147fae */ /* 0x0005e2000b1a1016 */
[----:B------:R-:W-:-:S03]  /*7dc0*/  ISETP.NE.U32.AND P6, PT, R226, RZ, PT ;  /* 0x000000ffe200720c */ /* 0x000fc60003fc5070 */
[----:B------:R2:W-:Y:S04]  /*7dd0*/  LDGSTS.E [R20+0x8008], desc[UR22][R82.64], P5 ;  /* 0x0800800052147fae */ /* 0x0005e8000a9a1016 */
[----:B------:R2:W-:Y:S01]  /*7de0*/  LDGSTS.E [R20+0xa000], desc[UR22][R112.64], P3 ;  /* 0x0a00000070147fae */ /* 0x0005e200099a1016 */
[----:B----4-:R-:W-:-:S04]  /*7df0*/  LEA.HI R240, R252, 0x5e, RZ, 0x1a ;  /* 0x0000005efcf07811 */ /* 0x010fc800078fd0ff */
[-C--:B------:R-:W-:Y:S02]  /*7e00*/  ISETP.GE.AND P5, PT, R240, R225.reuse, PT ;  /* 0x000000e1f000720c */ /* 0x080fe40003fa6270 */
[----:B-1----:R-:W-:Y:S02]  /*7e10*/  LEA.HI R226, R236, 0x7e, RZ, 0x1a ;  /* 0x0000007eece27811 */ /* 0x002fe400078fd0ff */
[----:B------:R-:W-:Y:S02]  /*7e20*/  SEL R29, RZ, 0x4, P5 ;  /* 0x00000004ff1d7807 */ /* 0x000fe40002800000 */
[----:B------:R-:W-:Y:S02]  /*7e30*/  LOP3.LUT R252, R0, 0x7c, RZ, 0xfc, !PT ;  /* 0x0000007c00fc7812 */ /* 0x000fe400078efcff */
[----:B------:R-:W-:Y:S02]  /*7e40*/  ISETP.GE.AND P5, PT, R226, R225, PT ;  /* 0x000000e1e200720c */ /* 0x000fe40003fa6270 */
[----:B------:R-:W-:-:S02]  /*7e50*/  SEL R29, R29, RZ, P2 ;  /* 0x000000ff1d1d7207 */ /* 0x000fc40001000000 */
[----:B------:R-:W-:Y:S02]  /*7e60*/  ISETP.GE.AND P3, PT, R252, R225, PT ;  /* 0x000000e1fc00720c */ /* 0x000fe40003f66270 */
[----:B------:R-:W-:Y:S02]  /*7e70*/  SEL R225, RZ, 0x4, P5 ;  /* 0x00000004ffe17807 */ /* 0x000fe40002800000 */
[----:B------:R-:W-:Y:S02]  /*7e80*/  ISETP.NE.U32.AND P5, PT, R29, RZ, PT ;  /* 0x000000ff1d00720c */ /* 0x000fe40003fa5070 */
[----:B------:R-:W-:Y:S02]  /*7e90*/  SEL R29, RZ, 0x4, P3 ;  /* 0x00000004ff1d7807 */ /* 0x000fe40001800000 */
[----:B------:R-:W-:Y:S02]  /*7ea0*/  SEL R228, R228, RZ, P2 ;  /* 0x000000ffe4e47207 */ /* 0x000fe40001000000 */
[----:B------:R-:W-:-:S02]  /*7eb0*/  SEL R29, R29, RZ, P2 ;  /* 0x000000ff1d1d7207 */ /* 0x000fc40001000000 */
[----:B------:R-:W-:Y:S02]  /*7ec0*/  ISETP.NE.U32.AND P4, PT, R228, RZ, PT ;  /* 0x000000ffe400720c */ /* 0x000fe40003f85070 */
[----:B------:R-:W-:Y:S02]  /*7ed0*/  SEL R225, R225, RZ, P2 ;  /* 0x000000ffe1e17207 */ /* 0x000fe40001000000 */
[----:B------:R-:W-:Y:S02]  /*7ee0*/  ISETP.NE.U32.AND P2, PT, R29, RZ, PT ;  /* 0x000000ff1d00720c */ /* 0x000fe40003f45070 */
[----:B------:R-:W-:-:S07]  /*7ef0*/  ISETP.NE.U32.AND P3, PT, R225, RZ, PT ;  /* 0x000000ffe100720c */ /* 0x000fce0003f65070 */
[----:B------:R2:W-:Y:S04]  /*7f00*/  LDGSTS.E [R20+0xa008], desc[UR22][R114.64], P4 ;  /* 0x0a00800072147fae */ /* 0x0005e8000a1a1016 */
[----:B------:R2:W-:Y:S04]  /*7f10*/  LDGSTS.E [R20+0xc000], desc[UR22][R146.64], P6 ;  /* 0x0c00000092147fae */ /* 0x0005e8000b1a1016 */
[----:B------:R2:W-:Y:S04]  /*7f20*/  LDGSTS.E [R20+0xc008], desc[UR22][R148.64], P5 ;  /* 0x0c00800094147fae */ /* 0x0005e8000a9a1016 */
[----:B------:R2:W-:Y:S04]  /*7f30*/  LDGSTS.E [R20+0xe000], desc[UR22][R178.64], P2 ;  /* 0x0e000000b2147fae */ /* 0x0005e800091a1016 */
[----:B------:R2:W-:Y:S04]  /*7f40*/  LDGSTS.E [R20+0xe008], desc[UR22][R180.64], P3 ;  /* 0x0e008000b4147fae */ /* 0x0005e800099a1016 */
[----:B------:R-:W0:Y:S04]  /*7f50*/  LDGDEPBAR ;  /* 0x00000000000079af */ /* 0x000e280000000000 */
[----:B------:R2:W-:Y:S04]  /*7f60*/  LDGSTS.E [R21+0x1c000], desc[UR22][R182.64], P1 ;  /* 0x1c000000b6157fae */ /* 0x0005e800089a1016 */
        /* <DEDUP_REMOVED lines=26> */
[----:B------:R2:W-:Y:S01]  /*8110*/  LDGSTS.E [R27+0x1cf00], desc[UR22][R50.64], P1 ;  /* 0x1cf00000321b7fae */ /* 0x0005e200089a1016 */
[----:B-----5:R-:W-:-:S03]  /*8120*/  VIADD R29, R124, 0xffffff00 ;  /* 0xffffff007c1d7836 */ /* 0x020fc60000000000 */
[----:B------:R2:W-:Y:S04]  /*8130*/  LDGSTS.E [R28+0x1c380], desc[UR22][R196.64], P1 ;  /* 0x1c380000c41c7fae */ /* 0x0005e800089a1016 */
[----:B------:R2:W-:Y:S04]  /*8140*/  LDGSTS.E [R28+0x1c780], desc[UR22][R212.64], P1 ;  /* 0x1c780000d41c7fae */ /* 0x0005e800089a1016 */
[----:B------:R2:W-:Y:S04]  /*8150*/  LDGSTS.E [R28+0x1cb80], desc[UR22][R36.64], P1 ;  /* 0x1cb80000241c7fae */ /* 0x0005e800089a1016 */
[----:B------:R2:W-:Y:S04]  /*8160*/  LDGSTS.E [R28+0x1cf80], desc[UR22][R52.64], P1 ;  /* 0x1cf80000341c7fae */ /* 0x0005e800089a1016 */
[----:B------:R-:W0:Y:S01]  /*8170*/  LDGDEPBAR ;  /* 0x00000000000079af */ /* 0x000e220000000000 */
[----:B------:R-:W-:Y:S01]  /*8180*/  ISETP.GE.AND P1, PT, R0, R29, PT ;  /* 0x0000001d0000720c */ /* 0x000fe20003f26270 */
[----:B------:R-:W-:-:S03]  /*8190*/  VIADD R252, R124, 0x7f ;  /* 0x0000007f7cfc7836 */ /* 0x000fc60000000000 */
[----:B------:R-:W-:Y:S02]  /*81a0*/  SEL R225, RZ, 0x4, P1 ;  /* 0x00000004ffe17807 */ /* 0x000fe40000800000 */
[----:B------:R-:W-:Y:S01]  /*81b0*/  ISETP.NE.U32.AND P1, PT, RZ, UR13, PT ;  /* 0x0000000dff007c0c */ /* 0x000fe2000bf25070 */
[----:B------:R-:W-:-:S03]  /*81c0*/  USHF.R.S32.HI UR12, URZ, 0x1f, UR26 ;  /* 0x0000001fff0c7899 */ /* 0x000fc6000801141a */
[C---:B------:R-:W-:Y:S01]  /*81d0*/  ISETP.LT.OR P3, PT, R252.reuse, 0x80, P1 ;  /* 0x00000080fc00780c */ /* 0x040fe20000f61670 */
[----:B---3--:R-:W-:Y:S01]  /*81e0*/  USHF.L.U32 UR10, UR26, 0x2, URZ ;  /* 0x000000021a0a7899 */ /* 0x008fe200080006ff */
[----:B------:R-:W-:Y:S01]  /*81f0*/  ISETP.GT.AND P2, PT, R252, 0x17f, PT ;  /* 0x0000017ffc00780c */ /* 0x000fe20003f44270 */
[----:B------:R-:W-:-:S04]  /*8200*/  USHF.L.U64.HI UR11, UR26, 0x2, UR12 ;  /* 0x000000021a0b7899 */ /* 0x000fc8000801020c */
[----:B------:R-:W-:Y:S02]  /*8210*/  IADD3 R222, P4, PT, R222, UR10, RZ ;  /* 0x0000000adede7c10 */ /* 0x000fe4000ff9e0ff */
[----:B------:R-:W-:Y:S02]  /*8220*/  SEL R225, R225, RZ, P2 ;  /* 0x000000ffe1e17207 */ /* 0x000fe40001000000 */
[----:B------:R-:W-:Y:S01]  /*8230*/  IADD3.X R223, PT, PT, R223, UR11, RZ, P4, !PT ;  /* 0x0000000bdfdf7c10 */ /* 0x000fe2000a7fe4ff */
[----:B------:R-:W-:-:S04]  /*8240*/  DEPBAR.LE SB0, 0x2 ;  /* 0x000080800000791a */ /* 0x000fc80000000000 */
[----:B------:R-:W-:Y:S01]  /*8250*/  BAR.SYNC.DEFER_BLOCKING 0x0 ;  /* 0x0000000000007b1d */ /* 0x000fe20000010000 */
[----:B------:R-:W-:-:S05]  /*8260*/  ISETP.NE.U32.AND P4, PT, R225, RZ, PT ;  /* 0x000000ffe100720c */ /* 0x000fca0003f85070 */
[----:B--2---:R-:W-:Y:S08]  /*8270*/  @P3 BRA `(.L_x_6) ;  /* 0x0000000400583947 */ /* 0x004ff00003800000 */
[----:B------:R-:W-:Y:S02]  /*8280*/  UIADD3 UR4, UPT, UPT, UR7, 0x18000, URZ ;  /* 0x0001800007047890 */ /* 0x000fe4000fffe0ff */
[----:B------:R-:W-:Y:S02]  /*8290*/  USHF.R.U32.HI UR44, URZ, 0x4, UR7 ;  /* 0x00000004ff2c7899 */ /* 0x000fe40008011607 */
[----:B------:R-:W-:Y:S02]  /*82a0*/  USHF.R.U32.HI UR4, URZ, 0x4, UR4 ;  /* 0x00000004ff047899 */ /* 0x000fe40008011604 */
[----:B------:R-:W-:Y:S02]  /*82b0*/  USGXT.U32 UR44, UR44, 0xe ;  /* 0x0000000e2c2c789a */ /* 0x000fe40008000000 */
[----:B------:R-:W-:Y:S02]  /*82c0*/  USGXT.U32 UR46, UR4, 0xe ;  /* 0x0000000e042e789a */ /* 0x000fe40008000000 */
[----:B------:R-:W-:-:S02]  /*82d0*/  UIADD3 UR4, UP1, UPT, UR44, 0x2, URZ ;  /* 0x000000022c047890 */ /* 0x000fc4000ff3e0ff */
[----:B------:R-:W-:Y:S01]  /*82e0*/  UIADD3 UR12, UP2, UPT, UR46, 0x2, URZ ;  /* 0x000000022e0c7890 */ /* 0x000fe2000ff5e0ff */
[----:B------:R-:W-:Y:S01]  /*82f0*/  UMOV UR5, URZ ;  /* 0x000000ff00057c82 */ /* 0x000fe20008000000 */
[----:B------:R-:W-:Y:S01]  /*8300*/  UMOV UR13, URZ ;  /* 0x000000ff000d7c82 */ /* 0x000fe20008000000 */
[----:B------:R-:W-:Y:S02]  /*8310*/  UIADD3.X UR5, UPT, UPT, UR5, 0x40004040, URZ, UP1, !UPT ;  /* 0x4000404005057890 */ /* 0x000fe40008ffe4ff */
[----:B------:R-:W-:Y:S02]  /*8320*/  UIADD3.X UR13, UPT, UPT, UR13, 0x40004040, URZ, UP2, !UPT ;  /* 0x400040400d0d7890 */ /* 0x000fe400097fe4ff */
[----:B------:R-:W-:Y:S02]  /*8330*/  UIADD3.64 UR62, UPT, UPT, UR4, 0x2, URZ ;  /* 0x00000002043e7897 */ /* 0x000fe4000fffe0ff */
[----:B------:R-:W-:Y:S02]  /*8340*/  UIADD3.64 UR58, UPT, UPT, UR12, 0x2, URZ ;  /* 0x000000020c3a7897 */ /* 0x000fe4000fffe0ff */
[----:B------:R-:W-:-:S02]  /*8350*/  UIADD3.64 UR48, UPT, UPT, UR4, 0x4, URZ ;  /* 0x0000000404307897 */ /* 0x000fc4000fffe0ff */
[----:B------:R-:W-:Y:S02]  /*8360*/  UIADD3.64 UR50, UPT, UPT, UR12, 0x4, URZ ;  /* 0x000000040c327897 */ /* 0x000fe4000fffe0ff */
[----:B------:R-:W-:Y:S02]  /*8370*/  UIADD3.64 UR70, UPT, UPT, UR4, 0x1fe, URZ ;  /* 0x000001fe04467897 */ /* 0x000fe4000fffe0ff */
[----:B------:R-:W-:Y:S02]  /*8380*/  UIADD3.64 UR68, UPT, UPT, UR12, 0xfe, URZ ;  /* 0x000000fe0c447897 */ /* 0x000fe4000fffe0ff */
[----:B------:R-:W-:Y:S02]  /*8390*/  UIADD3.64 UR64, UPT, UPT, UR4, 0x200, URZ ;  /* 0x0000020004407897 */ /* 0x000fe4000fffe0ff */
[----:B------:R-:W-:Y:S01]  /*83a0*/  UIADD3.64 UR60, UPT, UPT, UR12, 0x100, URZ ;  /* 0x000001000c3c7897 */ /* 0x000fe2000fffe0ff */
[----:B------:R-:W-:Y:S01]  /*83b0*/  UMOV UR66, 0x0 ;  /* 0x0000000000427882 */ /* 0x000fe20000000000 */
[----:B------:R-:W-:Y:S01]  /*83c0*/  UMOV UR67, 0x4080910 ;  /* 0x0408091000437882 */ /* 0x000fe20000000000 */
[----:B------:R-:W-:Y:S01]  /*83d0*/  UMOV UR45, 0x40004040 ;  /* 0x40004040002d7882 */ /* 0x000fe20000000000 */
[----:B------:R-:W-:Y:S01]  /*83e0*/  UMOV UR47, 0x40004040 ;  /* 0x40004040002f7882 */ /* 0x000fe20000000000 */
[----:B------:R-:W-:Y:S01]  /*83f0*/  UMOV UR72, 0x0 ;  /* 0x0000000000487882 */ /* 0x000fe20000000000 */
[----:B------:R-:W-:Y:S01]  /*8400*/  UMOV UR73, 0x4080910 ;  /* 0x0408091000497882 */ /* 0x000fe20000000000 */
[----:B------:R-:W-:Y:S01]  /*8410*/  UMOV UR76, 0x0 ;  /* 0x00000000004c7882 */ /* 0x000fe20000000000 */
[----:B------:R-:W-:Y:S01]  /*8420*/  UMOV UR77, 0x4080910 ;  /* 0x04080910004d7882 */ /* 0x000fe20000000000 */
[----:B------:R1:W-:Y:S01]  /*8430*/  UTCHMMA gdesc[UR44], gdesc[UR46], tmem[UR8], tmem[UR66], idesc[UR67], !UPT ;  /* 0x00ff422e2c0075ea */ /* 0x0003e2000f800008 */
[----:B------:R-:W-:Y:S01]  /*8440*/  UMOV UR74, 0x0 ;  /* 0x00000000004a7882 */ /* 0x000fe20000000000 */
[----:B------:R-:W-:Y:S01]  /*8450*/  UMOV UR75, 0x4080910 ;  /* 0x04080910004b7882 */ /* 0x000fe20000000000 */
[----:B------:R2:W-:Y:S01]  /*8460*/  UTCHMMA gdesc[UR4], gdesc[UR12], tmem[UR8], tmem[UR72], idesc[UR73], UPT ;  /* 0x00ff480c040075ea */ /* 0x0005e2000b800008 */
[----:B------:R-:W-:Y:S01]  /*8470*/  UTCHMMA gdesc[UR62], gdesc[UR58], tmem[UR8], tmem[UR76], idesc[UR77], UPT ;  /* 0x00ff4c3a3e0075ea */ /* 0x000fe2000b800008 */
[----:B------:R3:W-:Y:S01]  /*8480*/  UTCHMMA gdesc[UR48], gdesc[UR50], tmem[UR8], tmem[UR74], idesc[UR75], UPT ;  /* 0x00ff4a32300075ea */ /* 0x0007e2000b800008 */
[----:B------:R-:W-:Y:S01]  /*8490*/  UTCHMMA gdesc[UR70], gdesc[UR68], tmem[UR8], tmem[UR66], idesc[UR67], UPT ;  /* 0x00ff4244460075ea */ /* 0x000fe2000b800008 */
[----:B------:R4:W-:Y:S01]  /*84a0*/  UTCHMMA gdesc[UR64], gdesc[UR60], tmem[UR8], tmem[UR66], idesc[UR67], UPT ;  /* 0x00ff423c400075ea */ /* 0x0009e2000b800008 */
[----:B-1----:R-:W-:-:S02]  /*84b0*/  UIADD3.64 UR44, UPT, UPT, UR4, 0x202, URZ ;  /* 0x00000202042c7897 */ /* 0x002fc4000fffe0ff */
[----:B------:R-:W-:Y:S02]  /*84c0*/  UIADD3.64 UR46, UPT, UPT, UR12, 0x102, URZ ;  /* 0x000001020c2e7897 */ /* 0x000fe4000fffe0ff */
[----:B--2---:R-:W-:Y:S02]  /*84d0*/  UIADD3.64 UR72, UPT, UPT, UR12, 0x104, URZ ;  /* 0x000001040c487897 */ /* 0x004fe4000fffe0ff */
[----:B---3--:R-:W-:Y:S02]  /*84e0*/  UIADD3.64 UR74, UPT, UPT, UR4, 0x204, URZ ;  /* 0x00000204044a7897 */ /* 0x008fe4000fffe0ff */
[----:B----4-:R-:W-:Y:S02]  /*84f0*/  UIADD3.64 UR66, UPT, UPT, UR4, 0x3fe, URZ ;  /* 0x000003fe04427897 */ /* 0x010fe4000fffe0ff */
[----:B------:R-:W-:Y:S01]  /*8500*/  UIADD3.64 UR62, UPT, UPT, UR12, 0x1fe, URZ ;  /* 0x000001fe0c3e7897 */ /* 0x000fe2000fffe0ff */
[----:B------:R-:W-:Y:S01]  /*8510*/  UMOV UR58, 0x0 ;  /* 0x00000000003a7882 */ /* 0x000fe20000000000 */
[----:B------:R-:W-:Y:S01]  /*8520*/  UMOV UR59, 0x4080910 ;  /* 0x04080910003b7882 */ /* 0x000fe20000000000 */
[----:B------:R-:W-:Y:S01]  /*8530*/  UMOV UR50, 0x0 ;  /* 0x0000000000327882 */ /* 0x000fe20000000000 */
[----:B------:R-:W-:Y:S01]  /*8540*/  UMOV UR51, 0x4080910 ;  /* 0x0408091000337882 */ /* 0x000fe20000000000 */
[----:B------:R1:W-:Y:S01]  /*8550*/  UTCHMMA gdesc[UR44], gdesc[UR46], tmem[UR8], tmem[UR58], idesc[UR59], UPT ;  /* 0x00ff3a2e2c0075ea */ /* 0x0003e2000b800008 */
[----:B------:R2:W-:Y:S01]  /*8560*/  UTCHMMA gdesc[UR74], gdesc[UR72], tmem[UR8], tmem[UR76], idesc[UR77], UPT ;  /* 0x00ff4c484a0075ea */ /* 0x0005e2000b800008 */
[----:B------:R-:W-:-:S02]  /*8570*/  UIADD3.64 UR48, UPT, UPT, UR12, 0x200, URZ ;  /* 0x000002000c307897 */ /* 0x000fc4000fffe0ff */
[----:B------:R3:W-:Y:S01]  /*8580*/  UTCHMMA gdesc[UR66], gdesc[UR62], tmem[UR8], tmem[UR50], idesc[UR51], UPT ;  /* 0x00ff323e420075ea */ /* 0x0007e2000b800008 */
[----:B------:R-:W-:Y:S01]  /*8590*/  UIADD3.64 UR70, UPT, UPT, UR4, 0x402, URZ ;  /* 0x0000040204467897 */ /* 0x000fe2000fffe0ff */
[----:B------:R-:W-:Y:S01]  /*85a0*/  UMOV UR68, 0x0 ;  /* 0x0000000000447882 */ /* 0x000fe20000000000 */
[----:B------:R-:W-:Y:S01]  /*85b0*/  UMOV UR69, 0x4080910 ;  /* 0x0408091000457882 */ /* 0x000fe20000000000 */
[----:B------:R-:W-:Y:S01]  /*85c0*/  UMOV UR60, 0x0 ;  /* 0x00000000003c7882 */ /* 0x000fe20000000000 */
[----:B------:R-:W-:Y:S01]  /*85d0*/  UMOV UR61, 0x4080910 ;  /* 0x04080910003d7882 */ /* 0x000fe20000000000 */
[----:B-1----:R-:W-:Y:S02]  /*85e0*/  UIADD3.64 UR58, UPT, UPT, UR4, 0x400, URZ ;  /* 0x00000400043a7897 */ /* 0x002fe4000fffe0ff */
[----:B--2---:R-:W-:Y:S02]  /*85f0*/  UIADD3.64 UR76, UPT, UPT, UR4, 0x600, URZ ;  /* 0x00000600044c7897 */ /* 0x004fe4000fffe0ff */
[----:B---3--:R-:W-:-:S02]  /*8600*/  UIADD3.64 UR50, UPT, UPT, UR12, 0x202, URZ ;  /* 0x000002020c327897 */ /* 0x008fc4000fffe0ff */
[----:B------:R-:W-:Y:S02]  /*8610*/  UIADD3.64 UR62, UPT, UPT, UR4, 0x404, URZ ;  /* 0x00000404043e7897 */ /* 0x000fe4000fffe0ff */
[----:B------:R-:W-:Y:S01]  /*8620*/  UIADD3.64 UR66, UPT, UPT, UR4, 0x5fe, URZ ;  /* 0x000005fe04427897 */ /* 0x000fe2000fffe0ff */
[----:B------:R1:W-:Y:S01]  /*8630*/  UTCHMMA gdesc[UR58], gdesc[UR48], tmem[UR8], tmem[UR68], idesc[UR69], UPT ;  /* 0x00ff44303a0075ea */ /* 0x0003e2000b800008 */
[----:B------:R-:W-:Y:S02]  /*8640*/  UIADD3.64 UR46, UPT, UPT, UR12, 0x300, URZ ;  /* 0x000003000c2e7897 */ /* 0x000fe4000fffe0ff */
[----:B------:R-:W-:Y:S01]  /*8650*/  UIADD3.64 UR72, UPT, UPT, UR4, 0x602, URZ ;  /* 0x0000060204487897 */ /* 0x000fe2000fffe0ff */
[----:B------:R2:W-:Y:S01]  /*8660*/  UTCHMMA gdesc[UR70], gdesc[UR50], tmem[UR8], tmem[UR60], idesc[UR61], UPT ;  /* 0x00ff3c32460075ea */ /* 0x0005e2000b800008 */
[----:B------:R-:W-:Y:S02]  /*8670*/  UIADD3.64 UR44, UPT, UPT, UR12, 0x302, URZ ;  /* 0x000003020c2c7897 */ /* 0x000fe4000fffe0ff */
[----:B------:R-:W-:Y:S01]  /*8680*/  UIADD3.64 UR64, UPT, UPT, UR4, 0x604, URZ ;  /* 0x0000060404407897 */ /* 0x000fe2000fffe0ff */
[----:B------:R-:W-:Y:S01]  /*8690*/  UMOV UR74, 0x0 ;  /* 0x00000000004a7882 */ /* 0x000fe20000000000 */
[----:B-1----:R-:W-:Y:S01]  /*86a0*/  UIADD3.64 UR68, UPT, UPT, UR12, 0x204, URZ ;  /* 0x000002040c447897 */ /* 0x002fe2000fffe0ff */
[----:B------:R-:W-:Y:S01]  /*86b0*/  UMOV UR48, 0x0 ;  /* 0x0000000000307882 */ /* 0x000fe20000000000 */
[----:B------:R-:W-:Y:S01]  /*86c0*/  UMOV UR49, 0x4080910 ;  /* 0x0408091000317882 */ /* 0x000fe20000000000 */
[----:B--2---:R-:W-:-:S02]  /*86d0*/  UIADD3.64 UR60, UPT, UPT, UR12, 0x2fe, URZ ;  /* 0x000002fe0c3c7897 */ /* 0x004fc4000fffe0ff */
[----:B------:R-:W-:Y:S01]  /*86e0*/  UIADD3.64 UR12, UPT, UPT, UR12, 0x304, URZ ;  /* 0x000003040c0c7897 */ /* 0x000fe2000fffe0ff */
[----:B------:R-:W-:Y:S01]  /*86f0*/  UMOV UR50, 0x0 ;  /* 0x0000000000327882 */ /* 0x000fe20000000000 */
[----:B------:R-:W-:Y:S01]  /*8700*/  UMOV UR51, 0x4080910 ;  /* 0x0408091000337882 */ /* 0x000fe20000000000 */
[----:B------:R-:W-:Y:S01]  /*8710*/  UMOV UR75, 0x4080910 ;  /* 0x04080910004b7882 */ /* 0x000fe20000000000 */
[----:B------:R1:W-:Y:S01]  /*8720*/  UTCHMMA gdesc[UR62], gdesc[UR68], tmem[UR8], tmem[UR48], idesc[UR49], UPT ;  /* 0x00ff30443e0075ea */ /* 0x0003e2000b800008 */
[----:B------:R-:W-:Y:S01]  /*8730*/  UMOV UR58, 0x0 ;  /* 0x00000000003a7882 */ /* 0x000fe20000000000 */
[----:B------:R-:W-:Y:S01]  /*8740*/  UMOV UR59, 0x4080910 ;  /* 0x04080910003b7882 */ /* 0x000fe20000000000 */
[----:B------:R-:W-:Y:S01]  /*8750*/  UMOV UR4, UR9 ;  /* 0x0000000900047c82 */ /* 0x000fe20008000000 */
[----:B------:R-:W-:Y:S01]  /*8760*/  UMOV UR5, URZ ;  /* 0x000000ff00057c82 */ /* 0x000fe20008000000 */
[----:B------:R1:W-:Y:S01]  /*8770*/  UTCHMMA gdesc[UR66], gdesc[UR60], tmem[UR8], tmem[UR50], idesc[UR51], UPT ;  /* 0x00ff323c420075ea */ /* 0x0003e2000b800008 */
[----:B------:R1:W-:Y:S01]  /*8780*/  UTCHMMA gdesc[UR76], gdesc[UR46], tmem[UR8], tmem[UR74], idesc[UR75], UPT ;  /* 0x00ff4a2e4c0075ea */ /* 0x0003e2000b800008 */
[----:B------:R-:W-:Y:S01]  /*8790*/  UMOV UR4, UR4 ;  /* 0x0000000400047c82 */ /* 0x000fe20008000000 */
[----:B------:R1:W-:Y:S01]  /*87a0*/  UTCHMMA gdesc[UR72], gdesc[UR44], tmem[UR8], tmem[UR58], idesc[UR59], UPT ;  /* 0x00ff3a2c480075ea */ /* 0x0003e2000b800008 */
[----:B------:R1:W-:Y:S01]  /*87b0*/  UTCHMMA gdesc[UR64], gdesc[UR12], tmem[UR8], tmem[UR48], idesc[UR49], UPT ;  /* 0x00ff300c400075ea */ /* 0x0003e2000b800008 */
[----:B------:R1:W-:Y:S01]  /*87c0*/  UTCBAR [UR4], URZ ;  /* 0x000000ff040073e9 */ /* 0x0003e200080000ff */
[----:B------:R-:W-:Y:S01]  /*87d0*/  NOP ;  /* 0x0000000000007918 */ /* 0x000fe20000000000 */
.L_x_6:
[----:B------:R-:W-:Y:S01]  /*87e0*/  BAR.SYNC.DEFER_BLOCKING 0x0 ;  /* 0x0000000000007b1d */ /* 0x000fe20000010000 */
[C---:B------:R-:W-:Y:S01]  /*87f0*/  LOP3.LUT R225, R0.reuse, 0x2, RZ, 0xfc, !PT ;  /* 0x0000000200e17812 */ /* 0x040fe200078efcff */
[----:B-1----:R-:W-:Y:S01]  /*8800*/  USHF.R.S32.HI UR4, URZ, 0x1f, UR43 ;  /* 0x0000001fff047899 */ /* 0x002fe2000801142b */
[C---:B------:R-:W-:Y:S01]  /*8810*/  LOP3.LUT R229, R0.reuse, 0x22, RZ, 0xfc, !PT ;  /* 0x0000002200e57812 */ /* 0x040fe200078efcff */
[----:B------:R-:W-:Y:S01]  /*8820*/  USHF.L.U32 UR12, UR43, 0x2, URZ ;  /* 0x000000022b0c7899 */ /* 0x000fe200080006ff */
[----:B------:R-:W-:Y:S01]  /*8830*/  ISETP.GE.AND P3, PT, R225, R29, PT ;  /* 0x0000001de100720c */ /* 0x000fe20003f66270 */
[----:B------:R-:W-:Y:S01]  /*8840*/  USHF.L.U64.HI UR13, UR43, 0x2, UR4 ;  /* 0x000000022b0d7899 */ /* 0x000fe20008010204 */
[C---:B------:R-:W-:Y:S01]  /*8850*/  LOP3.LUT R228, R0.reuse, 0x20, RZ, 0xfc, !PT ;  /* 0x0000002000e47812 */ /* 0x040fe200078efcff */
[----:B------:R-:W-:Y:S01]  /*8860*/  UMOV UR44, URZ ;  /* 0x000000ff002c7c82 */ /* 0x000fe20008000000 */
[C---:B------:R-:W-:Y:S02]  /*8870*/  LOP3.LUT R227, R0.reuse, 0x40, RZ, 0xfc, !PT ;  /* 0x0000004000e37812 */ /* 0x040fe400078efcff */
[----:B------:R-:W-:-:S02]  /*8880*/  LOP3.LUT R237, R0, 0x42, RZ, 0xfc, !PT ;  /* 0x0000004200ed7812 */ /* 0x000fc400078efcff */
[C---:B------:R-:W-:Y:S02]  /*8890*/  LOP3.LUT R230, R0.reuse, 0x60, RZ, 0xfc, !PT ;  /* 0x0000006000e67812 */ /* 0x040fe400078efcff */
[C---:B------:R-:W-:Y:S02]  /*88a0*/  LOP3.LUT R225, R0.reuse, 0x62, RZ, 0xfc, !PT ;  /* 0x0000006200e17812 */ /* 0x040fe400078efcff */
[C---:B------:R-:W-:Y:S02]  /*88b0*/  LOP3.LUT R231, R0.reuse, 0x26, RZ, 0xfc, !PT ;  /* 0x0000002600e77812 */ /* 0x040fe400078efcff */
[C---:B------:R-:W-:Y:S02]  /*88c0*/  LOP3.LUT R238, R0.reuse, 0x44, RZ, 0xfc, !PT ;  /* 0x0000004400ee7812 */ /* 0x040fe400078efcff */
[C---:B------:R-:W-:Y:S02]  /*88d0*/  LOP3.LUT R239, R0.reuse, 0x46, RZ, 0xfc, !PT ;  /* 0x0000004600ef7812 */ /* 0x040fe400078efcff */
[----:B------:R-:W-:Y:S01]  /*88e0*/  LOP3.LUT R232, R0, 0x28, RZ, 0xfc, !PT ;  /* 0x0000002800e87812 */ /* 0x000fe200078efcff */
[----:B------:R-:W-:Y:S01]  /*88f0*/  @!PT LDS RZ, [RZ] ;  /* 0x00000000fffff984 */ /* 0x000fe20000000800 */
[----:B------:R-:W-:Y:S01]  /*8900*/  @!PT LDS RZ, [RZ] ;  /* 0x00000000fffff984 */ /* 0x000fe20000000800 */
[----:B------:R-:W-:Y:S01]  /*8910*/  @!PT LDS RZ, [RZ] ;  /* 0x00000000fffff984 */ /* 0x000fe20000000800 */
[----:B------:R1:W-:Y:S01]  /*8920*/  LDGSTS.E [R13+0x10000], desc[UR22][R222.64], P4 ;  /* 0x10000000de0d7fae */ /* 0x0003e2000a1a1016 */
[----:B------:R-:W-:-:S02]  /*8930*/  IADD3 R54, P4, PT, R54, UR10, RZ ;  /* 0x0000000a36367c10 */ /* 0x000fc4000ff9e0ff */
[C---:B------:R-:W-:Y:S02]  /*8940*/  LOP3.LUT R233, R0.reuse, 0x2a, RZ, 0xfc, !PT ;  /* 0x0000002a00e97812 */ /* 0x040fe400078efcff */
[----:B------:R-:W-:Y:S02]  /*8950*/  IADD3.X R55, PT, PT, R55, UR11, RZ, P4, !PT ;  /* 0x0000000b37377c10 */ /* 0x000fe4000a7fe4ff */
[----:B------:R-:W-:Y:S02]  /*8960*/  ISETP.GE.AND P4, PT, R229, R29, PT ;  /* 0x0000001de500720c */ /* 0x000fe40003f86270 */
[C---:B------:R-:W-:Y:S02]  /*8970*/  LOP3.LUT R240, R0.reuse, 0x48, RZ, 0xfc, !PT ;  /* 0x0000004800f07812 */ /* 0x040fe400078efcff */
[----:B------:R-:W-:Y:S02]  /*8980*/  LOP3.LUT R250, R0, 0x4a, RZ, 0xfc, !PT ;  /* 0x0000004a00fa7812 */ /* 0x000fe400078efcff */
[----:B-1----:R-:W-:-:S02]  /*8990*/  SEL R222, RZ, 0x4, P3 ;  /* 0x00000004ffde7807 */ /* 0x002fc40001800000 */
[----:B------:R-:W-:Y:S02]  /*89a0*/  LOP3.LUT R234, R0, 0xc, RZ, 0xfc, !PT ;  /* 0x0000000c00ea7812 */ /* 0x000fe400078efcff */
[----:B------:R-:W-:Y:S02]  /*89b0*/  SEL R222, R222, RZ, P2 ;  /* 0x000000ffdede7207 */ /* 0x000fe40001000000 */
[----:B------:R-:W-:Y:S02]  /*89c0*/  LOP3.LUT R251, R0, 0x4c, RZ, 0xfc, !PT ;  /* 0x0000004c00fb7812 */ /* 0x000fe400078efcff */
[----:B------:R-:W-:Y:S02]  /*89d0*/  ISETP.NE.U32.AND P3, PT, R222, RZ, PT ;  /* 0x000000ffde00720c */ /* 0x000fe40003f65070 */
[C---:B------:R-:W-:Y:S02]  /*89e0*/  LOP3.LUT R235, R0.reuse, 0x12, RZ, 0xfc, !PT ;  /* 0x0000001200eb7812 */ /* 0x040fe400078efcff */
[----:B------:R-:W-:-:S02]  /*89f0*/  LOP3.LUT R223, R0, 0x50, RZ, 0xfc, !PT ;  /* 0x0000005000df7812 */ /* 0x000fc400078efcff */
[----:B------:R-:W-:-:S07]  /*8a00*/  LOP3.LUT R222, R0, 0x52, RZ, 0xfc, !PT ;  /* 0x0000005200de7812 */ /* 0x000fce00078efcff */
[----:B------:R1:W-:Y:S01]  /*8a10*/  LDGSTS.E [R13+0x10008], desc[UR22][R54.64], P3 ;  /* 0x10008000360d7fae */ /* 0x0003e200099a1016 */
[----:B------:R-:W-:Y:S02]  /*8a20*/  ISETP.GE.AND P3, PT, R228, R29, PT ;  /* 0x0000001de400720c */ /* 0x000fe40003f66270 */
[----:B-1----:R-:W-:Y:S02]  /*8a30*/  SEL R54, RZ, 0x4, P4 ;  /* 0x00000004ff367807 */ /* 0x002fe40002000000 */
[----:B------:R-:W-:Y:S02]  /*8a40*/  SEL R55, RZ, 0x4, P3 ;  /* 0x00000004ff377807 */ /* 0x000fe40001800000 */
[----:B------:R-:W-:Y:S02]  /*8a50*/  SEL R54, R54, RZ, P2 ;  /* 0x000000ff36367207 */ /* 0x000fe40001000000 */
[----:B------:R-:W-:Y:S02]  /*8a60*/  SEL R55, R55, RZ, P2 ;  /* 0x000000ff37377207 */ /* 0x000fe40001000000 */
[----:B------:R-:W-:-:S02]  /*8a70*/  ISETP.NE.U32.AND P4, PT, R54, RZ, PT ;  /* 0x000000ff3600720c */ /* 0x000fc40003f85070 */
[----:B------:R-:W-:Y:S02]  /*8a80*/  ISETP.NE.U32.AND P3, PT, R55, RZ, PT ;  /* 0x000000ff3700720c */ /* 0x000fe40003f65070 */
[----:B------:R-:W-:-:S04]  /*8a90*/  IADD3 R54, P5, PT, R84, UR10, RZ ;  /* 0x0000000a54367c10 */ /* 0x000fc8000ffbe0ff */
[----:B------:R-:W-:Y:S02]  /*8aa0*/  IADD3.X R55, PT, PT, R85, UR11, RZ, P5, !PT ;  /* 0x0000000b55377c10 */ /* 0x000fe4000affe4ff */
[----:B------:R-:W-:-:S04]  /*8ab0*/  IADD3 R84, P5, PT, R86, UR10, RZ ;  /* 0x0000000a56547c10 */ /* 0x000fc8000ffbe0ff */
[----:B------:R-:W-:Y:S01]  /*8ac0*/  IADD3.X R85, PT, PT, R87, UR11, RZ, P5, !PT ;  /* 0x0000000b57557c10 */ /* 0x000fe2000affe4ff */
[----:B------:R1:W-:Y:S01]  /*8ad0*/  LDGSTS.E [R13+0x12000], desc[UR22][R54.64], P3 ;  /* 0x12000000360d7fae */ /* 0x0003e200099a1016 */
[----:B------:R-:W-:-:S03]  /*8ae0*/  ISETP.GE.AND P3, PT, R227, R29, PT ;  /* 0x0000001de300720c */ /* 0x000fc60003f66270 */
        /* <DEDUP_REMOVED lines=10> */
[----:B--2---:R-:W-:-:S03]  /*8b90*/  IADD3 R84, P5, PT, R118, UR10, RZ ;  /* 0x0000000a76547c10 */ /* 0x004fc6000ffbe0ff */
[----:B------:R1:W-:Y:S01]  /*8ba0*/  LDGSTS.E [R13+0x14000], desc[UR22][R54.64], P3 ;  /* 0x14000000360d7fae */ /* 0x0003e200099a1016 */
[----:B------:R-:W-:Y:S02]  /*8bb0*/  IADD3.X R85, PT, PT, R119, UR11, RZ, P5, !PT ;  /* 0x0000000b77557c10 */ /* 0x000fe4000affe4ff */
[-C--:B------:R-:W-:Y:S02]  /*8bc0*/  ISETP.GE.AND P3, PT, R230, R29.reuse, PT ;  /* 0x0000001de600720c */ /* 0x080fe40003f66270 */
[C---:B------:R-:W-:Y:S01]  /*8bd0*/  LOP3.LUT R230, R0.reuse, 0x24, RZ, 0xfc, !PT ;  /* 0x0000002400e67812 */ /* 0x040fe200078efcff */
[----:B------:R2:W-:Y:S01]  /*8be0*/  LDGSTS.E [R13+0x14008], desc[UR22][R84.64], P4 ;  /* 0x14008000540d7fae */ /* 0x0005e2000a1a1016 */
[----:B------:R-:W-:Y:S02]  /*8bf0*/  ISETP.GE.AND P4, PT, R225, R29, PT ;  /* 0x0000001de100720c */ /* 0x000fe40003f86270 */
[----:B------:R-:W-:Y:S02]  /*8c00*/  LOP3.LUT R225, R0, 0x4, RZ, 0xfc, !PT ;  /* 0x0000000400e17812 */ /* 0x000fe400078efcff */
[----:B-1----:R-:W-:-:S02]  /*8c10*/  SEL R55, RZ, 0x4, P3 ;  /* 0x00000004ff377807 */ /* 0x002fc40001800000 */
[----:B------:R-:W-:Y:S02]  /*8c20*/  SEL R54, RZ, 0x4, P4 ;  /* 0x00000004ff367807 */ /* 0x000fe40002000000 */
[----:B------:R-:W-:Y:S02]  /*8c30*/  SEL R55, R55, RZ, P2 ;  /* 0x000000ff37377207 */ /* 0x000fe40001000000 */
[----:B------:R-:W-:Y:S02]  /*8c40*/  SEL R54, R54, RZ, P2 ;  /* 0x000000ff36367207 */ /* 0x000fe40001000000 */
[----:B------:R-:W-:Y:S02]  /*8c50*/  ISETP.NE.U32.AND P3, PT, R55, RZ, PT ;  /* 0x000000ff3700720c */ /* 0x000fe40003f65070 */
[----:B------:R-:W-:Y:S02]  /*8c60*/  ISETP.NE.U32.AND P4, PT, R54, RZ, PT ;  /* 0x000000ff3600720c */ /* 0x000fe40003f85070 */
[----:B------:R-:W-:-:S04]  /*8c70*/  IADD3 R54, P5, PT, R150, UR10, RZ ;  /* 0x0000000a96367c10 */ /* 0x000fc8000ffbe0ff */
[----:B------:R-:W-:Y:S02]  /*8c80*/  IADD3.X R55, PT, PT, R151, UR11, RZ, P5, !PT ;  /* 0x0000000b97377c10 */ /* 0x000fe4000affe4ff */
[----:B--2---:R-:W-:-:S03]  /*8c90*/  IADD3 R84, P5, PT, R152, UR10, RZ ;  /* 0x0000000a98547c10 */ /* 0x004fc6000ffbe0ff */
[----:B------:R1:W-:Y:S01]  /*8ca0*/  LDGSTS.E [R13+0x16000], desc[UR22][R54.64], P3 ;  /* 0x16000000360d7fae */ /* 0x0003e200099a1016 */
[----:B------:R-:W-:Y:S02]  /*8cb0*/  IADD3.X R85, PT, PT, R153, UR11, RZ, P5, !PT ;  /* 0x0000000b99557c10 */ /* 0x000fe4000affe4ff */
[----:B------:R-:W-:Y:S02]  /*8cc0*/  ISETP.GE.AND P3, PT, R225, R29, PT ;  /* 0x0000001de100720c */ /* 0x000fe40003f66270 */
[----:B------:R-:W-:Y:S01]  /*8cd0*/  LOP3.LUT R225, R0, 0x6, RZ, 0xfc, !PT ;  /* 0x0000000600e17812 */ /* 0x000fe200078efcff */
[----:B------:R2:W-:Y:S01]  /*8ce0*/  LDGSTS.E [R13+0x16008], desc[UR22][R84.64], P4 ;  /* 0x16008000540d7fae */ /* 0x0005e2000a1a1016 */
[----:B-1----:R-:W-:-:S04]  /*8cf0*/  IADD3 R54, P5, PT, R56, UR10, RZ ;  /* 0x0000000a38367c10 */ /* 0x002fc8000ffbe0ff */
[----:B------:R-:W-:Y:S02]  /*8d00*/  IADD3.X R55, PT, PT, R57, UR11, RZ, P5, !PT ;  /* 0x0000000b39377c10 */ /* 0x000fe4000affe4ff */
[----:B--2---:R-:W-:Y:S02]  /*8d10*/  SEL R13, RZ, 0x4, P3 ;  /* 0x00000004ff0d7807 */ /* 0x004fe40001800000 */
[----:B------:R-:W-:Y:S02]  /*8d20*/  ISETP.GE.AND P3, PT, R225, R29, PT ;  /* 0x0000001de100720c */ /* 0x000fe40003f66270 */
[----:B------:R-:W-:Y:S02]  /*8d30*/  SEL R13, R13, RZ, P2 ;  /* 0x000000ff0d0d7207 */ /* 0x000fe40001000000 */
[----:B------:R-:W-:Y:S02]  /*8d40*/  LOP3.LUT R225, R0, 0x8, RZ, 0xfc, !PT ;  /* 0x0000000800e17812 */ /* 0x000fe400078efcff */
[----:B------:R-:W-:-:S02]  /*8d50*/  ISETP.NE.U32.AND P4, PT, R13, RZ, PT ;  /* 0x000000ff0d00720c */ /* 0x000fc40003f85070 */
[----:B------:R-:W-:-:S04]  /*8d60*/  SEL R13, RZ, 0x4, P3 ;  /* 0x00000004ff0d7807 */ /* 0x000fc80001800000 */
[----:B------:R-:W-:-:S04]  /*8d70*/  SEL R13, R13, RZ, P2 ;  /* 0x000000ff0d0d7207 */ /* 0x000fc80001000000 */
[----:B------:R-:W-:-:S03]  /*8d80*/  ISETP.NE.U32.AND P5, PT, R13, RZ, PT ;  /* 0x000000ff0d00720c */ /* 0x000fc60003fa5070 */
[----:B------:R1:W-:Y:S02]  /*8d90*/  LDGSTS.E [R14+0x10000], desc[UR22][R54.64], P4 ;  /* 0x10000000360e7fae */ /* 0x0003e4000a1a1016 */
[----:B-1----:R-:W-:-:S04]  /*8da0*/  IADD3 R54, P3, PT, R58, UR10, RZ ;  /* 0x0000000a3a367c10 */ /* 0x002fc8000ff7e0ff */
[----:B------:R-:W-:Y:S02]  /*8db0*/  IADD3.X R55, PT, PT, R59, UR11, RZ, P3, !PT ;  /* 0x0000000b3b377c10 */ /* 0x000fe40009ffe4ff */
[----:B------:R-:W-:-:S03]  /*8dc0*/  ISETP.GE.AND P3, PT, R230, R29, PT ;  /* 0x0000001de600720c */ /* 0x000fc60003f66270 */
[----:B------:R1:W-:Y:S01]  /*8dd0*/  LDGSTS.E [R14+0x10008], desc[UR22][R54.64], P5 ;  /* 0x10008000360e7fae */ /* 0x0003e2000a9a1016 */
[----:B------:R-:W-:Y:S02]  /*8de0*/  IADD3 R56, P5, PT, R90, UR10, RZ ;  /* 0x0000000a5a387c10 */ /* 0x000fe4000ffbe0ff */
[----:B------:R-:W-:Y:S02]  /*8df0*/  SEL R13, RZ, 0x4, P3 ;  /* 0x00000004ff0d7807 */ /* 0x000fe40001800000 */
[----:B------:R-:W-:Y:S02]  /*8e00*/  IADD3.X R57, PT, PT, R91, UR11, RZ, P5, !PT ;  /* 0x0000000b5b397c10 */ /* 0x000fe4000affe4ff */
[----:B------:R-:W-:Y:S02]  /*8e10*/  IADD3 R84, P5, PT, R122, UR10, RZ ;  /* 0x0000000a7a547c10 */ /* 0x000fe4000ffbe0ff */
[----:B------:R-:W-:Y:S02]  /*8e20*/  SEL R13, R13, RZ, P2 ;  /* 0x000000ff0d0d7207 */ /* 0x000fe40001000000 */
[----:B------:R-:W-:-:S02]  /*8e30*/  IADD3.X R85, PT, PT, R123, UR11, RZ, P5, !PT ;  /* 0x0000000b7b557c10 */ /* 0x000fc4000affe4ff */
[----:B-1----:R-:W-:Y:S02]  /*8e40*/  IADD3 R54, P4, PT, R88, UR10, RZ ;  /* 0x0000000a58367c10 */ /* 0x002fe4000ff9e0ff */
[----:B------:R-:W-:Y:S02]  /*8e50*/  IADD3 R88, P5, PT, R156, UR10, RZ ;  /* 0x0000000a9c587c10 */ /* 0x000fe4000ffbe0ff */
[----:B------:R-:W-:Y:S02]  /*8e60*/  IADD3.X R55, PT, PT, R89, UR11, RZ, P4, !PT ;  /* 0x0000000b59377c10 */ /* 0x000fe4000a7fe4ff */
[----:B------:R-:W-:Y:S02]  /*8e70*/  IADD3 R58, P4, PT, R120, UR10, RZ ;  /* 0x0000000a783a7c10 */ /* 0x000fe4000ff9e0ff */
[----:B------:R-:W-:Y:S02]  /*8e80*/  IADD3.X R89, PT, PT, R157, UR11, RZ, P5, !PT ;  /* 0x0000000b9d597c10 */ /* 0x000fe4000affe4ff */
[----:B------:R-:W-:-:S02]  /*8e90*/  IADD3.X R59, PT, PT, R121, UR11, RZ, P4, !PT ;  /* 0x0000000b793b7c10 */ /* 0x000fc4000a7fe4ff */
[----:B------:R-:W-:Y:S02]  /*8ea0*/  IADD3 R86, P4, PT, R154, UR10, RZ ;  /* 0x0000000a9a567c10 */ /* 0x000fe4000ff9e0ff */
        /* <DEDUP_REMOVED lines=10> */
[----:B------:R-:W-:-:S02]  /*8f50*/  IADD3 R116, P5, PT, R128, UR10, RZ ;  /* 0x0000000a80747c10 */ /* 0x000fc4000ffbe0ff */
[----:B------:R-:W-:Y:S02]  /*8f60*/  IADD3.X R95, PT, PT, R127, UR11, RZ, P4, !PT ;  /* 0x0000000b7f5f7c10 */ /* 0x000fe4000a7fe4ff */
[----:B------:R-:W-:Y:S02]  /*8f70*/  IADD3 R118, P4, PT, R158, UR10, RZ ;  /* 0x0000000a9e767c10 */ /* 0x000fe4000ff9e0ff */
[----:B------:R-:W-:Y:S02]  /*8f80*/  IADD3.X R117, PT, PT, R129, UR11, RZ, P5, !PT ;  /* 0x0000000b81757c10 */ /* 0x000fe4000affe4ff */
[----:B------:R-:W-:Y:S02]  /*8f90*/  IADD3 R120, P5, PT, R160, UR10, RZ ;  /* 0x0000000aa0787c10 */ /* 0x000fe4000ffbe0ff */
[----:B------:R-:W-:Y:S01]  /*8fa0*/  IADD3.X R119, PT, PT, R159, UR11, RZ, P4, !PT ;  /* 0x0000000b9f777c10 */ /* 0x000fe2000a7fe4ff */
[----:B------:R-:W1:Y:S01]  /*8fb0*/  S2R R160, SR_TID.X ;  /* 0x0000000000a07919 */ /* 0x000e620000002100 */
[----:B------:R-:W-:-:S02]  /*8fc0*/  IADD3 R64, P4, PT, R64, UR10, RZ ;  /* 0x0000000a40407c10 */ /* 0x000fc4000ff9e0ff */
[----:B------:R-:W-:Y:S02]  /*8fd0*/  IADD3.X R121, PT, PT, R161, UR11, RZ, P5, !PT ;  /* 0x0000000ba1797c10 */ /* 0x000fe4000affe4ff */
        /* <DEDUP_REMOVED lines=41> */
[----:B------:R-:W-:Y:S02]  /*9270*/  ISETP.NE.U32.AND P3, PT, R13, RZ, PT ;  /* 0x000000ff0d00720c */ /* 0x000fe40003f65070 */
[----:B------:R-:W-:Y:S02]  /*9280*/  IADD3.X R107, PT, PT, R107, UR11, RZ, P5, !PT ;  /* 0x0000000b6b6b7c10 */ /* 0x000fe4000affe4ff */
[----:B------:R-:W-:Y:S02]  /*9290*/  IADD3 R140, P5, PT, R140, UR10, RZ ;  /* 0x0000000a8c8c7c10 */ /* 0x000fe4000ffbe0ff */
[----:B------:R-:W-:Y:S02]  /*92a0*/  IADD3.X R153, PT, PT, R171, UR11, RZ, P4, !PT ;  /* 0x0000000bab997c10 */ /* 0x000fe4000a7fe4ff */
[----:B------:R-:W-:Y:S02]  /*92b0*/  IADD3 R76, P4, PT, R76, UR10, RZ ;  /* 0x0000000a4c4c7c10 */ /* 0x000fe4000ff9e0ff */
[----:B------:R-:W-:-:S02]  /*92c0*/  IADD3.X R141, PT, PT, R141, UR11, RZ, P5, !PT ;  /* 0x0000000b8d8d7c10 */ /* 0x000fc4000affe4ff */
[----:B------:R-:W-:Y:S01]  /*92d0*/  IADD3 R154, P5, PT, R172, UR10, RZ ;  /* 0x0000000aac9a7c10 */ /* 0x000fe2000ffbe0ff */
[----:B------:R2:W-:Y:S01]  /*92e0*/  LDGSTS.E [R14+0x12000], desc[UR22][R54.64], P3 ;  /* 0x12000000360e7fae */ /* 0x0005e200099a1016 */
[----:B------:R-:W-:Y:S02]  /*92f0*/  IADD3.X R77, PT, PT, R77, UR11, RZ, P4, !PT ;  /* 0x0000000b4d4d7c10 */ /* 0x000fe4000a7fe4ff */
[----:B------:R-:W-:Y:S01]  /*9300*/  ISETP.GE.AND P4, PT, R231, R29, PT ;  /* 0x0000001de700720c */ /* 0x000fe20003f86270 */
[----:B------:R-:W3:Y:S01]  /*9310*/  S2R R172, SR_TID.X ;  /* 0x0000000000ac7919 */ /* 0x000ee20000002100 */
[----:B------:R-:W-:Y:S02]  /*9320*/  IADD3.X R155, PT, PT, R173, UR11, RZ, P5, !PT ;  /* 0x0000000bad9b7c10 */ /* 0x000fe4000affe4ff */
[----:B------:R-:W-:Y:S02]  /*9330*/  IADD3 R78, P5, PT, R78, UR10, RZ ;  /* 0x0000000a4e4e7c10 */ /* 0x000fe4000ffbe0ff */
[----:B------:R-:W-:-:S02]  /*9340*/  SEL R13, RZ, 0x4, P4 ;  /* 0x00000004ff0d7807 */ /* 0x000fc40002000000 */
[----:B------:R-:W-:Y:S02]  /*9350*/  ISETP.GE.AND P3, PT, R238, R29, PT ;  /* 0x0000001dee00720c */ /* 0x000fe40003f66270 */
[----:B------:R-:W-:Y:S02]  /*9360*/  IADD3.X R79, PT, PT, R79, UR11, RZ, P5, !PT ;  /* 0x0000000b4f4f7c10 */ /* 0x000fe4000affe4ff */
[----:B--2---:R-:W-:Y:S02]  /*9370*/  IADD3 R54, P4, PT, R108, UR10, RZ ;  /* 0x0000000a6c367c10 */ /* 0x004fe4000ff9e0ff */
[----:B------:R-:W-:Y:S02]  /*9380*/  IADD3 R108, P5, PT, R110, UR10, RZ ;  /* 0x0000000a6e6c7c10 */ /* 0x000fe4000ffbe0ff */
[----:B------:R-:W-:Y:S02]  /*9390*/  IADD3 R110, P6, PT, R142, UR10, RZ ;  /* 0x0000000a8e6e7c10 */ /* 0x000fe4000ffde0ff */
[----:B------:R-:W-:-:S02]  /*93a0*/  SEL R13, R13, RZ, P2 ;  /* 0x000000ff0d0d7207 */ /* 0x000fc40001000000 */
[----:B------:R-:W-:Y:S02]  /*93b0*/  SEL R142, RZ, 0x4, P3 ;  /* 0x00000004ff8e7807 */ /* 0x000fe40001800000 */
[----:B------:R-:W-:Y:S02]  /*93c0*/  LOP3.LUT R165, R0, 0x64, RZ, 0xfc, !PT ;  /* 0x0000006400a57812 */ /* 0x000fe400078efcff */
[----:B------:R-:W-:Y:S02]  /*93d0*/  IADD3.X R55, PT, PT, R109, UR11, RZ, P4, !PT ;  /* 0x0000000b6d377c10 */ /* 0x000fe4000a7fe4ff */
[----:B------:R-:W-:Y:S02]  /*93e0*/  ISETP.GE.AND P3, PT, R239, R29, PT ;  /* 0x0000001def00720c */ /* 0x000fe40003f66270 */
[----:B------:R-:W-:Y:S02]  /*93f0*/  ISETP.NE.U32.AND P4, PT, R13, RZ, PT ;  /* 0x000000ff0d00720c */ /* 0x000fe40003f85070 */
[----:B------:R-:W-:-:S02]  /*9400*/  IADD3.X R109, PT, PT, R111, UR11, RZ, P5, !PT ;  /* 0x0000000b6f6d7c10 */ /* 0x000fc4000affe4ff */
[----:B------:R-:W-:Y:S02]  /*9410*/  SEL R142, R142, RZ, P2 ;  /* 0x000000ff8e8e7207 */ /* 0x000fe40001000000 */
[----:B------:R-:W-:Y:S02]  /*9420*/  ISETP.GE.AND P5, PT, R165, R29, PT ;  /* 0x0000001da500720c */ /* 0x000fe40003fa6270 */
[----:B------:R-:W-:Y:S02]  /*9430*/  SEL R13, RZ, 0x4, P3 ;  /* 0x00000004ff0d7807 */ /* 0x000fe40001800000 */
[----:B------:R-:W-:Y:S02]  /*9440*/  ISETP.NE.U32.AND P3, PT, R142, RZ, PT ;  /* 0x000000ff8e00720c */ /* 0x000fe40003f65070 */
[----:B------:R-:W-:Y:S01]  /*9450*/  SEL R156, RZ, 0x4, P5 ;  /* 0x00000004ff9c7807 */ /* 0x000fe20002800000 */
[----:B------:R-:W-:Y:S01]  /*9460*/  LDGSTS.E [R14+0x12008], desc[UR22][R56.64], P4 ;  /* 0x12008000380e7fae */ /* 0x000fe2000a1a1016 */
[----:B------:R-:W-:-:S02]  /*9470*/  IADD3 R142, P5, PT, R144, UR10, RZ ;  /* 0x0000000a908e7c10 */ /* 0x000fc4000ffbe0ff */
[----:B------:R-:W-:Y:S02]  /*9480*/  LOP3.LUT R164, R0, 0x66, RZ, 0xfc, !PT ;  /* 0x0000006600a47812 */ /* 0x000fe400078efcff */
[----:B------:R-:W-:Y:S02]  /*9490*/  IADD3.X R111, PT, PT, R143, UR11, RZ, P6, !PT ;  /* 0x0000000b8f6f7c10 */ /* 0x000fe4000b7fe4ff */
[----:B------:R-:W-:Y:S02]  /*94a0*/  SEL R13, R13, RZ, P2 ;  /* 0x000000ff0d0d7207 */ /* 0x000fe40001000000 */
[----:B------:R-:W-:Y:S01]  /*94b0*/  IADD3.X R143, PT, PT, R145, UR11, RZ, P5, !PT ;  /* 0x0000000b918f7c10 */ /* 0x000fe2000affe4ff */
[----:B------:R2:W-:Y:S01]  /*94c0*/  LDGSTS.E [R14+0x14000], desc[UR22][R58.64], P3 ;  /* 0x140000003a0e7fae */ /* 0x0005e200099a1016 */
[----:B------:R-:W-:Y:S02]  /*94d0*/  ISETP.GE.AND P5, PT, R164, R29, PT ;  /* 0x0000001da400720c */ /* 0x000fe40003fa6270 */
[----:B------:R-:W-:-:S02]  /*94e0*/  SEL R156, R156, RZ, P2 ;  /* 0x000000ff9c9c7207 */ /* 0x000fc40001000000 */
[----:B------:R-:W-:Y:S02]  /*94f0*/  ISETP.NE.U32.AND P4, PT, R13, RZ, PT ;  /* 0x000000ff0d00720c */ /* 0x000fe40003f85070 */
[----:B------:R-:W-:Y:S02]  /*9500*/  SEL R13, RZ, 0x4, P5 ;  /* 0x00000004ff0d7807 */ /* 0x000fe40002800000 */
[----:B------:R-:W-:Y:S02]  /*9510*/  ISETP.NE.U32.AND P5, PT, R156, RZ, PT ;  /* 0x000000ff9c00720c */ /* 0x000fe40003fa5070 */
[----:B------:R-:W-:Y:S02]  /*9520*/  IADD3 R144, P6, PT, R174, UR10, RZ ;  /* 0x0000000aae907c10 */ /* 0x000fe4000ffde0ff */
[----:B------:R-:W-:Y:S02]  /*9530*/  ISETP.GE.AND P3, PT, R225, R29, PT ;  /* 0x0000001de100720c */ /* 0x000fe40003f66270 */
[----:B------:R-:W-:-:S02]  /*9540*/  SEL R13, R13, RZ, P2 ;  /* 0x000000ff0d0d7207 */ /* 0x000fc40001000000 */
[----:B------:R-:W-:Y:S01]  /*9550*/  IADD3.X R145, PT, PT, R175, UR11, RZ, P6, !PT ;  /* 0x0000000baf917c10 */ /* 0x000fe2000b7fe4ff */
[----:B------:R-:W-:Y:S01]  /*9560*/  LDGSTS.E [R14+0x14008], desc[UR22][R84.64], P4 ;  /* 0x14008000540e7fae */ /* 0x000fe2000a1a1016 */
[----:B--2---:R-:W-:Y:S02]  /*9570*/  SEL R58, RZ, 0x4, P3 ;  /* 0x00000004ff3a7807 */ /* 0x004fe40001800000 */
[----:B------:R-:W-:Y:S01]  /*9580*/  IADD3 R56, P6, PT, R176, UR10, RZ ;  /* 0x0000000ab0387c10 */ /* 0x000fe2000ffde0ff */
[----:B------:R-:W-:Y:S01]  /*9590*/  LDGSTS.E [R14+0x16000], desc[UR22][R86.64], P5 ;  /* 0x16000000560e7fae */ /* 0x000fe2000a9a1016 */
[----:B------:R-:W-:Y:S02]  /*95a0*/  ISETP.NE.U32.AND P3, PT, R13, RZ, PT ;  /* 0x000000ff0d00720c */ /* 0x000fe40003f65070 */
[----:B------:R-:W-:Y:S01]  /*95b0*/  SEL R13, R58, RZ, P2 ;  /* 0x000000ff3a0d7207 */ /* 0x000fe20001000000 */
[----:B------:R-:W2:Y:S01]  /*95c0*/  S2R R175, SR_TID.X ;  /* 0x0000000000af7919 */ /* 0x000ea20000002100 */
[----:B------:R-:W-:-:S02]  /*95d0*/  IADD3.X R57, PT, PT, R177, UR11, RZ, P6, !PT ;  /* 0x0000000bb1397c10 */ /* 0x000fc4000b7fe4ff */
[----:B------:R-:W-:Y:S02]  /*95e0*/  IADD3 R58, P4, PT, R80, UR10, RZ ;  /* 0x0000000a503a7c10 */ /* 0x000fe4000ff9e0ff */
[----:B------:R-:W-:Y:S02]  /*95f0*/  IADD3 R80, P6, PT, R82, UR10, RZ ;  /* 0x0000000a52507c10 */ /* 0x000fe4000ffde0ff */
[----:B------:R-:W-:Y:S02]  /*9600*/  LOP3.LUT R225, R0, 0xa, RZ, 0xfc, !PT ;  /* 0x0000000a00e17812 */ /* 0x000fe400078efcff */
[----:B------:R-:W-:Y:S01]  /*9610*/  ISETP.NE.U32.AND P5, PT, R13, RZ, PT ;  /* 0x000000ff0d00720c */ /* 0x000fe20003fa5070 */
[----:B------:R-:W-:Y:S01]  /*9620*/  LDGSTS.E [R14+0x16008], desc[UR22][R88.64], P3 ;  /* 0x16008000580e7fae */ /* 0x000fe200099a1016 */
[----:B------:R-:W-:Y:S02]  /*9630*/  IADD3.X R59, PT, PT, R81, UR11, RZ, P4, !PT ;  /* 0x0000000b513b7c10 */ /* 0x000fe4000a7fe4ff */
[----:B------:R-:W-:-:S02]  /*9640*/  IADD3.X R81, PT, PT, R83, UR11, RZ, P6, !PT ;  /* 0x0000000b53517c10 */ /* 0x000fc4000b7fe4ff */
[-C--:B------:R-:W-:Y:S02]  /*9650*/  ISETP.GE.AND P6, PT, R225, R29.reuse, PT ;  /* 0x0000001de100720c */ /* 0x080fe40003fc6270 */
[----:B------:R-:W-:Y:S01]  /*9660*/  ISETP.GE.AND P3, PT, R232, R29, PT ;  /* 0x0000001de800720c */ /* 0x000fe20003f66270 */
[----:B------:R-:W4:Y:S01]  /*9670*/  S2R R225, SR_TID.X ;  /* 0x0000000000e17919 */ /* 0x000f220000002100 */
[----:B------:R-:W-:Y:S02]  /*9680*/  SEL R13, RZ, 0x4, P6 ;  /* 0x00000004ff0d7807 */ /* 0x000fe40003000000 */
[----:B------:R-:W-:Y:S01]  /*9690*/  IADD3 R82, P4, PT, R112, UR10, RZ ;  /* 0x0000000a70527c10 */ /* 0x000fe2000ff9e0ff */
[----:B------:R5:W-:Y:S01]  /*96a0*/  LDGSTS.E [R15+0x10000], desc[UR22][R60.64], P5 ;  /* 0x100000003c0f7fae */ /* 0x000be2000a9a1016 */
[----:B------:R-:W-:Y:S02]  /*96b0*/  SEL R13, R13, RZ, P2 ;  /* 0x000000ff0d0d7207 */ /* 0x000fe40001000000 */
[----:B------:R-:W-:-:S02]  /*96c0*/  IADD3.X R83, PT, PT, R113, UR11, RZ, P4, !PT ;  /* 0x0000000b71537c10 */ /* 0x000fc4000a7fe4ff */
[----:B------:R-:W-:Y:S02]  /*96d0*/  ISETP.NE.U32.AND P5, PT, R13, RZ, PT ;  /* 0x000000ff0d00720c */ /* 0x000fe40003fa5070 */
[-C--:B------:R-:W-:Y:S02]  /*96e0*/  ISETP.GE.AND P4, PT, R240, R29.reuse, PT ;  /* 0x0000001df000720c */ /* 0x080fe40003f86270 */
[----:B------:R-:W-:Y:S02]  /*96f0*/  LOP3.LUT R163, R0, 0x68, RZ, 0xfc, !PT ;  /* 0x0000006800a37812 */ /* 0x000fe400078efcff */
[----:B------:R-:W-:Y:S02]  /*9700*/  SEL R13, RZ, 0x4, P4 ;  /* 0x00000004ff0d7807 */ /* 0x000fe40002000000 */
[----:B-----5:R-:W-:Y:S02]  /*9710*/  SEL R61, RZ, 0x4, P3 ;  /* 0x00000004ff3d7807 */ /* 0x020fe40001800000 */
[----:B------:R-:W-:-:S02]  /*9720*/  ISETP.GE.AND P3, PT, R233, R29, PT ;  /* 0x0000001de900720c */ /* 0x000fc40003f66270 */
[----:B------:R-:W-:Y:S01]  /*9730*/  SEL R61, R61, RZ, P2 ;  /* 0x000000ff3d3d7207 */ /* 0x000fe20001000000 */
[----:B------:R5:W-:Y:S01]  /*9740*/  LDGSTS.E [R15+0x10008], desc[UR22][R62.64], P5 ;  /* 0x100080003e0f7fae */ /* 0x000be2000a9a1016 */
[----:B------:R-:W-:Y:S02]  /*9750*/  SEL R14, RZ, 0x4, P3 ;  /* 0x00000004ff0e7807 */ /* 0x000fe40001800000 */
[----:B------:R-:W-:Y:S02]  /*9760*/  IADD3 R84, P3, PT, R146, UR10, RZ ;  /* 0x0000000a92547c10 */ /* 0x000fe4000ff7e0ff */
[----:B------:R-:W-:Y:S02]  /*9770*/  ISETP.NE.U32.AND P4, PT, R61, RZ, PT ;  /* 0x000000ff3d00720c */ /* 0x000fe40003f85070 */
[----:B------:R-:W-:Y:S02]  /*9780*/  SEL R14, R14, RZ, P2 ;  /* 0x000000ff0e0e7207 */ /* 0x000fe40001000000 */
[----:B------:R-:W-:-:S02]  /*9790*/  IADD3 R60, P6, PT, R114, UR10, RZ ;  /* 0x0000000a723c7c10 */ /* 0x000fc4000ffde0ff */
[----:B------:R-:W-:Y:S02]  /*97a0*/  IADD3.X R85, PT, PT, R147, UR11, RZ, P3, !PT ;  /* 0x0000000b93557c10 */ /* 0x000fe40009ffe4ff */
[----:B------:R-:W-:Y:S02]  /*97b0*/  ISETP.NE.U32.AND P3, PT, R14, RZ, PT ;  /* 0x000000ff0e00720c */ /* 0x000fe40003f65070 */
[----:B------:R-:W-:Y:S02]  /*97c0*/  IADD3.X R61, PT, PT, R115, UR11, RZ, P6, !PT ;  /* 0x0000000b733d7c10 */ /* 0x000fe4000b7fe4ff */
[----:B------:R-:W-:Y:S01]  /*97d0*/  IADD3 R86, P6, PT, R148, UR10, RZ ;  /* 0x0000000a94567c10 */ /* 0x000fe2000ffde0ff */
[----:B------:R-:W-:Y:S01]  /*97e0*/  LDGSTS.E [R15+0x12000], desc[UR22][R90.64], P4 ;  /* 0x120000005a0f7fae */ /* 0x000fe2000a1a1016 */
[----:B------:R-:W-:Y:S02]  /*97f0*/  ISETP.GE.AND P5, PT, R250, R29, PT ;  /* 0x0000001dfa00720c */ /* 0x000fe40003fa6270 */
[----:B------:R-:W-:-:S02]  /*9800*/  IADD3.X R87, PT, PT, R149, UR11, RZ, P6, !PT ;  /* 0x0000000b95577c10 */ /* 0x000fc4000b7fe4ff */
[----:B------:R-:W-:Y:S02]  /*9810*/  SEL R13, R13, RZ, P2 ;  /* 0x000000ff0d0d7207 */ /* 0x000fe40001000000 */
[----:B------:R-:W-:Y:S01]  /*9820*/  SEL R14, RZ, 0x4, P5 ;  /* 0x00000004ff0e7807 */ /* 0x000fe20002800000 */
[----:B------:R1:W-:Y:S01]  /*9830*/  LDGSTS.E [R15+0x12008], desc[UR22][R92.64], P3 ;  /* 0x120080005c0f7fae */ /* 0x0003e200099a1016 */
[----:B------:R-:W-:Y:S02]  /*9840*/  ISETP.GE.AND P6, PT, R163, R29, PT ;  /* 0x0000001da300720c */ /* 0x000fe40003fc6270 */
[----:B------:R-:W-:Y:S02]  /*9850*/  ISETP.NE.U32.AND P4, PT, R13, RZ, PT ;  /* 0x000000ff0d00720c */ /* 0x000fe40003f85070 */
[----:B------:R-:W-:Y:S02]  /*9860*/  LOP3.LUT R162, R0, 0x6a, RZ, 0xfc, !PT ;  /* 0x0000006a00a27812 */ /* 0x000fe400078efcff */
[----:B------:R-:W-:-:S02]  /*9870*/  SEL R14, R14, RZ, P2 ;  /* 0x000000ff0e0e7207 */ /* 0x000fc40001000000 */
[----:B------:R-:W-:Y:S02]  /*9880*/  SEL R13, RZ, 0x4, P6 ;  /* 0x00000004ff0d7807 */ /* 0x000fe40003000000 */
[----:B------:R-:W-:Y:S02]  /*9890*/  ISETP.GE.AND P3, PT, R162, R29, PT ;  /* 0x0000001da200720c */ /* 0x000fe40003f66270 */
[----:B------:R-:W-:Y:S02]  /*98a0*/  ISETP.NE.U32.AND P5, PT, R14, RZ, PT ;  /* 0x000000ff0e00720c */ /* 0x000fe40003fa5070 */
[----:B------:R-:W-:Y:S01]  /*98b0*/  SEL R13, R13, RZ, P2 ;  /* 0x000000ff0d0d7207 */ /* 0x000fe20001000000 */
[----:B------:R-:W-:Y:S01]  /*98c0*/  LDGSTS.E [R15+0x14000], desc[UR22][R94.64], P4 ;  /* 0x140000005e0f7fae */ /* 0x000fe2000a1a1016 */
[----:B------:R-:W-:Y:S02]  /*98d0*/  SEL R14, RZ, 0x4, P3 ;  /* 0x00000004ff0e7807 */ /* 0x000fe40001800000 */
[----:B------:R-:W-:-:S02]  /*98e0*/  ISETP.NE.U32.AND P3, PT, R13, RZ, PT ;  /* 0x000000ff0d00720c */ /* 0x000fc40003f65070 */
[----:B------:R-:W-:Y:S02]  /*98f0*/  SEL R14, R14, RZ, P2 ;  /* 0x000000ff0e0e7207 */ /* 0x000fe40001000000 */
[----:B-----5:R-:W-:Y:S02]  /*9900*/  IADD3 R62, P6, PT, R178, UR10, RZ ;  /* 0x0000000ab23e7c10 */ /* 0x020fe4000ffde0ff */
[----:B------:R-:W-:Y:S01]  /*9910*/  ISETP.NE.U32.AND P4, PT, R14, RZ, PT ;  /* 0x000000ff0e00720c */ /* 0x000fe20003f85070 */
[----:B------:R-:W-:Y:S01]  /*9920*/  LDGSTS.E [R15+0x14008], desc[UR22][R116.64], P5 ;  /* 0x14008000740f7fae */ /* 0x000fe2000a9a1016 */
[----:B------:R-:W-:Y:S02]  /*9930*/  ISETP.GE.AND P5, PT, R234, R29, PT ;  /* 0x0000001dea00720c */ /* 0x000fe40003fa6270 */
[C---:B----4-:R-:W-:Y:S02]  /*9940*/  LEA.HI R234, R225.reuse, 0xe, RZ, 0x1a ;  /* 0x0000000ee1ea7811 */ /* 0x050fe400078fd0ff */
[----:B------:R-:W-:Y:S01]  /*9950*/  LEA.HI R225, R225, 0x2e, RZ, 0x1a ;  /* 0x0000002ee1e17811 */ /* 0x000fe200078fd0ff */
[----:B------:R-:W-:Y:S01]  /*9960*/  LDGSTS.E [R15+0x16000], desc[UR22][R118.64], P3 ;  /* 0x16000000760f7fae */ /* 0x000fe200099a1016 */
[----:B------:R-:W-:-:S02]  /*9970*/  SEL R14, RZ, 0x4, P5 ;  /* 0x00000004ff0e7807 */ /* 0x000fc40002800000 */
[-C--:B------:R-:W-:Y:S02]  /*9980*/  ISETP.GE.AND P3, PT, R234, R29.reuse, PT ;  /* 0x0000001dea00720c */ /* 0x080fe40003f66270 */
[----:B------:R-:W-:Y:S01]  /*9990*/  LOP3.LUT R234, R0, 0x2c, RZ, 0xfc, !PT ;  /* 0x0000002c00ea7812 */ /* 0x000fe200078efcff */
[----:B------:R4:W-:Y:S01]  /*99a0*/  LDGSTS.E [R15+0x16008], desc[UR22][R120.64], P4 ;  /* 0x16008000780f7fae */ /* 0x0009e2000a1a1016 */
[-C--:B------:R-:W-:Y:S02]  /*99b0*/  ISETP.GE.AND P5, PT, R225, R29.reuse, PT ;  /* 0x0000001de100720c */ /* 0x080fe40003fa6270 */
[----:B------:R-:W-:Y:S02]  /*99c0*/  SEL R14, R14, RZ, P2 ;  /* 0x000000ff0e0e7207 */ /* 0x000fe40001000000 */
[----:B-1----:R-:W-:Y:S02]  /*99d0*/  SEL R93, RZ, 0x4, P3 ;  /* 0x00000004ff5d7807 */ /* 0x002fe40001800000 */
[----:B------:R-:W-:-:S02]  /*99e0*/  ISETP.GE.AND P3, PT, R234, R29, PT ;  /* 0x0000001dea00720c */ /* 0x000fc40003f66270 */
[----:B------:R-:W-:Y:S02]  /*99f0*/  SEL R13, RZ, 0x4, P5 ;  /* 0x00000004ff0d7807 */ /* 0x000fe40002800000 */
[----:B------:R-:W-:Y:S02]  /*9a00*/  ISETP.NE.U32.AND P5, PT, R14, RZ, PT ;  /* 0x000000ff0e00720c */ /* 0x000fe40003fa5070 */
[----:B------:R-:W-:Y:S02]  /*9a10*/  SEL R14, RZ, 0x4, P3 ;  /* 0x00000004ff0e7807 */ /* 0x000fe40001800000 */
[----:B------:R-:W-:Y:S02]  /*9a20*/  IADD3 R90, P3, PT, R182, UR12, RZ ;  /* 0x0000000cb65a7c10 */ /* 0x000fe4000ff7e0ff */
[----:B------:R-:W-:Y:S02]  /*9a30*/  SEL R93, R93, RZ, P2 ;  /* 0x000000ff5d5d7207 */ /* 0x000fe40001000000 */
[----:B------:R-:W-:-:S02]  /*9a40*/  IADD3.X R63, PT, PT, R179, UR11, RZ, P6, !PT ;  /* 0x0000000bb33f7c10 */ /* 0x000fc4000b7fe4ff */
[----:B------:R-:W-:Y:S02]  /*9a50*/  IADD3 R88, P6, PT, R180, UR10, RZ ;  /* 0x0000000ab4587c10 */ /* 0x000fe4000ffde0ff */
[----:B------:R-:W-:Y:S01]  /*9a60*/  IADD3.X R91, PT, PT, R183, UR13, RZ, P3, !PT ;  /* 0x0000000db75b7c10 */ /* 0x000fe20009ffe4ff */
[----:B------:R1:W-:Y:S01]  /*9a70*/  LDGSTS.E [R16+0x10000], desc[UR22][R64.64], P5 ;  /* 0x1000000040107fae */ /* 0x0003e2000a9a1016 */
[----:B------:R-:W-:Y:S02]  /*9a80*/  ISETP.NE.U32.AND P3, PT, R93, RZ, PT ;  /* 0x000000ff5d00720c */ /* 0x000fe40003f65070 */
[----:B------:R-:W-:Y:S02]  /*9a90*/  IADD3.X R89, PT, PT, R181, UR11, RZ, P6, !PT ;  /* 0x0000000bb5597c10 */ /* 0x000fe4000b7fe4ff */
[----:B------:R-:W-:Y:S02]  /*9aa0*/  IADD3 R92, P6, PT, R198, UR12, RZ ;  /* 0x0000000cc65c7c10 */ /* 0x000fe4000ffde0ff */
[----:B------:R-:W-:-:S02]  /*9ab0*/  SEL R14, R14, RZ, P2 ;  /* 0x000000ff0e0e7207 */ /* 0x000fc40001000000 */
[----:B------:R-:W-:Y:S02]  /*9ac0*/  IADD3.X R93, PT, PT, R199, UR13, RZ, P6, !PT ;  /* 0x0000000dc75d7c10 */ /* 0x000fe4000b7fe4ff */
[----:B------:R-:W-:Y:S02]  /*9ad0*/  SEL R13, R13, RZ, P2 ;  /* 0x000000ff0d0d7207 */ /* 0x000fe40001000000 */
[----:B------:R-:W-:Y:S01]  /*9ae0*/  ISETP.GE.AND P6, PT, R251, R29, PT ;  /* 0x0000001dfb00720c */ /* 0x000fe20003fc6270 */
[----:B------:R5:W-:Y:S01]  /*9af0*/  LDGSTS.E [R16+0x10008], desc[UR22][R66.64], P3 ;  /* 0x1000800042107fae */ /* 0x000be200099a1016 */
[----:B------:R-:W-:Y:S02]  /*9b00*/  LEA.HI R225, R236, 0x4e, RZ, 0x1a ;  /* 0x0000004eece17811 */ /* 0x000fe400078fd0ff */
[----:B------:R-:W-:Y:S02]  /*9b10*/  ISETP.NE.U32.AND P4, PT, R14, RZ, PT ;  /* 0x000000ff0e00720c */ /* 0x000fe40003f85070 */
[----:B------:R-:W-:-:S02]  /*9b20*/  ISETP.NE.U32.AND P5, PT, R13, RZ, PT ;  /* 0x000000ff0d00720c */ /* 0x000fc40003fa5070 */
[----:B----4-:R-:W-:Y:S02]  /*9b30*/  SEL R15, RZ, 0x4, P6 ;  /* 0x00000004ff0f7807 */ /* 0x010fe40003000000 */
[----:B------:R-:W-:Y:S02]  /*9b40*/  ISETP.GE.AND P3, PT, R225, R29, PT ;  /* 0x0000001de100720c */ /* 0x000fe40003f66270 */
[----:B------:R-:W-:Y:S02]  /*9b50*/  SEL R13, R15, RZ, P2 ;  /* 0x000000ff0f0d7207 */ /* 0x000fe40001000000 */
[----:B-1----:R-:W-:Y:S02]  /*9b60*/  SEL R64, RZ, 0x4, P3 ;  /* 0x00000004ff407807 */ /* 0x002fe40001800000 */
[----:B------:R-:W-:Y:S01]  /*9b70*/  ISETP.NE.U32.AND P3, PT, R13, RZ, PT ;  /* 0x000000ff0d00720c */ /* 0x000fe20003f65070 */
[----:B------:R1:W-:Y:S01]  /*9b80*/  LDGSTS.E [R16+0x12000], desc[UR22][R96.64], P4 ;  /* 0x1200000060107fae */ /* 0x0003e2000a1a1016 */
[----:B------:R-:W-:-:S02]  /*9b90*/  IADD3 R14, P6, PT, R214, UR12, RZ ;  /* 0x0000000cd60e7c10 */ /* 0x000fc4000ffde0ff */
[----:B------:R-:W-:Y:S01]  /*9ba0*/  SEL R64, R64, RZ, P2 ;  /* 0x000000ff40407207 */ /* 0x000fe20001000000 */
[----:B------:R4:W-:Y:S01]  /*9bb0*/  LDGSTS.E [R16+0x12008], desc[UR22][R98.64], P5 ;  /* 0x1200800062107fae */ /* 0x0009e2000a9a1016 */
[----:B------:R-:W-:Y:S02]  /*9bc0*/  IADD3.X R15, PT, PT, R215, UR13, RZ, P6, !PT ;  /* 0x0000000dd70f7c10 */ /* 0x000fe4000b7fe4ff */
[----:B------:R-:W-:Y:S02]  /*9bd0*/  ISETP.NE.U32.AND P5, PT, R64, RZ, PT ;  /* 0x000000ff4000720c */ /* 0x000fe40003fa5070 */
[----:B------:R-:W-:Y:S02]  /*9be0*/  IADD3 R64, P6, PT, R184, UR12, RZ ;  /* 0x0000000cb8407c10 */ /* 0x000fe4000ffde0ff */
[----:B------:R-:W-:Y:S01]  /*9bf0*/  LOP3.LUT R167, R0, 0x6c, RZ, 0xfc, !PT ;  /* 0x0000006c00a77812 */ /* 0x000fe200078efcff */
[----:B------:R-:W-:Y:S01]  /*9c00*/  LDGSTS.E [R16+0x14000], desc[UR22][R122.64], P3 ;  /* 0x140000007a107fae */ /* 0x000fe200099a1016 */
[----:B------:R-:W-:-:S02]  /*9c10*/  IADD3.X R65, PT, PT, R185, UR13, RZ, P6, !PT ;  /* 0x0000000db9417c10 */ /* 0x000fc4000b7fe4ff */
[----:B---3--:R-:W-:Y:S02]  /*9c20*/  LEA.HI R225, R172, 0x6e, RZ, 0x1a ;  /* 0x0000006eace17811 */ /* 0x008fe400078fd0ff */
[----:B------:R-:W-:Y:S02]  /*9c30*/  IADD3 R38, P4, PT, R38, UR12, RZ ;  /* 0x0000000c26267c10 */ /* 0x000fe4000ff9e0ff */
[-C--:B------:R-:W-:Y:S01]  /*9c40*/  ISETP.GE.AND P6, PT, R167, R29.reuse, PT ;  /* 0x0000001da700720c */ /* 0x080fe20003fc6270 */
[----:B------:R-:W-:Y:S01]  /*9c50*/  LDGSTS.E [R16+0x14008], desc[UR22][R126.64], P5 ;  /* 0x140080007e107fae */ /* 0x000fe2000a9a1016 */
[----:B------:R-:W-:Y:S02]  /*9c60*/  ISETP.GE.AND P3, PT, R225, R29, PT ;  /* 0x0000001de100720c */ /* 0x000fe40003f66270 */
[----:B------:R-:W-:Y:S02]  /*9c70*/  IADD3.X R39, PT, PT, R39, UR13, RZ, P4, !PT ;  /* 0x0000000d27277c10 */ /* 0x000fe4000a7fe4ff */
[----:B------:R-:W-:-:S02]  /*9c80*/  SEL R13, RZ, 0x4, P6 ;  /* 0x00000004ff0d7807 */ /* 0x000fc40003000000 */
[----:B-----5:R-:W-:Y:S02]  /*9c90*/  IADD3 R66, P4, PT, R200, UR12, RZ ;  /* 0x0000000cc8427c10 */ /* 0x020fe4000ff9e0ff */
[----:B------:R-:W-:Y:S02]  /*9ca0*/  SEL R95, RZ, 0x4, P3 ;  /* 0x00000004ff5f7807 */ /* 0x000fe40001800000 */
[----:B------:R-:W-:Y:S02]  /*9cb0*/  LOP3.LUT R236, R0, 0x10, RZ, 0xfc, !PT ;  /* 0x0000001000ec7812 */ /* 0x000fe400078efcff */
[----:B------:R-:W-:Y:S02]  /*9cc0*/  SEL R13, R13, RZ, P2 ;  /* 0x000000ff0d0d7207 */ /* 0x000fe40001000000 */
[----:B------:R-:W-:Y:S02]  /*9cd0*/  IADD3.X R67, PT, PT, R201, UR13, RZ, P4, !PT ;  /* 0x0000000dc9437c10 */ /* 0x000fe4000a7fe4ff */
[----:B------:R-:W-:-:S02]  /*9ce0*/  ISETP.GE.AND P4, PT, R235, R29, PT ;  /* 0x0000001deb00720c */ /* 0x000fc40003f86270 */
[----:B------:R-:W-:Y:S02]  /*9cf0*/  SEL R95, R95, RZ, P2 ;  /* 0x000000ff5f5f7207 */ /* 0x000fe40001000000 */
[----:B------:R-:W-:Y:S02]  /*9d00*/  ISETP.GE.AND P3, PT, R236, R29, PT ;  /* 0x0000001dec00720c */ /* 0x000fe40003f66270 */
[----:B------:R-:W-:Y:S02]  /*9d10*/  ISETP.NE.U32.AND P5, PT, R13, RZ, PT ;  /* 0x000000ff0d00720c */ /* 0x000fe40003fa5070 */
[----:B------:R-:W-:Y:S02]  /*9d20*/  SEL R13, RZ, 0x4, P4 ;  /* 0x00000004ff0d7807 */ /* 0x000fe40002000000 */
[----:B------:R-:W-:Y:S02]  /*9d30*/  ISETP.NE.U32.AND P4, PT, R95, RZ, PT ;  /* 0x000000ff5f00720c */ /* 0x000fe40003f85070 */
[----:B-1----:R-:W-:-:S02]  /*9d40*/  SEL R97, RZ, 0x4, P3 ;  /* 0x00000004ff617807 */ /* 0x002fc40001800000 */
[----:B------:R-:W-:Y:S02]  /*9d50*/  IADD3 R40, P3, PT, R40, UR12, RZ ;  /* 0x0000000c28287c10 */ /* 0x000fe4000ff7e0ff */
[----:B------:R-:W-:Y:S02]  /*9d60*/  SEL R97, R97, RZ, P2 ;  /* 0x000000ff61617207 */ /* 0x000fe40001000000 */
[----:B------:R-:W-:Y:S01]  /*9d70*/  LOP3.LUT R235, R0, 0x30, RZ, 0xfc, !PT ;  /* 0x0000003000eb7812 */ /* 0x000fe200078efcff */
[----:B------:R-:W-:Y:S01]  /*9d80*/  LDGSTS.E [R16+0x16000], desc[UR22][R128.64], P5 ;  /* 0x1600000080107fae */ /* 0x000fe2000a9a1016 */
[----:B------:R-:W-:Y:S02]  /*9d90*/  IADD3.X R41, PT, PT, R41, UR13, RZ, P3, !PT ;  /* 0x0000000d29297c10 */ /* 0x000fe40009ffe4ff */
[----:B------:R-:W-:Y:S01]  /*9da0*/  ISETP.NE.U32.AND P3, PT, R97, RZ, PT ;  /* 0x000000ff6100720c */ /* 0x000fe20003f65070 */
[----:B------:R1:W-:Y:S01]  /*9db0*/  LDGSTS.E [R16+0x16008], desc[UR22][R130.64], P4 ;  /* 0x1600800082107fae */ /* 0x0003e2000a1a1016 */
[----:B------:R-:W-:-:S02]  /*9dc0*/  SEL R13, R13, RZ, P2 ;  /* 0x000000ff0d0d7207 */ /* 0x000fc40001000000 */
[-C--:B------:R-:W-:Y:S02]  /*9dd0*/  ISETP.GE.AND P5, PT, R235, R29.reuse, PT ;  /* 0x0000001deb00720c */ /* 0x080fe40003fa6270 */
[----:B------:R-:W-:Y:S02]  /*9de0*/  LOP3.LUT R236, R0, 0x32, RZ, 0xfc, !PT ;  /* 0x0000003200ec7812 */ /* 0x000fe400078efcff */
[----:B------:R-:W-:Y:S02]  /*9df0*/  ISETP.NE.U32.AND P4, PT, R13, RZ, PT ;  /* 0x000000ff0d00720c */ /* 0x000fe40003f85070 */
[----:B------:R-:W-:Y:S02]  /*9e00*/  SEL R13, RZ, 0x4, P5 ;  /* 0x00000004ff0d7807 */ /* 0x000fe40002800000 */
[----:B------:R-:W-:Y:S01]  /*9e10*/  ISETP.GE.AND P5, PT, R236, R29, PT ;  /* 0x0000001dec00720c */ /* 0x000fe20003fa6270 */
[----:B------:R3:W-:Y:S01]  /*9e20*/  LDGSTS.E [R17+0x10000], desc[UR22][R68.64], P3 ;  /* 0x1000000044117fae */ /* 0x0007e200099a1016 */
[----:B------:R-:W-:-:S02]  /*9e30*/  IADD3 R94, P6, PT, R216, UR12, RZ ;  /* 0x0000000cd85e7c10 */ /* 0x000fc4000ffde0ff */
[----:B----4-:R-:W-:Y:S02]  /*9e40*/  SEL R99, RZ, 0x4, P5 ;  /* 0x00000004ff637807 */ /* 0x010fe40002800000 */
[----:B------:R-:W-:Y:S02]  /*9e50*/  IADD3.X R95, PT, PT, R217, UR13, RZ, P6, !PT ;  /* 0x0000000dd95f7c10 */ /* 0x000fe4000b7fe4ff */
[----:B------:R-:W-:Y:S01]  /*9e60*/  IADD3 R96, P6, PT, R186, UR12, RZ ;  /* 0x0000000cba607c10 */ /* 0x000fe2000ffde0ff */
[----:B------:R4:W-:Y:S01]  /*9e70*/  LDGSTS.E [R17+0x10008], desc[UR22][R70.64], P4 ;  /* 0x1000800046117fae */ /* 0x0009e2000a1a1016 */
[----:B------:R-:W-:Y:S02]  /*9e80*/  ISETP.GE.AND P3, PT, R223, R29, PT ;  /* 0x0000001ddf00720c */ /* 0x000fe40003f66270 */
[----:B------:R-:W-:Y:S02]  /*9e90*/  SEL R98, R13, RZ, P2 ;  /* 0x000000ff0d627207 */ /* 0x000fe40001000000 */
[----:B------:R-:W-:-:S02]  /*9ea0*/  SEL R99, R99, RZ, P2 ;  /* 0x000000ff63637207 */ /* 0x000fc40001000000 */
[----:B------:R-:W-:Y:S02]  /*9eb0*/  IADD3.X R97, PT, PT, R187, UR13, RZ, P6, !PT ;  /* 0x0000000dbb617c10 */ /* 0x000fe4000b7fe4ff */
[----:B------:R-:W-:Y:S02]  /*9ec0*/  SEL R13, RZ, 0x4, P3 ;  /* 0x00000004ff0d7807 */ /* 0x000fe40001800000 */
[----:B------:R-:W-:Y:S02]  /*9ed0*/  ISETP.NE.U32.AND P5, PT, R98, RZ, PT ;  /* 0x000000ff6200720c */ /* 0x000fe40003fa5070 */
[----:B------:R-:W-:Y:S02]  /*9ee0*/  ISETP.GE.AND P6, PT, R222, R29, PT ;  /* 0x0000001dde00720c */ /* 0x000fe40003fc6270 */
[----:B------:R-:W-:Y:S02]  /*9ef0*/  ISETP.NE.U32.AND P3, PT, R99, RZ, PT ;  /* 0x000000ff6300720c */ /* 0x000fe40003f65070 */
[----:B-1----:R-:W-:-:S02]  /*9f00*/  SEL R16, RZ, 0x4, P6 ;  /* 0x00000004ff107807 */ /* 0x002fc40003000000 */
[----:B---3--:R-:W-:Y:S02]  /*9f10*/  IADD3 R68, P6, PT, R202, UR12, RZ ;  /* 0x0000000cca447c10 */ /* 0x008fe4000ffde0ff */
[----:B------:R-:W-:Y:S02]  /*9f20*/  SEL R13, R13, RZ, P2 ;  /* 0x000000ff0d0d7207 */ /* 0x000fe40001000000 */
[----:B------:R-:W-:Y:S01]  /*9f30*/  SEL R16, R16, RZ, P2 ;  /* 0x000000ff10107207 */ /* 0x000fe20001000000 */
[----:B------:R-:W-:Y:S01]  /*9f40*/  LDGSTS.E [R17+0x12000], desc[UR22][R100.64], P5 ;  /* 0x1200000064117fae */ /* 0x000fe2000a9a1016 */
[----:B------:R-:W-:Y:S02]  /*9f50*/  IADD3.X R69, PT, PT, R203, UR13, RZ, P6, !PT ;  /* 0x0000000dcb457c10 */ /* 0x000fe4000b7fe4ff */
[----:B------:R-:W-:Y:S01]  /*9f60*/  LOP3.LUT R166, R0, 0x70, RZ, 0xfc, !PT ;  /* 0x0000007000a67812 */ /* 0x000fe200078efcff */
[----:B------:R1:W-:Y:S01]  /*9f70*/  LDGSTS.E [R17+0x12008], desc[UR22][R102.64], P3 ;  /* 0x1200800066117fae */ /* 0x0003e200099a1016 */
[----:B------:R-:W-:-:S02]  /*9f80*/  ISETP.NE.U32.AND P6, PT, R13, RZ, PT ;  /* 0x000000ff0d00720c */ /* 0x000fc40003fc5070 */
[----:B------:R-:W-:Y:S02]  /*9f90*/  ISETP.NE.U32.AND P4, PT, R16, RZ, PT ;  /* 0x000000ff1000720c */ /* 0x000fe40003f85070 */
[----:B------:R-:W-:Y:S02]  /*9fa0*/  ISETP.GE.AND P3, PT, R166, R29, PT ;  /* 0x0000001da600720c */ /* 0x000fe40003f66270 */
[----:B----4-:R-:W-:Y:S02]  /*9fb0*/  IADD3 R70, P5, PT, R218, UR12, RZ ;  /* 0x0000000cda467c10 */ /* 0x010fe4000ffbe0ff */
[----:B------:R-:W-:Y:S02]  /*9fc0*/  SEL R13, RZ, 0x4, P3 ;  /* 0x00000004ff0d7807 */ /* 0x000fe40001800000 */
[----:B------:R-:W-:Y:S02]  /*9fd0*/  LOP3.LUT R169, R0, 0x72, RZ, 0xfc, !PT ;  /* 0x0000007200a97812 */ /* 0x000fe400078efcff */
[----:B------:R-:W-:Y:S01]  /*9fe0*/  IADD3.X R71, PT, PT, R219, UR13, RZ, P5, !PT ;  /* 0x0000000ddb477c10 */ /* 0x000fe2000affe4ff */
[----:B------:R-:W-:Y:S01]  /*9ff0*/  LDGSTS.E [R17+0x14000], desc[UR22][R132.64], P6 ;  /* 0x1400000084117fae */ /* 0x000fe2000b1a1016 */
[----:B------:R-:W-:-:S02]  /*a000*/  SEL R13, R13, RZ, P2 ;  /* 0x000000ff0d0d7207 */ /* 0x000fc40001000000 */
[----:B------:R-:W-:Y:S01]  /*a010*/  LOP3.LUT R157, R0, 0x14, RZ, 0xfc, !PT ;  /* 0x00000014009d7812 */ /* 0x000fe200078efcff */
[----:B------:R-:W-:Y:S01]  /*a020*/  LDGSTS.E [R17+0x14008], desc[UR22][R134.64], P4 ;  /* 0x1400800086117fae */ /* 0x000fe2000a1a1016 */
[-C--:B------:R-:W-:Y:S02]  /*a030*/  ISETP.GE.AND P5, PT, R169, R29.reuse, PT ;  /* 0x0000001da900720c */ /* 0x080fe40003fa6270 */
[----:B------:R-:W-:Y:S02]  /*a040*/  ISETP.NE.U32.AND P4, PT, R13, RZ, PT ;  /* 0x000000ff0d00720c */ /* 0x000fe40003f85070 */
[-C--:B------:R-:W-:Y:S02]  /*a050*/  ISETP.GE.AND P3, PT, R157, R29.reuse, PT ;  /* 0x0000001d9d00720c */ /* 0x080fe40003f66270 */
[----:B------:R-:W-:Y:S02]  /*a060*/  SEL R13, RZ, 0x4, P5 ;  /* 0x00000004ff0d7807 */ /* 0x000fe40002800000 */
[----:B------:R-:W-:-:S02]  /*a070*/  ISETP.GE.AND P5, PT, R249, R29, PT ;  /* 0x0000001df900720c */ /* 0x000fc40003fa6270 */
[----:B------:R-:W-:Y:S02]  /*a080*/  SEL R16, RZ, 0x4, P3 ;  /* 0x00000004ff107807 */ /* 0x000fe40001800000 */
[----:B------:R-:W-:Y:S02]  /*a090*/  SEL R13, R13, RZ, P2 ;  /* 0x000000ff0d0d7207 */ /* 0x000fe40001000000 */
[----:B------:R-:W-:Y:S01]  /*a0a0*/  ISETP.GE.AND P3, PT, R245, R29, PT ;  /* 0x0000001df500720c */ /* 0x000fe20003f66270 */
[----:B------:R-:W-:Y:S01]  /*a0b0*/  LDGSTS.E [R17+0x16000], desc[UR22][R136.64], P4 ;  /* 0x1600000088117fae */ /* 0x000fe2000a1a1016 */
[----:B-1----:R-:W-:Y:S02]  /*a0c0*/  SEL R102, RZ, 0x4, P5 ;  /* 0x00000004ff667807 */ /* 0x002fe40002800000 */
[----:B------:R-:W-:Y:S02]  /*a0d0*/  ISETP.NE.U32.AND P5, PT, R13, RZ, PT ;  /* 0x000000ff0d00720c */ /* 0x000fe40003fa5070 */
[----:B------:R-:W-:-:S02]  /*a0e0*/  SEL R13, RZ, 0x4, P3 ;  /* 0x00000004ff0d7807 */ /* 0x000fc40001800000 */
[----:B------:R-:W-:Y:S02]  /*a0f0*/  IADD3 R98, P3, PT, R188, UR12, RZ ;  /* 0x0000000cbc627c10 */ /* 0x000fe4000ff7e0ff */
[----:B------:R-:W-:Y:S02]  /*a100*/  SEL R16, R16, RZ, P2 ;  /* 0x000000ff10107207 */ /* 0x000fe40001000000 */
[----:B------:R-:W-:Y:S02]  /*a110*/  IADD3.X R99, PT, PT, R189, UR13, RZ, P3, !PT ;  /* 0x0000000dbd637c10 */ /* 0x000fe40009ffe4ff */
[----:B------:R-:W-:Y:S02]  /*a120*/  IADD3 R42, P6, PT, R42, UR12, RZ ;  /* 0x0000000c2a2a7c10 */ /* 0x000fe4000ffde0ff */
[----:B------:R-:W-:Y:S01]  /*a130*/  ISETP.NE.U32.AND P3, PT, R16, RZ, PT ;  /* 0x000000ff1000720c */ /* 0x000fe20003f65070 */
[----:B------:R1:W-:Y:S01]  /*a140*/  LDGSTS.E [R17+0x16008], desc[UR22][R150.64], P5 ;  /* 0x1600800096117fae */ /* 0x0003e2000a9a1016 */
[----:B------:R-:W-:-:S02]  /*a150*/  IADD3.X R43, PT, PT, R43, UR13, RZ, P6, !PT ;  /* 0x0000000d2b2b7c10 */ /* 0x000fc4000b7fe4ff */
[----:B------:R-:W-:Y:S02]  /*a160*/  IADD3 R100, P6, PT, R204, UR12, RZ ;  /* 0x0000000ccc647c10 */ /* 0x000fe4000ffde0ff */
[----:B------:R-:W-:Y:S02]  /*a170*/  SEL R102, R102, RZ, P2 ;  /* 0x000000ff66667207 */ /* 0x000fe40001000000 */
[----:B------:R-:W-:Y:S02]  /*a180*/  SEL R13, R13, RZ, P2 ;  /* 0x000000ff0d0d7207 */ /* 0x000fe40001000000 */
[----:B------:R-:W-:Y:S02]  /*a190*/  IADD3.X R101, PT, PT, R205, UR13, RZ, P6, !PT ;  /* 0x0000000dcd657c10 */ /* 0x000fe4000b7fe4ff */
[----:B------:R-:W-:Y:S01]  /*a1a0*/  ISETP.GE.AND P6, PT, R244, R29, PT ;  /* 0x0000001df400720c */ /* 0x000fe20003fc6270 */
[----:B------:R3:W-:Y:S01]  /*a1b0*/  LDGSTS.E [R18+0x10000], desc[UR22][R72.64], P3 ;  /* 0x1000000048127fae */ /* 0x0007e200099a1016 */
[----:B------:R-:W-:-:S02]  /*a1c0*/  LOP3.LUT R157, R0, 0x54, RZ, 0xfc, !PT ;  /* 0x00000054009d7812 */ /* 0x000fc400078efcff */
[----:B------:R-:W-:Y:S02]  /*a1d0*/  ISETP.NE.U32.AND P4, PT, R102, RZ, PT ;  /* 0x000000ff6600720c */ /* 0x000fe40003f85070 */
[----:B------:R-:W-:Y:S02]  /*a1e0*/  ISETP.NE.U32.AND P5, PT, R13, RZ, PT ;  /* 0x000000ff0d00720c */ /* 0x000fe40003fa5070 */
[----:B------:R-:W-:Y:S02]  /*a1f0*/  SEL R102, RZ, 0x4, P6 ;  /* 0x00000004ff667807 */ /* 0x000fe40003000000 */
[----:B------:R-:W-:Y:S02]  /*a200*/  ISETP.GE.AND P3, PT, R157, R29, PT ;  /* 0x0000001d9d00720c */ /* 0x000fe40003f66270 */
[----:B------:R-:W-:Y:S02]  /*a210*/  IADD3 R16, P6, PT, R220, UR12, RZ ;  /* 0x0000000cdc107c10 */ /* 0x000fe4000ffde0ff */
[----:B------:R-:W-:-:S02]  /*a220*/  SEL R102, R102, RZ, P2 ;  /* 0x000000ff66667207 */ /* 0x000fc40001000000 */
[----:B------:R-:W-:Y:S01]  /*a230*/  SEL R13, RZ, 0x4, P3 ;  /* 0x00000004ff0d7807 */ /* 0x000fe20001800000 */
[----:B------:R4:W-:Y:S01]  /*a240*/  LDGSTS.E [R18+0x10008], desc[UR22][R74.64], P4 ;  /* 0x100080004a127fae */ /* 0x0009e2000a1a1016 */
[----:B-1----:R-:W-:Y:S02]  /*a250*/  IADD3.X R17, PT, PT, R221, UR13, RZ, P6, !PT ;  /* 0x0000000ddd117c10 */ /* 0x002fe4000b7fe4ff */
[----:B------:R-:W-:Y:S01]  /*a260*/  ISETP.NE.U32.AND P3, PT, R102, RZ, PT ;  /* 0x000000ff6600720c */ /* 0x000fe20003f65070 */
[----:B------:R1:W-:Y:S01]  /*a270*/  LDGSTS.E [R18+0x12000], desc[UR22][R104.64], P5 ;  /* 0x1200000068127fae */ /* 0x0003e2000a9a1016 */
[----:B------:R-:W-:Y:S02]  /*a280*/  SEL R13, R13, RZ, P2 ;  /* 0x000000ff0d0d7207 */ /* 0x000fe40001000000 */
[----:B---3--:R-:W-:Y:S02]  /*a290*/  IADD3 R72, P6, PT, R190, UR12, RZ ;  /* 0x0000000cbe487c10 */ /* 0x008fe4000ffde0ff */
[----:B------:R-:W-:-:S02]  /*a2a0*/  LOP3.LUT R159, R0, 0x56, RZ, 0xfc, !PT ;  /* 0x00000056009f7812 */ /* 0x000fc400078efcff */
[----:B------:R-:W-:Y:S02]  /*a2b0*/  ISETP.NE.U32.AND P5, PT, R13, RZ, PT ;  /* 0x000000ff0d00720c */ /* 0x000fe40003fa5070 */
[----:B------:R-:W-:Y:S02]  /*a2c0*/  IADD3.X R73, PT, PT, R191, UR13, RZ, P6, !PT ;  /* 0x0000000dbf497c10 */ /* 0x000fe4000b7fe4ff */
[----:B------:R-:W-:Y:S01]  /*a2d0*/  ISETP.GE.AND P6, PT, R159, R29, PT ;  /* 0x0000001d9f00720c */ /* 0x000fe20003fc6270 */
[----:B------:R3:W-:Y:S01]  /*a2e0*/  LDGSTS.E [R18+0x12008], desc[UR22][R106.64], P3 ;  /* 0x120080006a127fae */ /* 0x0007e200099a1016 */
[----:B------:R-:W-:Y:S02]  /*a2f0*/  IADD3 R44, P4, PT, R44, UR12, RZ ;  /* 0x0000000c2c2c7c10 */ /* 0x000fe4000ff9e0ff */
[----:B------:R-:W-:Y:S02]  /*a300*/  LOP3.LUT R168, R0, 0x74, RZ, 0xfc, !PT ;  /* 0x0000007400a87812 */ /* 0x000fe400078efcff */
[----:B------:R-:W-:-:S02]  /*a310*/  SEL R13, RZ, 0x4, P6 ;  /* 0x00000004ff0d7807 */ /* 0x000fc40003000000 */
[----:B------:R-:W-:Y:S01]  /*a320*/  IADD3.X R45, PT, PT, R45, UR13, RZ, P4, !PT ;  /* 0x0000000d2d2d7c10 */ /* 0x000fe2000a7fe4ff */
[----:B------:R-:W-:Y:S01]  /*a330*/  LDGSTS.E [R18+0x14000], desc[UR22][R138.64], P5 ;  /* 0x140000008a127fae */ /* 0x000fe2000a9a1016 */
[----:B----4-:R-:W-:Y:S02]  /*a340*/  IADD3 R74, P4, PT, R206, UR12, RZ ;  /* 0x0000000cce4a7c10 */ /* 0x010fe4000ff9e0ff */
[----:B------:R-:W-:Y:S02]  /*a350*/  ISETP.GE.AND P3, PT, R168, R29, PT ;  /* 0x0000001da800720c */ /* 0x000fe40003f66270 */
[----:B------:R-:W-:Y:S02]  /*a360*/  LOP3.LUT R171, R0, 0x76, RZ, 0xfc, !PT ;  /* 0x0000007600ab7812 */ /* 0x000fe400078efcff */
[----:B------:R-:W-:Y:S02]  /*a370*/  SEL R13, R13, RZ, P2 ;  /* 0x000000ff0d0d7207 */ /* 0x000fe40001000000 */
[----:B------:R-:W-:-:S02]  /*a380*/  IADD3.X R75, PT, PT, R207, UR13, RZ, P4, !PT ;  /* 0x0000000dcf4b7c10 */ /* 0x000fc4000a7fe4ff */
[----:B------:R-:W-:Y:S02]  /*a390*/  SEL R102, RZ, 0x4, P3 ;  /* 0x00000004ff667807 */ /* 0x000fe40001800000 */
[-C--:B------:R-:W-:Y:S02]  /*a3a0*/  ISETP.GE.AND P4, PT, R171, R29.reuse, PT ;  /* 0x0000001dab00720c */ /* 0x080fe40003f86270 */
[----:B------:R-:W-:Y:S02]  /*a3b0*/  ISETP.NE.U32.AND P5, PT, R13, RZ, PT ;  /* 0x000000ff0d00720c */ /* 0x000fe40003fa5070 */
[----:B------:R-:W-:Y:S02]  /*a3c0*/  ISETP.GE.AND P3, PT, R248, R29, PT ;  /* 0x0000001df800720c */ /* 0x000fe40003f66270 */
[----:B------:R-:W-:Y:S02]  /*a3d0*/  SEL R102, R102, RZ, P2 ;  /* 0x000000ff66667207 */ /* 0x000fe40001000000 */
[----:B------:R-:W-:-:S02]  /*a3e0*/  SEL R13, RZ, 0x4, P4 ;  /* 0x00000004ff0d7807 */ /* 0x000fc40002000000 */
[----:B-1----:R-:W-:Y:S02]  /*a3f0*/  SEL R104, RZ, 0x4, P3 ;  /* 0x00000004ff687807 */ /* 0x002fe40001800000 */
[----:B------:R-:W-:Y:S02]  /*a400*/  IADD3 R46, P3, PT, R46, UR12, RZ ;  /* 0x0000000c2e2e7c10 */ /* 0x000fe4000ff7e0ff */
[----:B------:R-:W-:Y:S01]  /*a410*/  ISETP.NE.U32.AND P4, PT, R102, RZ, PT ;  /* 0x000000ff6600720c */ /* 0x000fe20003f85070 */
[----:B------:R-:W-:Y:S01]  /*a420*/  LDGSTS.E [R18+0x14008], desc[UR22][R140.64], P5 ;  /* 0x140080008c127fae */ /* 0x000fe2000a9a1016 */
[----:B------:R-:W-:Y:S02]  /*a430*/  SEL R13, R13, RZ, P2 ;  /* 0x000000ff0d0d7207 */ /* 0x000fe40001000000 */
[----:B------:R-:W-:Y:S02]  /*a440*/  IADD3.X R47, PT, PT, R47, UR13, RZ, P3, !PT ;  /* 0x0000000d2f2f7c10 */ /* 0x000fe40009ffe4ff */
[----:B------:R-:W-:-:S02]  /*a450*/  ISETP.NE.U32.AND P3, PT, R13, RZ, PT ;  /* 0x000000ff0d00720c */ /* 0x000fc40003f65070 */
[-C--:B------:R-:W-:Y:S02]  /*a460*/  ISETP.GE.AND P5, PT, R247, R29.reuse, PT ;  /* 0x0000001df700720c */ /* 0x080fe40003fa6270 */
[----:B------:R-:W-:Y:S02]  /*a470*/  SEL R104, R104, RZ, P2 ;  /* 0x000000ff68687207 */ /* 0x000fe40001000000 */
[----:B------:R-:W-:Y:S01]  /*a480*/  SEL R13, RZ, 0x4, P5 ;  /* 0x00000004ff0d7807 */ /* 0x000fe20002800000 */
[----:B------:R-:W-:Y:S01]  /*a490*/  LDGSTS.E [R18+0x16000], desc[UR22][R152.64], P4 ;  /* 0x1600000098127fae */ /* 0x000fe2000a1a1016 */
[----:B------:R-:W-:Y:S02]  /*a4a0*/  ISETP.GE.AND P5, PT, R243, R29, PT ;  /* 0x0000001df300720c */ /* 0x000fe40003fa6270 */
[----:B------:R-:W-:Y:S02]  /*a4b0*/  IADD3 R30, P6, PT, R30, UR12, RZ ;  /* 0x0000000c1e1e7c10 */ /* 0x000fe4000ffde0ff */
[----:B------:R-:W-:Y:S01]  /*a4c0*/  ISETP.NE.U32.AND P4, PT, R104, RZ, PT ;  /* 0x000000ff6800720c */ /* 0x000fe20003f85070 */
[----:B------:R-:W-:Y:S01]  /*a4d0*/  LDGSTS.E [R18+0x16008], desc[UR22][R154.64], P3 ;  /* 0x160080009a127fae */ /* 0x000fe200099a1016 */
[----:B------:R-:W-:-:S02]  /*a4e0*/  SEL R104, RZ, 0x4, P5 ;  /* 0x00000004ff687807 */ /* 0x000fc40002800000 */
[----:B------:R-:W-:Y:S02]  /*a4f0*/  IADD3.X R31, PT, PT, R31, UR13, RZ, P6, !PT ;  /* 0x0000000d1f1f7c10 */ /* 0x000fe4000b7fe4ff */
[----:B------:R-:W-:Y:S02]  /*a500*/  IADD3 R102, P6, PT, R192, UR12, RZ ;  /* 0x0000000cc0667c10 */ /* 0x000fe4000ffde0ff */
[----:B------:R-:W-:Y:S02]  /*a510*/  ISETP.GE.AND P3, PT, R242, R29, PT ;  /* 0x0000001df200720c */ /* 0x000fe40003f66270 */
[----:B------:R-:W-:Y:S02]  /*a520*/  SEL R13, R13, RZ, P2 ;  /* 0x000000ff0d0d7207 */ /* 0x000fe40001000000 */
[----:B------:R-:W-:Y:S01]  /*a530*/  LOP3.LUT R158, R0, 0x58, RZ, 0xfc, !PT ;  /* 0x00000058009e7812 */ /* 0x000fe200078efcff */
[----:B------:R-:W-:Y:S01]  /*a540*/  LDGSTS.E [R19+0x10000], desc[UR22][R76.64], P4 ;  /* 0x100000004c137fae */ /* 0x000fe2000a1a1016 */
[----:B------:R-:W-:-:S02]  /*a550*/  SEL R105, R104, RZ, P2 ;  /* 0x000000ff68697207 */ /* 0x000fc40001000000 */
[----:B------:R-:W-:Y:S02]  /*a560*/  IADD3.X R103, PT, PT, R193, UR13, RZ, P6, !PT ;  /* 0x0000000dc1677c10 */ /* 0x000fe4000b7fe4ff */
[----:B---3--:R-:W-:Y:S02]  /*a570*/  SEL R106, RZ, 0x4, P3 ;  /* 0x00000004ff6a7807 */ /* 0x008fe40001800000 */
[----:B------:R-:W-:Y:S02]  /*a580*/  ISETP.NE.U32.AND P5, PT, R13, RZ, PT ;  /* 0x000000ff0d00720c */ /* 0x000fe40003fa5070 */
[----:B------:R-:W-:Y:S02]  /*a590*/  ISETP.GE.AND P6, PT, R158, R29, PT ;  /* 0x0000001d9e00720c */ /* 0x000fe40003fc6270 */
[----:B------:R-:W-:Y:S02]  /*a5a0*/  ISETP.NE.U32.AND P3, PT, R105, RZ, PT ;  /* 0x000000ff6900720c */ /* 0x000fe40003f65070 */
[----:B------:R-:W-:-:S02]  /*a5b0*/  SEL R13, RZ, 0x4, P6 ;  /* 0x00000004ff0d7807 */ /* 0x000fc40003000000 */
[----:B------:R-:W-:Y:S02]  /*a5c0*/  IADD3 R104, P6, PT, R208, UR12, RZ ;  /* 0x0000000cd0687c10 */ /* 0x000fe4000ffde0ff */
[----:B------:R-:W-:Y:S02]  /*a5d0*/  SEL R106, R106, RZ, P2 ;  /* 0x000000ff6a6a7207 */ /* 0x000fe40001000000 */
[----:B------:R-:W-:Y:S01]  /*a5e0*/  SEL R13, R13, RZ, P2 ;  /* 0x000000ff0d0d7207 */ /* 0x000fe20001000000 */
[----:B------:R1:W-:Y:S01]  /*a5f0*/  LDGSTS.E [R19+0x10008], desc[UR22][R78.64], P5 ;  /* 0x100080004e137fae */ /* 0x0003e2000a9a1016 */
[----:B------:R-:W-:Y:S02]  /*a600*/  IADD3.X R105, PT, PT, R209, UR13, RZ, P6, !PT ;  /* 0x0000000dd1697c10 */ /* 0x000fe4000b7fe4ff */
[----:B------:R-:W-:Y:S01]  /*a610*/  LOP3.LUT R161, R0, 0x5a, RZ, 0xfc, !PT ;  /* 0x0000005a00a17812 */ /* 0x000fe200078efcff */
[----:B------:R3:W-:Y:S01]  /*a620*/  LDGSTS.E [R19+0x12000], desc[UR22][R54.64], P3 ;  /* 0x1200000036137fae */ /* 0x0007e200099a1016 */
[----:B------:R-:W-:-:S02]  /*a630*/  ISETP.NE.U32.AND P6, PT, R106, RZ, PT ;  /* 0x000000ff6a00720c */ /* 0x000fc40003fc5070 */
[----:B------:R-:W-:Y:S02]  /*a640*/  ISETP.NE.U32.AND P4, PT, R13, RZ, PT ;  /* 0x000000ff0d00720c */ /* 0x000fe40003f85070 */
[----:B------:R-:W-:Y:S02]  /*a650*/  ISETP.GE.AND P3, PT, R161, R29, PT ;  /* 0x0000001da100720c */ /* 0x000fe40003f66270 */
[----:B------:R-:W-:Y:S02]  /*a660*/  IADD3 R32, P5, PT, R32, UR12, RZ ;  /* 0x0000000c20207c10 */ /* 0x000fe4000ffbe0ff */
[----:B------:R-:W-:Y:S02]  /*a670*/  SEL R13, RZ, 0x4, P3 ;  /* 0x00000004ff0d7807 */ /* 0x000fe40001800000 */
[----:B------:R-:W-:Y:S02]  /*a680*/  LOP3.LUT R170, R0, 0x78, RZ, 0xfc, !PT ;  /* 0x0000007800aa7812 */ /* 0x000fe400078efcff */
[----:B------:R-:W-:Y:S01]  /*a690*/  IADD3.X R33, PT, PT, R33, UR13, RZ, P5, !PT ;  /* 0x0000000d21217c10 */ /* 0x000fe2000affe4ff */
[----:B------:R-:W-:Y:S01]  /*a6a0*/  LDGSTS.E [R19+0x12008], desc[UR22][R108.64], P6 ;  /* 0x120080006c137fae */ /* 0x000fe2000b1a1016 */
[----:B------:R-:W-:-:S02]  /*a6b0*/  SEL R13, R13, RZ, P2 ;  /* 0x000000ff0d0d7207 */ /* 0x000fc40001000000 */
[----:B------:R-:W-:Y:S01]  /*a6c0*/  LEA.HI R160, R160, 0x1e, RZ, 0x1a ;  /* 0x0000001ea0a07811 */ /* 0x000fe200078fd0ff */
[----:B------:R-:W-:Y:S01]  /*a6d0*/  LDGSTS.E [R19+0x14000], desc[UR22][R110.64], P4 ;  /* 0x140000006e137fae */ /* 0x000fe2000a1a1016 */
[-C--:B------:R-:W-:Y:S02]  /*a6e0*/  ISETP.GE.AND P5, PT, R170, R29.reuse, PT ;  /* 0x0000001daa00720c */ /* 0x080fe40003fa6270 */
[----:B------:R-:W-:Y:S02]  /*a6f0*/  ISETP.NE.U32.AND P4, PT, R13, RZ, PT ;  /* 0x000000ff0d00720c */ /* 0x000fe40003f85070 */
[----:B------:R-:W-:Y:S02]  /*a700*/  LOP3.LUT R173, R0, 0x7a, RZ, 0xfc, !PT ;  /* 0x0000007a00ad7812 */ /* 0x000fe400078efcff */
[----:B------:R-:W-:Y:S02]  /*a710*/  ISETP.GE.AND P3, PT, R160, R29, PT ;  /* 0x0000001da000720c */ /* 0x000fe40003f66270 */
[----:B------:R-:W-:-:S02]  /*a720*/  SEL R13, RZ, 0x4, P5 ;  /* 0x00000004ff0d7807 */ /* 0x000fc40002800000 */
[-C--:B------:R-:W-:Y:S02]  /*a730*/  ISETP.GE.AND P5, PT, R173, R29.reuse, PT ;  /* 0x0000001dad00720c */ /* 0x080fe40003fa6270 */
[----:B-1----:R-:W-:Y:S02]  /*a740*/  SEL R78, RZ, 0x4, P3 ;  /* 0x00000004ff4e7807 */ /* 0x002fe40001800000 */
[----:B------:R-:W-:Y:S01]  /*a750*/  SEL R13, R13, RZ, P2 ;  /* 0x000000ff0d0d7207 */ /* 0x000fe20001000000 */
[----:B------:R-:W-:Y:S01]  /*a760*/  LDGSTS.E [R19+0x14008], desc[UR22][R142.64], P4 ;  /* 0x140080008e137fae */ /* 0x000fe2000a1a1016 */
[----:B------:R-:W-:Y:S02]  /*a770*/  ISETP.GE.AND P3, PT, R246, R29, PT ;  /* 0x0000001df600720c */ /* 0x000fe40003f66270 */
[----:B------:R-:W-:Y:S02]  /*a780*/  SEL R18, RZ, 0x4, P5 ;  /* 0x00000004ff127807 */ /* 0x000fe40002800000 */
[----:B------:R-:W-:-:S02]  /*a790*/  ISETP.NE.U32.AND P5, PT, R13, RZ, PT ;  /* 0x000000ff0d00720c */ /* 0x000fc40003fa5070 */
[----:B------:R-:W-:Y:S02]  /*a7a0*/  SEL R13, RZ, 0x4, P3 ;  /* 0x00000004ff0d7807 */ /* 0x000fe40001800000 */
[----:B---3--:R-:W-:Y:S02]  /*a7b0*/  IADD3 R54, P3, PT, R194, UR12, RZ ;  /* 0x0000000cc2367c10 */ /* 0x008fe4000ff7e0ff */
[----:B------:R-:W-:Y:S02]  /*a7c0*/  SEL R18, R18, RZ, P2 ;  /* 0x000000ff12127207 */ /* 0x000fe40001000000 */
[----:B------:R-:W-:Y:S02]  /*a7d0*/  IADD3 R48, P6, PT, R48, UR12, RZ ;  /* 0x0000000c30307c10 */ /* 0x000fe4000ffde0ff */
[----:B------:R-:W-:Y:S02]  /*a7e0*/  IADD3.X R55, PT, PT, R195, UR13, RZ, P3, !PT ;  /* 0x0000000dc3377c10 */ /* 0x000fe40009ffe4ff */
[----:B------:R-:W-:Y:S01]  /*a7f0*/  ISETP.NE.U32.AND P3, PT, R18, RZ, PT ;  /* 0x000000ff1200720c */ /* 0x000fe20003f65070 */
[----:B------:R-:W-:Y:S01]  /*a800*/  LDGSTS.E [R19+0x16000], desc[UR22][R144.64], P5 ;  /* 0x1600000090137fae */ /* 0x000fe2000a9a1016 */
[----:B------:R-:W-:-:S02]  /*a810*/  IADD3.X R49, PT, PT, R49, UR13, RZ, P6, !PT ;  /* 0x0000000d31317c10 */ /* 0x000fc4000b7fe4ff */
[----:B------:R-:W-:Y:S02]  /*a820*/  IADD3 R76, P6, PT, R210, UR12, RZ ;  /* 0x0000000cd24c7c10 */ /* 0x000fe4000ffde0ff */
[----:B------:R-:W-:Y:S02]  /*a830*/  SEL R78, R78, RZ, P2 ;  /* 0x000000ff4e4e7207 */ /* 0x000fe40001000000 */
[----:B------:R-:W-:Y:S02]  /*a840*/  IADD3.X R77, PT, PT, R211, UR13, RZ, P6, !PT ;  /* 0x0000000dd34d7c10 */ /* 0x000fe4000b7fe4ff */
[----:B------:R-:W-:Y:S02]  /*a850*/  ISETP.GE.AND P6, PT, R241, R29, PT ;  /* 0x0000001df100720c */ /* 0x000fe40003fc6270 */
[----:B------:R-:W-:Y:S01]  /*a860*/  SEL R13, R13, RZ, P2 ;  /* 0x000000ff0d0d7207 */ /* 0x000fe20001000000 */
[----:B------:R1:W-:Y:S01]  /*a870*/  LDGSTS.E [R19+0x16008], desc[UR22][R56.64], P3 ;  /* 0x1600800038137fae */ /* 0x0003e200099a1016 */
[----:B------:R-:W-:-:S02]  /*a880*/  ISETP.NE.U32.AND P4, PT, R78, RZ, PT ;  /* 0x000000ff4e00720c */ /* 0x000fc40003f85070 */
[----:B------:R-:W-:Y:S02]  /*a890*/  SEL R78, RZ, 0x4, P6 ;  /* 0x00000004ff4e7807 */ /* 0x000fe40003000000 */
[----:B------:R-:W-:Y:S02]  /*a8a0*/  ISETP.NE.U32.AND P5, PT, R13, RZ, PT ;  /* 0x000000ff0d00720c */ /* 0x000fe40003fa5070 */
[----:B------:R-:W-:Y:S02]  /*a8b0*/  IADD3 R18, P3, PT, R34, UR12, RZ ;  /* 0x0000000c22127c10 */ /* 0x000fe4000ff7e0ff */
[----:B------:R-:W-:Y:S02]  /*a8c0*/  SEL R78, R78, RZ, P2 ;  /* 0x000000ff4e4e7207 */ /* 0x000fe40001000000 */
[----:B--2---:R-:W-:Y:S02]  /*a8d0*/  LEA.HI R160, R175, 0x3e, RZ, 0x1a ;  /* 0x0000003eafa07811 */ /* 0x004fe400078fd0ff */
[----:B-1----:R-:W-:-:S02]  /*a8e0*/  IADD3.X R19, PT, PT, R35, UR13, RZ, P3, !PT ;  /* 0x0000000d23137c10 */ /* 0x002fc40009ffe4ff */
[----:B------:R-:W-:Y:S02]  /*a8f0*/  ISETP.NE.U32.AND P3, PT, R78, RZ, PT ;  /* 0x000000ff4e00720c */ /* 0x000fe40003f65070 */
[----:B------:R-:W-:Y:S01]  /*a900*/  LOP3.LUT R172, R172, 0x7f, RZ, 0xc0, !PT ;  /* 0x0000007facac7812 */ /* 0x000fe200078ec0ff */
[----:B------:R1:W-:Y:S01]  /*a910*/  LDGSTS.E [R20+0x10000], desc[UR22][R58.64], P5 ;  /* 0x100000003a147fae */ /* 0x0003e2000a9a1016 */
[----:B------:R-:W-:Y:S02]  /*a920*/  IADD3 R34, P6, PT, R50, UR12, RZ ;  /* 0x0000000c32227c10 */ /* 0x000fe4000ffde0ff */
[----:B------:R-:W-:Y:S01]  /*a930*/  LEA.HI R175, R175, 0x5e, RZ, 0x1a ;  /* 0x0000005eafaf7811 */ /* 0x000fe200078fd0ff */
[----:B------:R1:W-:Y:S01]  /*a940*/  LDGSTS.E [R20+0x10008], desc[UR22][R80.64], P4 ;  /* 0x1000800050147fae */ /* 0x0003e2000a1a1016 */
[----:B------:R-:W-:Y:S02]  /*a950*/  ISETP.GE.AND P4, PT, R160, R29, PT ;  /* 0x0000001da000720c */ /* 0x000fe40003f86270 */
[----:B------:R-:W-:-:S02]  /*a960*/  LOP3.LUT R160, R0, 0x5c, RZ, 0xfc, !PT ;  /* 0x0000005c00a07812 */ /* 0x000fc400078efcff */
[----:B------:R-:W-:Y:S01]  /*a970*/  SEL R13, RZ, 0x4, P4 ;  /* 0x00000004ff0d7807 */ /* 0x000fe20002000000 */
[----:B------:R1:W-:Y:S01]  /*a980*/  LDGSTS.E [R20+0x12000], desc[UR22][R82.64], P3 ;  /* 0x1200000052147fae */ /* 0x0003e200099a1016 */
[-C--:B------:R-:W-:Y:S02]  /*a990*/  ISETP.GE.AND P5, PT, R160, R29.reuse, PT ;  /* 0x0000001da000720c */ /* 0x080fe40003fa6270 */
[-C--:B------:R-:W-:Y:S02]  /*a9a0*/  ISETP.GE.AND P3, PT, R226, R29.reuse, PT ;  /* 0x0000001de200720c */ /* 0x080fe40003f66270 */
[----:B------:R-:W-:Y:S02]  /*a9b0*/  ISETP.GE.AND P4, PT, R172, R29, PT ;  /* 0x0000001dac00720c */ /* 0x000fe40003f86270 */
[----:B------:R-:W-:Y:S02]  /*a9c0*/  LOP3.LUT R172, R0, 0x7c, RZ, 0xfc, !PT ;  /* 0x0000007c00ac7812 */ /* 0x000fe400078efcff */
[----:B------:R-:W-:-:S02]  /*a9d0*/  SEL R13, R13, RZ, P2 ;  /* 0x000000ff0d0d7207 */ /* 0x000fc40001000000 */
[----:B------:R-:W-:Y:S02]  /*a9e0*/  IADD3.X R35, PT, PT, R51, UR13, RZ, P6, !PT ;  /* 0x0000000d33237c10 */ /* 0x000fe4000b7fe4ff */
[----:B------:R-:W-:Y:S02]  /*a9f0*/  SEL R57, RZ, 0x4, P5 ;  /* 0x00000004ff397807 */ /* 0x000fe40002800000 */
[----:B------:R-:W-:Y:S02]  /*aa00*/  IADD3 R50, P6, PT, R196, UR12, RZ ;  /* 0x0000000cc4327c10 */ /* 0x000fe4000ffde0ff */
[----:B------:R-:W-:Y:S02]  /*aa10*/  SEL R79, RZ, 0x4, P3 ;  /* 0x00000004ff4f7807 */ /* 0x000fe40001800000 */
[----:B------:R-:W-:Y:S02]  /*aa20*/  ISETP.GE.AND P3, PT, R172, R29, PT ;  /* 0x0000001dac00720c */ /* 0x000fe40003f66270 */
[----:B------:R-:W-:-:S02]  /*aa30*/  ISETP.NE.U32.AND P5, PT, R13, RZ, PT ;  /* 0x000000ff0d00720c */ /* 0x000fc40003fa5070 */
[----:B------:R-:W-:Y:S02]  /*aa40*/  SEL R13, R57, RZ, P2 ;  /* 0x000000ff390d7207 */ /* 0x000fe40001000000 */
[----:B------:R-:W-:Y:S02]  /*aa50*/  IADD3.X R51, PT, PT, R197, UR13, RZ, P6, !PT ;  /* 0x0000000dc5337c10 */ /* 0x000fe4000b7fe4ff */
[----:B------:R-:W-:Y:S02]  /*aa60*/  ISETP.GE.AND P6, PT, R175, R29, PT ;  /* 0x0000001daf00720c */ /* 0x000fe40003fc6270 */
[----:B------:R-:W-:Y:S02]  /*aa70*/  SEL R29, RZ, 0x4, P3 ;  /* 0x00000004ff1d7807 */ /* 0x000fe40001800000 */
[----:B------:R-:W-:Y:S02]  /*aa80*/  ISETP.NE.U32.AND P3, PT, R13, RZ, PT ;  /* 0x000000ff0d00720c */ /* 0x000fe40003f65070 */
[----:B------:R-:W-:Y:S01]  /*aa90*/  SEL R78, RZ, 0x4, P6 ;  /* 0x00000004ff4e7807 */ /* 0x000fe20003000000 */
[----:B------:R1:W-:Y:S01]  /*aaa0*/  LDGSTS.E [R20+0x12008], desc[UR22][R60.64], P5 ;  /* 0x120080003c147fae */ /* 0x0003e2000a9a1016 */
[----:B------:R-:W-:-:S02]  /*aab0*/  SEL R13, RZ, 0x4, P4 ;  /* 0x00000004ff0d7807 */ /* 0x000fc40002000000 */
[----:B------:R-:W-:Y:S02]  /*aac0*/  SEL R78, R78, RZ, P2 ;  /* 0x000000ff4e4e7207 */ /* 0x000fe40001000000 */
[----:B------:R-:W-:Y:S02]  /*aad0*/  SEL R29, R29, RZ, P2 ;  /* 0x000000ff1d1d7207 */ /* 0x000fe40001000000 */
[----:B------:R-:W-:Y:S02]  /*aae0*/  SEL R79, R79, RZ, P2 ;  /* 0x000000ff4f4f7207 */ /* 0x000fe40001000000 */
[----:B------:R-:W-:Y:S01]  /*aaf0*/  ISETP.NE.U32.AND P4, PT, R78, RZ, PT ;  /* 0x000000ff4e00720c */ /* 0x000fe20003f85070 */
[----:B------:R1:W-:Y:S01]  /*ab00*/  LDGSTS.E [R20+0x14000], desc[UR22][R84.64], P3 ;  /* 0x1400000054147fae */ /* 0x0003e200099a1016 */
[----:B------:R-:W-:Y:S02]  /*ab10*/  SEL R13, R13, RZ, P2 ;  /* 0x000000ff0d0d7207 */ /* 0x000fe40001000000 */
[----:B------:R-:W-:-:S02]  /*ab20*/  ISETP.NE.U32.AND P5, PT, R29, RZ, PT ;  /* 0x000000ff1d00720c */ /* 0x000fc40003fa5070 */
[----:B------:R-:W-:Y:S02]  /*ab30*/  ISETP.NE.U32.AND P2, PT, R79, RZ, PT ;  /* 0x000000ff4f00720c */ /* 0x000fe40003f45070 */
[----:B------:R-:W-:Y:S02]  /*ab40*/  ISETP.NE.U32.AND P3, PT, R13, RZ, PT ;  /* 0x000000ff0d00720c */ /* 0x000fe40003f65070 */
[----:B------:R-:W-:-:S03]  /*ab50*/  IADD3 R56, P6, PT, R212, UR12, RZ ;  /* 0x0000000cd4387c10 */ /* 0x000fc6000ffde0ff */
[----:B------:R1:W-:Y:S01]  /*ab60*/  LDGSTS.E [R20+0x14008], desc[UR22][R86.64], P4 ;  /* 0x1400800056147fae */ /* 0x0003e2000a1a1016 */
[----:B------:R-:W-:Y:S02]  /*ab70*/  IADD3.X R57, PT, PT, R213, UR13, RZ, P6, !PT ;  /* 0x0000000dd5397c10 */ /* 0x000fe4000b7fe4ff */
[----:B------:R-:W-:Y:S01]  /*ab80*/  IADD3 R36, P6, PT, R36, UR12, RZ ;  /* 0x0000000c24247c10 */ /* 0x000fe2000ffde0ff */
[----:B------:R1:W-:Y:S03]  /*ab90*/  LDGSTS.E [R20+0x16000], desc[UR22][R62.64], P5 ;  /* 0x160000003e147fae */ /* 0x0003e6000a9a1016 */
[----:B------:R-:W-:Y:S01]  /*aba0*/  IADD3.X R37, PT, PT, R37, UR13, RZ, P6, !PT ;  /* 0x0000000d25257c10 */ /* 0x000fe2000b7fe4ff */
[----:B------:R1:W-:Y:S01]  /*abb0*/  LDGSTS.E [R20+0x16008], desc[UR22][R88.64], P2 ;  /* 0x1600800058147fae */ /* 0x0003e200091a1016 */
[----:B------:R-:W-:Y:S02]  /*abc0*/  IADD3 R52, P6, PT, R52, UR12, RZ ;  /* 0x0000000c34347c10 */ /* 0x000fe4000ffde0ff */
[----:B------:R-:W-:Y:S01]  /*abd0*/  ISETP.GE.AND P2, PT, R252, 0x80, PT ;  /* 0x00000080fc00780c */ /* 0x000fe20003f46270 */
[----:B------:R-:W0:Y:S01]  /*abe0*/  LDGDEPBAR ;  /* 0x00000000000079af */ /* 0x000e220000000000 */
[----:B------:R-:W-:-:S03]  /*abf0*/  IADD3.X R53, PT, PT, R53, UR13, RZ, P6, !PT ;  /* 0x0000000d35357c10 */ /* 0x000fc6000b7fe4ff */
        /* <DEDUP_REMOVED lines=32> */
[----:B------:R-:W-:-:S03]  /*ae00*/  ISETP.GE.AND P3, PT, R252, 0x100, PT ;  /* 0x00000100fc00780c */ /* 0x000fc60003f66270 */
[----:B------:R-:W0:Y:S10]  /*ae10*/  LDGDEPBAR ;  /* 0x00000000000079af */ /* 0x000e340000000000 */
[----:B-1----:R-:W-:Y:S05]  /*ae20*/  @!P3 BRA `(.L_x_7) ;  /* 0x000000500060b947 */ /* 0x002fea0003800000 */
[----:B------:R-:W-:Y:S01]  /*ae30*/  IMAD R86, R227, UR42, RZ ;  /* 0x0000002ae3567c24 */ /* 0x000fe2000f8e02ff */
[----:B------:R-:W-:Y:S01]  /*ae40*/  SHF.R.S32.HI R135, RZ, 0x1f, R10 ;  /* 0x0000001fff877819 */ /* 0x000fe2000001140a */
[----:B------:R-:W-:Y:S01]  /*ae50*/  IMAD R226, R226, UR42, RZ ;  /* 0x0000002ae2e27c24 */ /* 0x000fe2000f8e02ff */
[----:B------:R-:W2:Y:S01]  /*ae60*/  LDL.LU R227, [R1+0xc] ;  /* 0x00000c0001e37983 */ /* 0x000ea20000300800 */
[----:B------:R-:W-:Y:S02]  /*ae70*/  IMAD R114, R228, UR42, RZ ;  /* 0x0000002ae4727c24 */ /* 0x000fe4000f8e02ff */
[----:B------:R-:W-:Y:S01]  /*ae80*/  IMAD R130, R173, UR42, RZ ;  /* 0x0000002aad827c24 */ /* 0x000fe2000f8e02ff */
[----:B------:R-:W-:Y:S01]  /*ae90*/  IADD3 R133, P3, PT, R10, R226, RZ ;  /* 0x000000e20a857210 */ /* 0x000fe20007f7e0ff */
[----:B------:R-:W3:Y:S01]  /*aea0*/  LDL.LU R228, [R1+0x1c] ;  /* 0x00001c0001e47983 */ /* 0x000ee20000300800 */
[----:B------:R-:W-:Y:S02]  /*aeb0*/  IMAD R40, R168, UR42, RZ ;  /* 0x0000002aa8287c24 */ /* 0x000fe4000f8e02ff */
[----:B------:R-:W-:Y:S01]  /*aec0*/  LEA.HI.X.SX32 R134, R226, R135, 0x1, P3 ;  /* 0x00000087e2867211 */ /* 0x000fe200018f0eff */
[----:B------:R-:W-:Y:S01]  /*aed0*/  IMAD R44, R166, UR42, RZ ;  /* 0x0000002aa62c7c24 */ /* 0x000fe2000f8e02ff */
[----:B------:R-:W4:Y:S01]  /*aee0*/  LDL.LU R226, [R1+0x18] ;  /* 0x0000180001e27983 */ /* 0x000f220000300800 */
[----:B------:R-:W-:-:S02]  /*aef0*/  IMAD R225, R225, UR42, RZ ;  /* 0x0000002ae1e17c24 */ /* 0x000fc4000f8e02ff */
[----:B------:R-:W-:Y:S01]  /*af00*/  IMAD R48, R162, UR42, RZ ;  /* 0x0000002aa2307c24 */ /* 0x000fe2000f8e02ff */
[C---:B------:R-:W-:Y:S01]  /*af10*/  IADD3 R129, P3, PT, R10.reuse, R130, RZ ;  /* 0x000000820a817210 */ /* 0x040fe20007f7e0ff */
[----:B------:R-:W-:Y:S01]  /*af20*/  IMAD R50, R163, UR42, RZ ;  /* 0x0000002aa3327c24 */ /* 0x000fe2000f8e02ff */
[----:B------:R-:W-:Y:S01]  /*af30*/  IADD3 R206, P5, PT, R10, R225, RZ ;  /* 0x000000e10ace7210 */ /* 0x000fe20007fbe0ff */
[----:B------:R-:W-:Y:S01]  /*af40*/  IMAD R128, R170, UR42, RZ ;  /* 0x0000002aaa807c24 */ /* 0x000fe2000f8e02ff */
[-C--:B------:R-:W-:Y:S01]  /*af50*/  LEA.HI.X.SX32 R130, R130, R135.reuse, 0x1, P3 ;  /* 0x0000008782827211 */ /* 0x080fe200018f0eff */
[----:B------:R-:W-:Y:S01]  /*af60*/  IMAD R54, R165, UR42, RZ ;  /* 0x0000002aa5367c24 */ /* 0x000fe2000f8e02ff */
[-C--:B------:R-:W-:Y:S01]  /*af70*/  LEA.HI.X.SX32 R207, R225, R135.reuse, 0x1, P5 ;  /* 0x00000087e1cf7211 */ /* 0x080fe200028f0eff */
[----:B------:R-:W-:Y:S01]  /*af80*/  IMAD R62, R161, UR42, RZ ;  /* 0x0000002aa13e7c24 */ /* 0x000fe2000f8e02ff */
[----:B------:R-:W5:Y:S01]  /*af90*/  LDL.LU R225, [R1+0x20] ;  /* 0x0000200001e17983 */ /* 0x000f620000300800 */
[----:B------:R-:W-:Y:S01]  /*afa0*/  IADD3 R41, P3, PT, R10, R40, RZ ;  /* 0x000000280a297210 */ /* 0x000fe20007f7e0ff */
[----:B------:R-:W-:Y:S01]  /*afb0*/  IMAD R64, R158, UR42, RZ ;  /* 0x0000002a9e407c24 */ /* 0x000fe2000f8e02ff */
[----:B------:R-:W-:Y:S01]  /*afc0*/  LOP3.LUT R163, R0, 0x60, RZ, 0xfc, !PT ;  /* 0x0000006000a37812 */ /* 0x000fe200078efcff */
[----:B------:R-:W-:Y:S01]  /*afd0*/  IMAD R68, R157, UR42, RZ ;  /* 0x0000002a9d447c24 */ /* 0x000fe2000f8e02ff */
[-C--:B------:R-:W-:Y:S01]  /*afe0*/  LEA.HI.X.SX32 R40, R40, R135.reuse, 0x1, P3 ;  /* 0x0000008728287211 */ /* 0x080fe200018f0eff */
[----:B------:R-:W-:Y:S01]  /*aff0*/  IMAD R72, R223, UR42, RZ ;  /* 0x0000002adf487c24 */ /* 0x000fe2000f8e02ff */
[----:B------:R-:W-:Y:S01]  /*b000*/  IADD3 R45, P3, PT, R10, R44, RZ ;  /* 0x0000002c0a2d7210 */ /* 0x000fe20007f7e0ff */
[----:B------:R-:W-:Y:S01]  /*b010*/  IMAD R58, R163, UR42, RZ ;  /* 0x0000002aa33a7c24 */ /* 0x000fe2000f8e02ff */
[----:B------:R-:W-:Y:S01]  /*b020*/  LOP3.LUT R162, R0, 0x62, RZ, 0xfc, !PT ;  /* 0x0000006200a27812 */ /* 0x000fe200078efcff */
[----:B------:R-:W-:Y:S01]  /*b030*/  IMAD R78, R240, UR42, RZ ;  /* 0x0000002af04e7c24 */ /* 0x000fe2000f8e02ff */
[-C--:B------:R-:W-:Y:S01]  /*b040*/  LEA.HI.X.SX32 R44, R44, R135.reuse, 0x1, P3 ;  /* 0x000000872c2c7211 */ /* 0x080fe200018f0eff */
[----:B------:R-:W-:Y:S01]  /*b050*/  IMAD R132, R172, UR42, RZ ;  /* 0x0000002aac847c24 */ /* 0x000fe2000f8e02ff */
[C---:B------:R-:W-:Y:S01]  /*b060*/  IADD3 R49, P3, PT, R10.reuse, R48, RZ ;  /* 0x000000300a317210 */ /* 0x040fe20007f7e0ff */
[----:B------:R-:W-:Y:S01]  /*b070*/  IMAD R38, R171, UR42, RZ ;  /* 0x0000002aab267c24 */ /* 0x000fe2000f8e02ff */
[----:B------:R-:W-:Y:S01]  /*b080*/  IADD3 R127, P4, PT, R10, R128, RZ ;  /* 0x000000800a7f7210 */ /* 0x000fe20007f9e0ff */
[----:B------:R-:W-:Y:S01]  /*b090*/  IMAD R42, R169, UR42, RZ ;  /* 0x0000002aa92a7c24 */ /* 0x000fe2000f8e02ff */
[-C--:B------:R-:W-:Y:S01]  /*b0a0*/  LEA.HI.X.SX32 R48, R48, R135.reuse, 0x1, P3 ;  /* 0x0000008730307211 */ /* 0x080fe200018f0eff */
[----:B------:R-:W-:Y:S01]  /*b0b0*/  IMAD R46, R167, UR42, RZ ;  /* 0x0000002aa72e7c24 */ /* 0x000fe2000f8e02ff */
[----:B------:R-:W-:Y:S01]  /*b0c0*/  IADD3 R55, P3, PT, R10, R54, RZ ;  /* 0x000000360a377210 */ /* 0x000fe20007f7e0ff */
[----:B------:R-:W-:Y:S01]  /*b0d0*/  IMAD R52, R164, UR42, RZ ;  /* 0x0000002aa4347c24 */ /* 0x000fe2000f8e02ff */
[-C--:B------:R-:W-:Y:S01]  /*b0e0*/  LEA.HI.X.SX32 R128, R128, R135.reuse, 0x1, P4 ;  /* 0x0000008780807211 */ /* 0x080fe200020f0eff */
[----:B------:R-:W-:Y:S01]  /*b0f0*/  IMAD R56, R162, UR42, RZ ;  /* 0x0000002aa2387c24 */ /* 0x000fe2000f8e02ff */
[----:B------:R-:W-:Y:S01]  /*b100*/  LEA.HI.X.SX32 R54, R54, R135, 0x1, P3 ;  /* 0x0000008736367211 */ /* 0x000fe200018f0eff */
[----:B------:R-:W-:Y:S01]  /*b110*/  IMAD R60, R160, UR42, RZ ;  /* 0x0000002aa03c7c24 */ /* 0x000fe2000f8e02ff */
[----:B------:R-:W-:Y:S01]  /*b120*/  IADD3 R59, P3, PT, R10, R58, RZ ;  /* 0x0000003a0a3b7210 */ /* 0x000fe20007f7e0ff */
[----:B------:R-:W-:-:S02]  /*b130*/  IMAD R66, R159, UR42, RZ ;  /* 0x0000002a9f427c24 */ /* 0x000fc4000f8e02ff */
[----:B------:R-:W-:Y:S01]  /*b140*/  IMAD R70, R222, UR42, RZ ;  /* 0x0000002ade467c24 */ /* 0x000fe2000f8e02ff */
[-C--:B------:R-:W-:Y:S01]  /*b150*/  LEA.HI.X.SX32 R58, R58, R135.reuse, 0x1, P3 ;  /* 0x000000873a3a7211 */ /* 0x080fe200018f0eff */
[----:B------:R-:W-:Y:S01]  /*b160*/  IMAD R76, R250, UR42, RZ ;  /* 0x0000002afa4c7c24 */ /* 0x000fe2000f8e02ff */
[----:B------:R-:W-:Y:S01]  /*b170*/  IADD3 R65, P3, PT, R10, R64, RZ ;  /* 0x000000400a417210 */ /* 0x000fe20007f7e0ff */
[----:B------:R-:W-:Y:S02]  /*b180*/  IMAD R82, R238, UR42, RZ ;  /* 0x0000002aee527c24 */ /* 0x000fe4000f8e02ff */
[----:B------:R-:W-:Y:S01]  /*b190*/  IMAD R74, R251, UR42, RZ ;  /* 0x0000002afb4a7c24 */ /* 0x000fe2000f8e02ff */
[----:B------:R-:W-:Y:S01]  /*b1a0*/  LEA.HI.X.SX32 R64, R64, R135, 0x1, P3 ;  /* 0x0000008740407211 */ /* 0x000fe200018f0eff */
[----:B------:R-:W-:Y:S01]  /*b1b0*/  IMAD R80, R239, UR42, RZ ;  /* 0x0000002aef507c24 */ /* 0x000fe2000f8e02ff */
[----:B------:R-:W-:Y:S01]  /*b1c0*/  IADD3 R131, P6, PT, R10, R132, RZ ;  /* 0x000000840a837210 */ /* 0x000fe20007fde0ff */
[----:B------:R-:W-:-:S03]  /*b1d0*/  IMAD R84, R237, UR42, RZ ;  /* 0x0000002aed547c24 */ /* 0x000fc6000f8e02ff */
[----:B------:R-:W-:Y:S02]  /*b1e0*/  LEA.HI.X.SX32 R132, R132, R135, 0x1, P6 ;  /* 0x0000008784847211 */ /* 0x000fe400030f0eff */
[C---:B------:R-:W-:Y:S02]  /*b1f0*/  IADD3 R39, P6, PT, R10.reuse, R38, RZ ;  /* 0x000000260a277210 */ /* 0x040fe40007fde0ff */
[----:B--2---:R-:W-:-:S04]  /*b200*/  IADD3 R204, P4, PT, R10, R227, RZ ;  /* 0x000000e30acc7210 */ /* 0x004fc80007f9e0ff */
[-C--:B------:R-:W-:Y:S02]  /*b210*/  LEA.HI.X.SX32 R205, R227, R135.reuse, 0x1, P4 ;  /* 0x00000087e3cd7211 */ /* 0x080fe400020f0eff */
[----:B------:R-:W-:Y:S01]  /*b220*/  IADD3 R63, P4, PT, R10, R62, RZ ;  /* 0x0000003e0a3f7210 */ /* 0x000fe20007f9e0ff */
[----:B------:R-:W2:Y:S03]  /*b230*/  LDL.LU R227, [R1+0x28] ;  /* 0x0000280001e37983 */ /* 0x000ea60000300800 */
[----:B------:R-:W-:Y:S02]  /*b240*/  LEA.HI.X.SX32 R62, R62, R135, 0x1, P4 ;  /* 0x000000873e3e7211 */ /* 0x000fe400020f0eff */
[C---:B------:R-:W-:Y:S02]  /*b250*/  IADD3 R69, P4, PT, R10.reuse, R68, RZ ;  /* 0x000000440a457210 */ /* 0x040fe40007f9e0ff */
[----:B----4-:R-:W-:-:S02]  /*b260*/  IADD3 R200, P3, PT, R10, R226, RZ ;  /* 0x000000e20ac87210 */ /* 0x010fc40007f7e0ff */
[-C--:B------:R-:W-:Y:S02]  /*b270*/  LEA.HI.X.SX32 R68, R68, R135.reuse, 0x1, P4 ;  /* 0x0000008744447211 */ /* 0x080fe400020f0eff */
[-C--:B------:R-:W-:Y:S02]  /*b280*/  LEA.HI.X.SX32 R201, R226, R135.reuse, 0x1, P3 ;  /* 0x00000087e2c97211 */ /* 0x080fe400018f0eff */
[----:B------:R-:W-:Y:S01]  /*b290*/  IADD3 R73, P4, PT, R10, R72, RZ ;  /* 0x000000480a497210 */ /* 0x000fe20007f9e0ff */
[----:B------:R-:W4:Y:S03]  /*b2a0*/  LDL.LU R226, [R1+0x2c] ;  /* 0x00002c0001e27983 */ /* 0x000f260000300800 */
[----:B------:R-:W-:Y:S02]  /*b2b0*/  LEA.HI.X.SX32 R72, R72, R135, 0x1, P4 ;  /* 0x0000008748487211 */ /* 0x000fe400020f0eff */
[----:B------:R-:W-:-:S04]  /*b2c0*/  IADD3 R79, P4, PT, R10, R78, RZ ;  /* 0x0000004e0a4f7210 */ /* 0x000fc80007f9e0ff */
[----:B------:R-:W-:Y:S02]  /*b2d0*/  LEA.HI.X.SX32 R78, R78, R135, 0x1, P4 ;  /* 0x000000874e4e7211 */ /* 0x000fe400020f0eff */
[----:B-----5:R-:W-:-:S04]  /*b2e0*/  IADD3 R13, P4, PT, R10, R225, RZ ;  /* 0x000000e10a0d7210 */ /* 0x020fc80007f9e0ff */
[-C--:B------:R-:W-:Y:S02]  /*b2f0*/  LEA.HI.X.SX32 R199, R225, R135.reuse, 0x1, P4 ;  /* 0x00000087e1c77211 */ /* 0x080fe400020f0eff */
[----:B------:R-:W5:Y:S01]  /*b300*/  LDL.LU R225, [R1+0x24] ;  /* 0x0000240001e17983 */ /* 0x000f620000300800 */
[----:B------:R-:W-:Y:S02]  /*b310*/  LEA.HI.X.SX32 R38, R38, R135, 0x1, P6 ;  /* 0x0000008726267211 */ /* 0x000fe400030f0eff */
[----:B------:R-:W-:-:S04]  /*b320*/  IADD3 R43, P6, PT, R10, R42, RZ ;  /* 0x0000002a0a2b7210 */ /* 0x000fc80007fde0ff */
        /* <DEDUP_REMOVED lines=13> */
[----:B------:R-:W-:Y:S01]  /*b400*/  IADD3 R77, P6, PT, R10, R76, RZ ;  /* 0x0000004c0a4d7210 */ /* 0x000fe20007fde0ff */
[----:B------:R-:W-:-:S03]  /*b410*/  IMAD R88, R241, UR42, RZ ;  /* 0x0000002af1587c24 */ /* 0x000fc6000f8e02ff */
[-C--:B------:R-:W-:Y:S02]  /*b420*/  LEA.HI.X.SX32 R76, R76, R135.reuse, 0x1, P6 ;  /* 0x000000874c4c7211 */ /* 0x080fe400030f0eff */
[----:B------:R-:W-:Y:S01]  /*b430*/  IADD3 R83, P6, PT, R10, R82, RZ ;  /* 0x000000520a537210 */ /* 0x000fe20007fde0ff */
[----:B------:R-:W-:Y:S01]  /*b440*/  IMAD R90, R242, UR42, RZ ;  /* 0x0000002af25a7c24 */ /* 0x000fe2000f8e02ff */
[----:B------:R-:W-:Y:S02]  /*b450*/  IADD3 R51, P5, PT, R10, R50, RZ ;  /* 0x000000320a337210 */ /* 0x000fe40007fbe0ff */
[-C--:B------:R-:W-:Y:S01]  /*b460*/  LEA.HI.X.SX32 R82, R82, R135.reuse, 0x1, P6 ;  /* 0x0000008752527211 */ /* 0x080fe200030f0eff */
[----:B------:R-:W-:Y:S01]  /*b470*/  IMAD R94, R244, UR42, RZ ;  /* 0x0000002af45e7c24 */ /* 0x000fe2000f8e02ff */
[C---:B------:R-:W-:Y:S02]  /*b480*/  IADD3 R87, P6, PT, R10.reuse, R86, RZ ;  /* 0x000000560a577210 */ /* 0x040fe40007fde0ff */
[----:B------:R-:W-:Y:S01]  /*b490*/  IADD3 R89, P3, PT, R10, R88, RZ ;  /* 0x000000580a597210 */ /* 0x000fe20007f7e0ff */
[----:B------:R-:W-:Y:S01]  /*b4a0*/  IMAD R96, R245, UR42, RZ ;  /* 0x0000002af5607c24 */ /* 0x000fe2000f8e02ff */
[-C--:B------:R-:W-:Y:S01]  /*b4b0*/  LEA.HI.X.SX32 R86, R86, R135.reuse, 0x1, P6 ;  /* 0x0000008756567211 */ /* 0x080fe200030f0eff */
[----:B------:R-:W-:Y:S01]  /*b4c0*/  IMAD R98, R236, UR42, RZ ;  /* 0x0000002aec627c24 */ /* 0x000fe2000f8e02ff */
[----:B------:R-:W-:-:S02]  /*b4d0*/  LEA.HI.X.SX32 R50, R50, R135, 0x1, P5 ;  /* 0x0000008732327211 */ /* 0x000fc400028f0eff */
[----:B------:R-:W-:Y:S02]  /*b4e0*/  IADD3 R91, P6, PT, R10, R90, RZ ;  /* 0x0000005a0a5b7210 */ /* 0x000fe40007fde0ff */
[-C--:B------:R-:W-:Y:S02]  /*b4f0*/  LEA.HI.X.SX32 R88, R88, R135.reuse, 0x1, P3 ;  /* 0x0000008758587211 */ /* 0x080fe400018f0eff */
[C---:B---3--:R-:W-:Y:S02]  /*b500*/  IADD3 R202, P5, PT, R10.reuse, R228, RZ ;  /* 0x000000e40aca7210 */ /* 0x048fe40007fbe0ff */
[----:B------:R-:W-:Y:S01]  /*b510*/  IADD3 R95, P3, PT, R10, R94, RZ ;  /* 0x0000005e0a5f7210 */ /* 0x000fe20007f7e0ff */
[----:B------:R-:W-:Y:S01]  /*b520*/  IMAD R100, R235, UR42, RZ ;  /* 0x0000002aeb647c24 */ /* 0x000fe2000f8e02ff */
[-C--:B------:R-:W-:Y:S01]  /*b530*/  LEA.HI.X.SX32 R90, R90, R135.reuse, 0x1, P6 ;  /* 0x000000875a5a7211 */ /* 0x080fe200030f0eff */
[----:B------:R-:W-:Y:S01]  /*b540*/  IMAD R102, R234, UR42, RZ ;  /* 0x0000002aea667c24 */ /* 0x000fe2000f8e02ff */
[----:B------:R-:W-:-:S02]  /*b550*/  LEA.HI.X.SX32 R203, R228, R135, 0x1, P5 ;  /* 0x00000087e4cb7211 */ /* 0x000fc400028f0eff */
[----:B------:R-:W-:Y:S02]  /*b560*/  IADD3 R97, P6, PT, R10, R96, RZ ;  /* 0x000000600a617210 */ /* 0x000fe40007fde0ff */
[-C--:B------:R-:W-:Y:S02]  /*b570*/  LEA.HI.X.SX32 R94, R94, R135.reuse, 0x1, P3 ;  /* 0x000000875e5e7211 */ /* 0x080fe400018f0eff */
        /* <DEDUP_REMOVED lines=17> */
[----:B------:R-:W-:Y:S02]  /*b690*/  IADD3 R109, P3, PT, R10, R108, RZ ;  /* 0x0000006c0a6d7210 */ /* 0x000fe40007f7e0ff */
        /* <DEDUP_REMOVED lines=18> */
[----:B------:R-:W-:Y:S02]  /*b7c0*/  LEA.HI.X.SX32 R24, R6, R135, 0x1, P3 ;  /* 0x0000008706187211 */ /* 0x000fe400018f0eff */
[C---:B------:R-:W-:Y:S02]  /*b7d0*/  IADD3 R113, P4, PT, R10.reuse, R112, RZ ;  /* 0x000000700a717210 */ /* 0x040fe40007f9e0ff */
[----:B------:R-:W-:Y:S01]  /*b7e0*/  IADD3 R33, P3, PT, R10, R125, RZ ;  /* 0x0000007d0a217210 */ /* 0x000fe20007f7e0ff */
[----:B------:R-:W-:Y:S01]  /*b7f0*/  IMAD R122, R249, UR42, RZ ;  /* 0x0000002af97a7c24 */ /* 0x000fe2000f8e02ff */
[-C--:B------:R-:W-:Y:S01]  /*b800*/  LEA.HI.X.SX32 R26, R7, R135.reuse, 0x1, P6 ;  /* 0x00000087071a7211 */ /* 0x080fe200030f0eff */
[----:B------:R-:W-:Y:S01]  /*b810*/  IMAD R120, R248, UR42, RZ ;  /* 0x0000002af8787c24 */ /* 0x000fe2000f8e02ff */
[----:B------:R-:W-:-:S02]  /*b820*/  LEA.HI.X.SX32 R112, R112, R135, 0x1, P4 ;  /* 0x0000008770707211 */ /* 0x000fc400020f0eff */
[C---:B------:R-:W-:Y:S02]  /*b830*/  IADD3 R35, P6, PT, R10.reuse, R224, RZ ;  /* 0x000000e00a237210 */ /* 0x040fe40007fde0ff */
[----:B------:R-:W-:Y:S02]  /*b840*/  LEA.HI.X.SX32 R32, R125, R135, 0x1, P3 ;  /* 0x000000877d207211 */ /* 0x000fe400018f0eff */
[C---:B------:R-:W-:Y:S02]  /*b850*/  IADD3 R21, P4, PT, R10.reuse, R5, RZ ;  /* 0x000000050a157210 */ /* 0x040fe40007f9e0ff */
[----:B------:R-:W-:Y:S02]  /*b860*/  IADD3 R117, P3, PT, R10, R116, RZ ;  /* 0x000000740a757210 */ /* 0x000fe40007f7e0ff */
[-C--:B------:R-:W-:Y:S01]  /*b870*/  LEA.HI.X.SX32 R34, R224, R135.reuse, 0x1, P6 ;  /* 0x00000087e0227211 */ /* 0x080fe200030f0eff */
[----:B------:R-:W-:Y:S01]  /*b880*/  IMAD R118, R247, UR42, RZ ;  /* 0x0000002af7767c24 */ /* 0x000fe2000f8e02ff */
[----:B------:R-:W-:-:S02]  /*b890*/  LEA.HI.X.SX32 R20, R5, R135, 0x1, P4 ;  /* 0x0000008705147211 */ /* 0x000fc400020f0eff */
[-C--:B------:R-:W-:Y:S02]  /*b8a0*/  LEA.HI.X.SX32 R116, R116, R135.reuse, 0x1, P3 ;  /* 0x0000008774747211 */ /* 0x080fe400018f0eff */
[C---:B------:R-:W-:Y:S02]  /*b8b0*/  IADD3 R123, P6, PT, R10.reuse, R122, RZ ;  /* 0x0000007a0a7b7210 */ /* 0x040fe40007fde0ff */
[C---:B------:R-:W-:Y:S02]  /*b8c0*/  IADD3 R29, P4, PT, R10.reuse, R8, RZ ;  /* 0x000000080a1d7210 */ /* 0x040fe40007f9e0ff */
[----:B------:R-:W-:Y:S01]  /*b8d0*/  IADD3 R121, P3, PT, R10, R120, RZ ;  /* 0x000000780a797210 */ /* 0x000fe20007f7e0ff */
[----:B------:R-:W-:Y:S01]  /*b8e0*/  IMAD.U32 R5, RZ, RZ, UR27 ;  /* 0x0000001bff057e24 */ /* 0x000fe2000f8e00ff */
[-C--:B------:R-:W-:Y:S01]  /*b8f0*/  LEA.HI.X.SX32 R122, R122, R135.reuse, 0x1, P6 ;  /* 0x000000877a7a7211 */ /* 0x080fe200030f0eff */
[----:B------:R-:W-:Y:S01]  /*b900*/  IMAD.U32 R7, RZ, RZ, UR28 ;  /* 0x0000001cff077e24 */ /* 0x000fe2000f8e00ff */
[----:B------:R-:W-:-:S02]  /*b910*/  LEA.HI.X.SX32 R28, R8, R135, 0x1, P4 ;  /* 0x00000087081c7211 */ /* 0x000fc400020f0eff */
[----:B------:R-:W-:Y:S02]  /*b920*/  LEA.HI.X.SX32 R120, R120, R135, 0x1, P3 ;  /* 0x0000008778787211 */ /* 0x000fe400018f0eff */
[----:B------:R-:W-:Y:S02]  /*b930*/  SHF.R.S32.HI R136, RZ, 0x1f, R11 ;  /* 0x0000001fff887819 */ /* 0x000fe4000001140b */
[C---:B------:R-:W-:Y:S02]  /*b940*/  IADD3 R197, P6, PT, R11.reuse, UR27, RZ ;  /* 0x0000001b0bc57c10 */ /* 0x040fe4000ffde0ff */
[----:B------:R-:W-:Y:S01]  /*b950*/  IADD3 R195, P3, PT, R11, UR28, RZ ;  /* 0x0000001c0bc37c10 */ /* 0x000fe2000ff7e0ff */
[----:B------:R-:W-:Y:S01]  /*b960*/  IMAD.U32 R125, RZ, RZ, UR30 ;  /* 0x0000001eff7d7e24 */ /* 0x000fe2000f8e00ff */
[-C--:B------:R-:W-:Y:S01]  /*b970*/  LEA.HI.X.SX32 R198, R5, R136.reuse, 0x1, P6 ;  /* 0x0000008805c67211 */ /* 0x080fe200030f0eff */
[----:B------:R-:W-:Y:S01]  /*b980*/  IMAD.U32 R5, RZ, RZ, UR31 ;  /* 0x0000001fff057e24 */ /* 0x000fe2000f8e00ff */
[----:B------:R-:W-:Y:S01]  /*b990*/  LEA.HI.X.SX32 R196, R7, R136, 0x1, P3 ;  /* 0x0000008807c47211 */ /* 0x000fe200018f0eff */
[----:B------:R-:W-:Y:S01]  /*b9a0*/  IMAD.U32 R7, RZ, RZ, UR32 ;  /* 0x00000020ff077e24 */ /* 0x000fe2000f8e00ff */
[----:B------:R-:W-:-:S02]  /*b9b0*/  IADD3 R189, P6, PT, R11, UR31, RZ ;  /* 0x0000001f0bbd7c10 */ /* 0x000fc4000ffde0ff */
[----:B------:R-:W-:Y:S02]  /*b9c0*/  IADD3 R187, P3, PT, R11, UR32, RZ ;  /* 0x000000200bbb7c10 */ /* 0x000fe4000ff7e0ff */
[-C--:B------:R-:W-:Y:S01]  /*b9d0*/  LEA.HI.X.SX32 R190, R5, R136.reuse, 0x1, P6 ;  /* 0x0000008805be7211 */ /* 0x080fe200030f0eff */
[----:B------:R-:W-:Y:S01]  /*b9e0*/  IMAD.U32 R5, RZ, RZ, UR35 ;  /* 0x00000023ff057e24 */ /* 0x000fe2000f8e00ff */
[-C--:B------:R-:W-:Y:S01]  /*b9f0*/  LEA.HI.X.SX32 R188, R7, R136.reuse, 0x1, P3 ;  /* 0x0000008807bc7211 */ /* 0x080fe200018f0eff */
[----:B------:R-:W-:Y:S01]  /*ba00*/  IMAD.U32 R7, RZ, RZ, UR36 ;  /* 0x00000024ff077e24 */ /* 0x000fe2000f8e00ff */
[C---:B------:R-:W-:Y:S02]  /*ba10*/  IADD3 R181, P6, PT, R11.reuse, UR35, RZ ;  /* 0x000000230bb57c10 */ /* 0x040fe4000ffde0ff */
[----:B------:R-:W-:Y:S02]  /*ba20*/  IADD3 R179, P3, PT, R11, UR36, RZ ;  /* 0x000000240bb37c10 */ /* 0x000fe4000ff7e0ff */
[-C--:B------:R-:W-:Y:S01]  /*ba30*/  LEA.HI.X.SX32 R182, R5, R136.reuse, 0x1, P6 ;  /* 0x0000008805b67211 */ /* 0x080fe200030f0eff */
[----:B------:R-:W-:Y:S01]  /*ba40*/  IMAD.U32 R5, RZ, RZ, UR40 ;  /* 0x00000028ff057e24 */ /* 0x000fe2000f8e00ff */
[----:B------:R-:W-:-:S02]  /*ba50*/  LEA.HI.X.SX32 R180, R7, R136, 0x1, P3 ;  /* 0x0000008807b47211 */ /* 0x000fc400018f0eff */
[----:B------:R-:W-:Y:S01]  /*ba60*/  IADD3 R171, P3, PT, R11, UR40, RZ ;  /* 0x000000280bab7c10 */ /* 0x000fe2000ff7e0ff */
[----:B------:R-:W-:Y:S02]  /*ba70*/  IMAD.U32 R170, RZ, RZ, UR41 ;  /* 0x00000029ffaa7e24 */ /* 0x000fe4000f8e00ff */
[----:B------:R-:W-:Y:S01]  /*ba80*/  IMAD.U32 R168, RZ, RZ, UR52 ;  /* 0x00000034ffa87e24 */ /* 0x000fe2000f8e00ff */
[-C--:B------:R-:W-:Y:S01]  /*ba90*/  LEA.HI.X.SX32 R172, R5, R136.reuse, 0x1, P3 ;  /* 0x0000008805ac7211 */ /* 0x080fe200018f0eff */
[----:B------:R-:W-:Y:S01]  /*baa0*/  IMAD.U32 R164, RZ, RZ, UR54 ;  /* 0x00000036ffa47e24 */ /* 0x000fe2000f8e00ff */
[C---:B------:R-:W-:Y:S01]  /*bab0*/  IADD3 R163, P3, PT, R11.reuse, UR54, RZ ;  /* 0x000000360ba37c10 */ /* 0x040fe2000ff7e0ff */
[----:B------:R-:W-:Y:S02]  /*bac0*/  IMAD.U32 R162, RZ, RZ, UR55 ;  /* 0x00000037ffa27e24 */ /* 0x000fe4000f8e00ff */
[----:B------:R-:W-:Y:S01]  /*bad0*/  IMAD.U32 R160, RZ, RZ, UR56 ;  /* 0x00000038ffa07e24 */ /* 0x000fe2000f8e00ff */
[----:B------:R-:W-:Y:S01]  /*bae0*/  LEA.HI.X.SX32 R164, R164, R136, 0x1, P3 ;  /* 0x00000088a4a47211 */ /* 0x000fe200018f0eff */
[----:B------:R-:W-:Y:S01]  /*baf0*/  IMAD.U32 R156, RZ, RZ, UR25 ;  /* 0x00000019ff9c7e24 */ /* 0x000fe2000f8e00ff */
[----:B------:R-:W-:-:S02]  /*bb00*/  IADD3 R155, P3, PT, R11, UR25, RZ ;  /* 0x000000190b9b7c10 */ /* 0x000fc4000ff7e0ff */
[----:B------:R-:W-:Y:S01]  /*bb10*/  IADD3 R173, P6, PT, R11, UR39, RZ ;  /* 0x000000270bad7c10 */ /* 0x000fe2000ffde0ff */
[----:B------:R-:W-:Y:S01]  /*bb20*/  IMAD.U32 R154, RZ, RZ, UR24 ;  /* 0x00000018ff9a7e24 */ /* 0x000fe2000f8e00ff */
[----:B------:R-:W-:Y:S01]  /*bb30*/  LEA.HI.X.SX32 R156, R156, R136, 0x1, P3 ;  /* 0x000000889c9c7211 */ /* 0x000fe200018f0eff */
[----:B------:R-:W-:Y:S01]  /*bb40*/  IMAD.U32 R152, RZ, RZ, UR21 ;  /* 0x00000015ff987e24 */ /* 0x000fe2000f8e00ff */
[----:B--2---:R-:W-:-:S04]  /*bb50*/  IADD3 R15, P5, PT, R10, R227, RZ ;  /* 0x000000e30a0f7210 */ /* 0x004fc80007fbe0ff */
[----:B------:R-:W-:Y:S02]  /*bb60*/  LEA.HI.X.SX32 R14, R227, R135, 0x1, P5 ;  /* 0x00000087e30e7211 */ /* 0x000fe400028f0eff */
[----:B----4-:R-:W-:-:S04]  /*bb70*/  IADD3 R23, P5, PT, R10, R226, RZ ;  /* 0x000000e20a177210 */ /* 0x010fc80007fbe0ff */
[----:B------:R-:W-:Y:S02]  /*bb80*/  LEA.HI.X.SX32 R22, R226, R135, 0x1, P5 ;  /* 0x00000087e2167211 */ /* 0x000fe400028f0eff */
[----:B------:R-:W-:-:S04]  /*bb90*/  IADD3 R31, P5, PT, R10, R9, RZ ;  /* 0x000000090a1f7210 */ /* 0x000fc80007fbe0ff */
[----:B------:R-:W-:Y:S02]  /*bba0*/  LEA.HI.X.SX32 R30, R9, R135, 0x1, P5 ;  /* 0x00000087091e7211 */ /* 0x000fe400028f0eff */
[----:B------:R-:W-:-:S04]  /*bbb0*/  IADD3 R115, P5, PT, R10, R114, RZ ;  /* 0x000000720a737210 */ /* 0x000fc80007fbe0ff */
[----:B------:R-:W-:Y:S02]  /*bbc0*/  LEA.HI.X.SX32 R114, R114, R135, 0x1, P5 ;  /* 0x0000008772727211 */ /* 0x000fe400028f0eff */
[C---:B-----5:R-:W-:Y:S02]  /*bbd0*/  IADD3 R37, P4, PT, R10.reuse, R225, RZ ;  /* 0x000000e10a257210 */ /* 0x060fe40007f9e0ff */
[----:B------:R-:W-:Y:S01]  /*bbe0*/  IADD3 R119, P5, PT, R10, R118, RZ ;  /* 0x000000760a777210 */ /* 0x000fe20007fbe0ff */
[----:B------:R-:W-:Y:S01]  /*bbf0*/  IMAD.U32 R9, RZ, RZ, UR29 ;  /* 0x0000001dff097e24 */ /* 0x000fe2000f8e00ff */
[-C--:B------:R-:W-:Y:S02]  /*bc00*/  LEA.HI.X.SX32 R36, R225, R135.reuse, 0x1, P4 ;  /* 0x00000087e1247211 */ /* 0x080fe400020f0eff */
[----:B------:R-:W-:Y:S02]  /*bc10*/  LEA.HI.X.SX32 R118, R118, R135, 0x1, P5 ;  /* 0x0000008776767211 */ /* 0x000fe400028f0eff */
[----:B------:R-:W-:-:S02]  /*bc20*/  IADD3 R193, P4, PT, R11, UR29, RZ ;  /* 0x0000001d0bc17c10 */ /* 0x000fc4000ff9e0ff */
[----:B------:R-:W-:Y:S01]  /*bc30*/  IADD3 R191, P5, PT, R11, UR30, RZ ;  /* 0x0000001e0bbf7c10 */ /* 0x000fe2000ffbe0ff */
[----:B------:R-:W-:Y:S01]  /*bc40*/  IMAD.U32 R135, RZ, RZ, UR39 ;  /* 0x00000027ff877e24 */ /* 0x000fe2000f8e00ff */
[-C--:B------:R-:W-:Y:S01]  /*bc50*/  LEA.HI.X.SX32 R194, R9, R136.reuse, 0x1, P4 ;  /* 0x0000008809c27211 */ /* 0x080fe200020f0eff */
[----:B------:R-:W-:Y:S01]  /*bc60*/  IMAD.U32 R9, RZ, RZ, UR33 ;  /* 0x00000021ff097e24 */ /* 0x000fe2000f8e00ff */
[-C--:B------:R-:W-:Y:S01]  /*bc70*/  LEA.HI.X.SX32 R192, R125, R136.reuse, 0x1, P5 ;  /* 0x000000887dc07211 */ /* 0x080fe200028f0eff */
[----:B------:R-:W-:Y:S01]  /*bc80*/  IMAD.U32 R125, RZ, RZ, UR34 ;  /* 0x00000022ff7d7e24 */ /* 0x000fe2000f8e00ff */
[C---:B------:R-:W-:Y:S01]  /*bc90*/  IADD3 R185, P4, PT, R11.reuse, UR33, RZ ;  /* 0x000000210bb97c10 */ /* 0x040fe2000ff9e0ff */
[----:B------:R-:W1:Y:S01]  /*bca0*/  LDCU.128 UR28, c[0x0][0x380] ;  /* 0x00007000ff1c77ac */ /* 0x000e620008000c00 */
[----:B------:R-:W-:Y:S02]  /*bcb0*/  IADD3 R183, P5, PT, R11, UR34, RZ ;  /* 0x000000220bb77c10 */ /* 0x000fe4000ffbe0ff */
[-C--:B------:R-:W-:Y:S01]  /*bcc0*/  LEA.HI.X.SX32 R186, R9, R136.reuse, 0x1, P4 ;  /* 0x0000008809ba7211 */ /* 0x080fe200020f0eff */
[----:B------:R-:W-:Y:S01]  /*bcd0*/  IMAD.U32 R9, RZ, RZ, UR37 ;  /* 0x00000025ff097e24 */ /* 0x000fe2000f8e00ff */
[----:B------:R-:W-:Y:S01]  /*bce0*/  LEA.HI.X.SX32 R184, R125, R136, 0x1, P5 ;  /* 0x000000887db87211 */ /* 0x000fe200028f0eff */
[----:B------:R-:W-:Y:S01]  /*bcf0*/  IMAD.U32 R125, RZ, RZ, UR38 ;  /* 0x00000026ff7d7e24 */ /* 0x000fe2000f8e00ff */
[----:B------:R-:W-:-:S02]  /*bd00*/  IADD3 R177, P4, PT, R11, UR37, RZ ;  /* 0x000000250bb17c10 */ /* 0x000fc4000ff9e0ff */
[----:B------:R-:W-:Y:S02]  /*bd10*/  IADD3 R175, P5, PT, R11, UR38, RZ ;  /* 0x000000260baf7c10 */ /* 0x000fe4000ffbe0ff */
[-C--:B------:R-:W-:Y:S02]  /*bd20*/  LEA.HI.X.SX32 R178, R9, R136.reuse, 0x1, P4 ;  /* 0x0000008809b27211 */ /* 0x080fe400020f0eff */
[-C--:B------:R-:W-:Y:S02]  /*bd30*/  LEA.HI.X.SX32 R176, R125, R136.reuse, 0x1, P5 ;  /* 0x000000887db07211 */ /* 0x080fe400028f0eff */
[C---:B------:R-:W-:Y:S02]  /*bd40*/  IADD3 R169, P4, PT, R11.reuse, UR41, RZ ;  /* 0x000000290ba97c10 */ /* 0x040fe4000ff9e0ff */
[----:B------:R-:W-:Y:S02]  /*bd50*/  IADD3 R167, P5, PT, R11, UR52, RZ ;  /* 0x000000340ba77c10 */ /* 0x000fe4000ffbe0ff */
[----:B------:R-:W-:-:S02]  /*bd60*/  LEA.HI.X.SX32 R170, R170, R136, 0x1, P4 ;  /* 0x00000088aaaa7211 */ /* 0x000fc400020f0eff */
[-C--:B------:R-:W-:Y:S02]  /*bd70*/  LEA.HI.X.SX32 R168, R168, R136.reuse, 0x1, P5 ;  /* 0x00000088a8a87211 */ /* 0x080fe400028f0eff */
[C---:B------:R-:W-:Y:S02]  /*bd80*/  IADD3 R161, P4, PT, R11.reuse, UR55, RZ ;  /* 0x000000370ba17c10 */ /* 0x040fe4000ff9e0ff */
[----:B------:R-:W-:Y:S01]  /*bd90*/  IADD3 R159, P5, PT, R11, UR56, RZ ;  /* 0x000000380b9f7c10 */ /* 0x000fe2000ffbe0ff */
[----:B------:R-:W-:Y:S01]  /*bda0*/  IMAD.U32 R150, RZ, RZ, UR20 ;  /* 0x00000014ff967e24 */ /* 0x000fe2000f8e00ff */
[-C--:B------:R-:W-:Y:S01]  /*bdb0*/  LEA.HI.X.SX32 R162, R162, R136.reuse, 0x1, P4 ;  /* 0x00000088a2a27211 */ /* 0x080fe200020f0eff */
[----:B------:R-:W-:Y:S01]  /*bdc0*/  IMAD.U32 R166, RZ, RZ, UR53 ;  /* 0x00000035ffa67e24 */ /* 0x000fe2000f8e00ff */
[-C--:B------:R-:W-:Y:S02]  /*bdd0*/  LEA.HI.X.SX32 R160, R160, R136.reuse, 0x1, P5 ;  /* 0x00000088a0a07211 */ /* 0x080fe400028f0eff */
[----:B------:R-:W-:-:S02]  /*bde0*/  LEA.HI.X.SX32 R174, R135, R136, 0x1, P6 ;  /* 0x0000008887ae7211 */ /* 0x000fc400030f0eff */
[C---:B------:R-:W-:Y:S02]  /*bdf0*/  IADD3 R153, P3, PT, R11.reuse, UR24, RZ ;  /* 0x000000180b997c10 */ /* 0x040fe4000ff7e0ff */
[C---:B------:R-:W-:Y:S02]  /*be00*/  IADD3 R151, P4, PT, R11.reuse, UR21, RZ ;  /* 0x000000150b977c10 */ /* 0x040fe4000ff9e0ff */
[C---:B------:R-:W-:Y:S02]  /*be10*/  IADD3 R149, P5, PT, R11.reuse, UR20, RZ ;  /* 0x000000140b957c10 */ /* 0x040fe4000ffbe0ff */
[----:B------:R-:W-:Y:S01]  /*be20*/  IADD3 R165, P6, PT, R11, UR53, RZ ;  /* 0x000000350ba57c10 */ /* 0x000fe2000ffde0ff */
[----:B------:R-:W-:Y:S01]  /*be30*/  IMAD.U32 R148, RZ, RZ, UR19 ;  /* 0x00000013ff947e24 */ /* 0x000fe2000f8e00ff */
[----:B------:R-:W-:Y:S01]  /*be40*/  SHF.R.S32.HI R126, RZ, 0x1f, R252 ;  /* 0x0000001fff7e7819 */ /* 0x000fe200000114fc */
[----:B------:R-:W-:Y:S01]  /*be50*/  IMAD.U32 R146, RZ, RZ, UR18 ;  /* 0x00000012ff927e24 */ /* 0x000fe2000f8e00ff */
[-C--:B------:R-:W-:Y:S01]  /*be60*/  LEA.HI.X.SX32 R154, R154, R136.reuse, 0x1, P3 ;  /* 0x000000889a9a7211 */ /* 0x080fe200018f0eff */
[----:B------:R-:W-:Y:S01]  /*be70*/  IMAD.U32 R144, RZ, RZ, UR17 ;  /* 0x00000011ff907e24 */ /* 0x000fe2000f8e00ff */
[-C--:B------:R-:W-:Y:S01]  /*be80*/  LEA.HI.X.SX32 R152, R152, R136.reuse, 0x1, P4 ;  /* 0x0000008898987211 */ /* 0x080fe200020f0eff */
[----:B------:R-:W-:Y:S01]  /*be90*/  IMAD.U32 R158, RZ, RZ, UR57 ;  /* 0x00000039ff9e7e24 */ /* 0x000fe2000f8e00ff */
[----:B------:R-:W-:-:S02]  /*bea0*/  LEA.HI.X.SX32 R150, R150, R136, 0x1, P5 ;  /* 0x0000008896967211 */ /* 0x000fc400028f0eff */
[----:B------:R-:W-:Y:S02]  /*beb0*/  LEA.HI.X.SX32 R166, R166, R136, 0x1, P6 ;  /* 0x00000088a6a67211 */ /* 0x000fe400030f0eff */
[C---:B------:R-:W-:Y:S02]  /*bec0*/  IADD3 R147, P3, PT, R11.reuse, UR19, RZ ;  /* 0x000000130b937c10 */ /* 0x040fe4000ff7e0ff */
[C---:B------:R-:W-:Y:S02]  /*bed0*/  IADD3 R145, P4, PT, R11.reuse, UR18, RZ ;  /* 0x000000120b917c10 */ /* 0x040fe4000ff9e0ff */
[C---:B------:R-:W-:Y:S02]  /*bee0*/  IADD3 R143, P5, PT, R11.reuse, UR17, RZ ;  /* 0x000000110b8f7c10 */ /* 0x040fe4000ffbe0ff */
[----:B------:R-:W-:Y:S02]  /*bef0*/  IADD3 R157, P6, PT, R11, UR57, RZ ;  /* 0x000000390b9d7c10 */ /* 0x000fe4000ffde0ff */
[----:B------:R-:W-:Y:S01]  /*bf00*/  LEA.HI R126, R126, R252, RZ, 0x7 ;  /* 0x000000fc7e7e7211 */ /* 0x000fe200078f38ff */
[----:B------:R-:W-:Y:S01]  /*bf10*/  IMAD.U32 R142, RZ, RZ, UR16 ;  /* 0x00000010ff8e7e24 */ /* 0x000fe2000f8e00ff */
[-C--:B------:R-:W-:Y:S01]  /*bf20*/  LEA.HI.X.SX32 R148, R148, R136.reuse, 0x1, P3 ;  /* 0x0000008894947211 */ /* 0x080fe200018f0eff */
[----:B------:R-:W-:Y:S01]  /*bf30*/  IMAD.U32 R140, RZ, RZ, UR15 ;  /* 0x0000000fff8c7e24 */ /* 0x000fe2000f8e00ff */
[-C--:B------:R-:W-:Y:S01]  /*bf40*/  LEA.HI.X.SX32 R146, R146, R136.reuse, 0x1, P4 ;  /* 0x0000008892927211 */ /* 0x080fe200020f0eff */
[----:B------:R-:W-:Y:S01]  /*bf50*/  IMAD.U32 R138, RZ, RZ, UR14 ;  /* 0x0000000eff8a7e24 */ /* 0x000fe2000f8e00ff */
[-C--:B------:R-:W-:Y:S01]  /*bf60*/  LEA.HI.X.SX32 R144, R144, R136.reuse, 0x1, P5 ;  /* 0x0000008890907211 */ /* 0x080fe200028f0eff */
[----:B------:R-:W-:Y:S01]  /*bf70*/  IMAD.U32 R4, RZ, RZ, UR6 ;  /* 0x00000006ff047e24 */ /* 0x000fe2000f8e00ff */
[----:B------:R-:W-:-:S02]  /*bf80*/  LEA.HI.X.SX32 R158, R158, R136, 0x1, P6 ;  /* 0x000000889e9e7211 */ /* 0x000fc400030f0eff */
[C---:B------:R-:W-:Y:S02]  /*bf90*/  IADD3 R141, P3, PT, R11.reuse, UR16, RZ ;  /* 0x000000100b8d7c10 */ /* 0x040fe4000ff7e0ff */
[C---:B------:R-:W-:Y:S02]  /*bfa0*/  IADD3 R139, P4, PT, R11.reuse, UR15, RZ ;  /* 0x0000000f0b8b7c10 */ /* 0x040fe4000ff9e0ff */
[C---:B------:R-:W-:Y:S02]  /*bfb0*/  IADD3 R137, P5, PT, R11.reuse, UR14, RZ ;  /* 0x0000000e0b897c10 */ /* 0x040fe4000ffbe0ff */
[----:B------:R-:W-:Y:S02]  /*bfc0*/  IADD3 R135, P6, PT, R11, UR6, RZ ;  /* 0x000000060b877c10 */ /* 0x000fe4000ffde0ff */
[----:B------:R-:W-:Y:S01]  /*bfd0*/  SHF.R.S32.HI R126, RZ, 0x7, R126 ;  /* 0x00000007ff7e7819 */ /* 0x000fe2000001147e */
[----:B------:R-:W-:Y:S01]  /*bfe0*/  USHF.R.S32.HI UR5, URZ, 0x1f, UR26 ;  /* 0x0000001fff057899 */ /* 0x000fe2000801141a */
[----:B------:R-:W-:-:S02]  /*bff0*/  LEA.HI.X.SX32 R142, R142, R136, 0x1, P3 ;  /* 0x000000888e8e7211 */ /* 0x000fc400018f0eff */
[-C--:B------:R-:W-:Y:S02]  /*c000*/  LEA.HI.X.SX32 R140, R140, R136.reuse, 0x1, P4 ;  /* 0x000000888c8c7211 */ /* 0x080fe400020f0eff */
[-C--:B------:R-:W-:Y:S02]  /*c010*/  LEA.HI.X.SX32 R138, R138, R136.reuse, 0x1, P5 ;  /* 0x000000888a8a7211 */ /* 0x080fe400028f0eff */
[----:B------:R-:W-:Y:S01]  /*c020*/  SHF.L.U64.HI R12, R13, 0x2, R199 ;  /* 0x000000020d0c7819 */ /* 0x000fe200000102c7 */
[----:B-1----:R-:W-:Y:S01]  /*c030*/  UIMAD.WIDE.U32 UR30, UR43, 0xc, UR30 ;  /* 0x0000000c2b1e78a5 */ /* 0x002fe2000f8e001e */
[----:B------:R-:W-:Y:S02]  /*c040*/  LEA.HI.X.SX32 R136, R4, R136, 0x1, P6 ;  /* 0x0000008804887211 */ /* 0x000fe400030f0eff */
[----:B------:R-:W-:Y:S01]  /*c050*/  VIMNMX R199, PT, PT, R126, 0x2, !PT ;  /* 0x000000027ec77848 */ /* 0x000fe20007fe0100 */
[C---:B------:R-:W-:Y:S01]  /*c060*/  IMAD.SHL.U32 R11, R200.reuse, 0x4, RZ ;  /* 0x00000004c80b7824 */ /* 0x040fe200078e00ff */
[----:B------:R-:W-:Y:S01]  /*c070*/  SHF.L.U64.HI R10, R200, 0x2, R201 ;  /* 0x00000002c80a7819 */ /* 0x000fe200000102c9 */
[----:B------:R-:W-:Y:S01]  /*c080*/  UIMAD.WIDE.U32 UR20, UR26, 0xc, UR28 ;  /* 0x0000000c1a1478a5 */ /* 0x000fe2000f8e001c */
[----:B------:R-:W-:Y:S01]  /*c090*/  SHF.L.U64.HI R134, R133, 0x2, R134 ;  /* 0x0000000285867819 */ /* 0x000fe20000010286 */
[----:B------:R-:W-:Y:S01]  /*c0a0*/  UIMAD UR17, UR4, 0xc, URZ ;  /* 0x0000000c041178a4 */ /* 0x000fe2000f8e02ff */
[----:B------:R-:W-:Y:S01]  /*c0b0*/  SHF.L.U64.HI R14, R15, 0x2, R14 ;  /* 0x000000020f0e7819 */ /* 0x000fe2000001020e */
[----:B------:R-:W-:Y:S01]  /*c0c0*/  UIMAD UR18, UR5, 0xc, URZ ;  /* 0x0000000c051278a4 */ /* 0x000fe2000f8e02ff */
[----:B------:R-:W-:Y:S01]  /*c0d0*/  SHF.L.U64.HI R16, R17, 0x2, R16 ;  /* 0x0000000211107819 */ /* 0x000fe20000010210 */
[----:B------:R-:W-:Y:S01]  /*c0e0*/  VIADD R200, R126, 0xfffffffd ;  /* 0xfffffffd7ec87836 */ /* 0x000fe20000000000 */
[----:B------:R-:W-:Y:S01]  /*c0f0*/  SHF.L.U64.HI R18, R19, 0x2, R18 ;  /* 0x0000000213127819 */ /* 0x000fe20000010212 */
[----:B------:R-:W-:Y:S01]  /*c100*/  VIADD R124, R124, 0xfffffe80 ;  /* 0xfffffe807c7c7836 */ /* 0x000fe20000000000 */
[----:B------:R-:W-:Y:S01]  /*c110*/  SHF.L.U64.HI R20, R21, 0x2, R20 ;  /* 0x0000000215147819 */ /* 0x000fe20000010214 */
[----:B------:R-:W-:Y:S01]  /*c120*/  IMAD.SHL.U32 R133, R133, 0x4, RZ ;  /* 0x0000000485857824 */ /* 0x000fe200078e00ff */
        /* <DEDUP_REMOVED lines=177> */
[----:B------:R-:W-:-:S02]  /*cc40*/  IMAD.SHL.U32 R113, R113, 0x4, RZ ;  /* 0x0000000471717824 */ /* 0x000fc400078e00ff */
[----:B------:R-:W-:Y:S02]  /*cc50*/  IMAD.SHL.U32 R115, R115, 0x4, RZ ;  /* 0x0000000473737824 */ /* 0x000fe400078e00ff */
[----:B------:R-:W-:Y:S02]  /*cc60*/  IMAD.SHL.U32 R117, R117, 0x4, RZ ;  /* 0x0000000475757824 */ /* 0x000fe400078e00ff */
[----:B------:R-:W-:Y:S02]  /*cc70*/  IMAD.SHL.U32 R119, R119, 0x4, RZ ;  /* 0x0000000477777824 */ /* 0x000fe400078e00ff */
[----:B------:R-:W-:Y:S02]  /*cc80*/  IMAD.SHL.U32 R121, R121, 0x4, RZ ;  /* 0x0000000479797824 */ /* 0x000fe400078e00ff */
[----:B------:R-:W-:Y:S02]  /*cc90*/  IMAD.SHL.U32 R123, R123, 0x4, RZ ;  /* 0x000000047b7b7824 */ /* 0x000fe400078e00ff */
[----:B------:R-:W-:-:S02]  /*cca0*/  VIADD R199, R199, 0xffffffff ;  /* 0xffffffffc7c77836 */ /* 0x000fc40000000000 */
[----:B------:R-:W-:Y:S01]  /*ccb0*/  IMAD.MOV.U32 R126, RZ, RZ, RZ ;  /* 0x000000ffff7e7224 */ /* 0x000fe200078e00ff */
[----:B------:R-:W-:Y:S01]  /*ccc0*/  UMOV UR14, UR9 ;  /* 0x00000009000e7c82 */ /* 0x000fe20008000000 */
[----:B------:R-:W-:Y:S01]  /*ccd0*/  UMOV UR15, 0x1 ;  /* 0x00000001000f7882 */ /* 0x000fe20000000000 */
[----:B------:R-:W-:Y:S01]  /*cce0*/  UMOV UR16, 0x2 ;  /* 0x0000000200107882 */ /* 0x000fe20000000000 */
[----:B------:R-:W-:Y:S01]  /*ccf0*/  UMOV UR4, URZ ;  /* 0x000000ff00047c82 */ /* 0x000fe20008000000 */
[----:B------:R-:W-:Y:S01]  /*cd00*/  UMOV UR5, URZ ;  /* 0x000000ff00057c82 */ /* 0x000fe20008000000 */
[----:B------:R-:W-:Y:S01]  /*cd10*/  UMOV UR6, URZ ;  /* 0x000000ff00067c82 */ /* 0x000fe20008000000 */
[----:B------:R-:W-:Y:S02]  /*cd20*/  UIADD3 UR17, UPT, UPT, UR31, UR17, URZ ;  /* 0x000000111f117290 */ /* 0x000fe4000fffe0ff */
[----:B------:R-:W-:Y:S01]  /*cd30*/  UIADD3 UR18, UPT, UPT, UR21, UR18, URZ ;  /* 0x0000001215127290 */ /* 0x000fe2000fffe0ff */
[----:B------:R-:W-:-:S11]  /*cd40*/  UMOV UR19, UR30 ;  /* 0x0000001e00137c82 */ /* 0x000fd60008000000 */
.L_x_10:
[----:B------:R-:W-:Y:S01]  /*cd50*/  UIADD3 UR4, UPT, UPT, UR4, 0x1, URZ ;  /* 0x0000000104047890 */ /* 0x000fe2000fffe0ff */
[----:B------:R-:W-:-:S04]  /*cd60*/  DEPBAR.LE SB0, 0x2 ;  /* 0x000080800000791a */ /* 0x000fc80000000000 */
[----:B------:R-:W-:Y:S01]  /*cd70*/  ULEA UR9, UR15, UR7, 0x3 ;  /* 0x000000070f097291 */ /* 0x000fe2000f8e18ff */
[----:B------:R-:W-:Y:S01]  /*cd80*/  IMAD.U32 R126, R126, -0x80000000, RZ ;  /* 0x800000007e7e7824 */ /* 0x000fe200078e00ff */
[----:B------:R-:W-:Y:S02]  /*cd90*/  UISETP.GT.AND UP1, UPT, UR4, 0x2, UPT ;  /* 0x000000020400788c */ /* 0x000fe4000bf24270 */
[----:B------:R-:W-:Y:S02]  /*cda0*/  UIADD3 UR9, UPT, UPT, UR9, 0x24000, URZ ;  /* 0x0002400009097890 */ /* 0x000fe4000fffe0ff */
[----:B------:R-:W-:Y:S01]  /*cdb0*/  USEL UR4, UR4, URZ, !UP1 ;  /* 0x000000ff04047287 */ /* 0x000fe2000c800000 */
[----:B------:R-:W-:Y:S06]  /*cdc0*/  BAR.SYNC.DEFER_BLOCKING 0x0 ;  /* 0x0000000000007b1d */ /* 0x000fec0000010000 */
[----:B------:R-:W-:Y:S05]  /*cdd0*/  @P1 BRA `(.L_x_8) ;  /* 0x0000000400d01947 */ /* 0x000fea0003800000 */
[----:B------:R-:W-:Y:S02]  /*cde0*/  ULEA UR25, UR4, UR7, 0xf ;  /* 0x0000000704197291 */ /* 0x000fe4000f8e78ff */
[----:B------:R-:W-:Y:S02]  /*cdf0*/  ULEA UR24, UR4, UR7, 0xe ;  /* 0x0000000704187291 */ /* 0x000fe4000f8e70ff */
[----:B------:R-:W-:Y:S02]  /*ce00*/  USHF.R.U32.HI UR25, URZ, 0x4, UR25 ;  /* 0x00000004ff197899 */ /* 0x000fe40008011619 */
[----:B------:R-:W-:Y:S02]  /*ce10*/  UIADD3 UR24, UPT, UPT, UR24, 0x18000, URZ ;  /* 0x0001800018187890 */ /* 0x000fe4000fffe0ff */
[----:B------:R-:W-:Y:S02]  /*ce20*/  USGXT.U32 UR62, UR25, 0xe ;  /* 0x0000000e193e789a */ /* 0x000fe40008000000 */
[----:B------:R-:W-:-:S02]  /*ce30*/  USHF.R.U32.HI UR64, URZ, 0x4, UR24 ;  /* 0x00000004ff407899 */ /* 0x000fc40008011618 */
[----:B------:R-:W-:Y:S02]  /*ce40*/  UIADD3 UR24, UP1, UPT, UR62, 0x2, URZ ;  /* 0x000000023e187890 */ /* 0x000fe4000ff3e0ff */
[----:B------:R-:W-:Y:S01]  /*ce50*/  USGXT.U32 UR64, UR64, 0xe ;  /* 0x0000000e4040789a */ /* 0x000fe20008000000 */
[----:B------:R-:W-:Y:S01]  /*ce60*/  UMOV UR21, URZ ;  /* 0x000000ff00157c82 */ /* 0x000fe20008000000 */
[----:B------:R-:W-:Y:S01]  /*ce70*/  UMOV UR30, URZ ;  /* 0x000000ff001e7c82 */ /* 0x000fe20008000000 */
[----:B------:R-:W-:Y:S02]  /*ce80*/  UIADD3.X UR25, UPT, UPT, UR21, 0x40004040, URZ, UP1, !UPT ;  /* 0x4000404015197890 */ /* 0x000fe40008ffe4ff */
[----:B------:R-:W-:Y:S02]  /*ce90*/  UIADD3 UR34, UP1, UPT, UR64, 0x2, URZ ;  /* 0x0000000240227890 */ /* 0x000fe4000ff3e0ff */
[----:B------:R-:W-:Y:S02]  /*cea0*/  UIADD3 UR56, UP6, UPT, UR24, 0x2, URZ ;  /* 0x0000000218387890 */ /* 0x000fe4000ffde0ff */
[----:B------:R-:W-:-:S02]  /*ceb0*/  UIADD3.X UR35, UPT, UPT, UR30, 0x40004040, URZ, UP1, !UPT ;  /* 0x400040401e237890 */ /* 0x000fc40008ffe4ff */
[----:B------:R-:W-:Y:S02]  /*cec0*/  UIADD3 UR40, UP2, UPT, UR24, 0x1fe, URZ ;  /* 0x000001fe18287890 */ /* 0x000fe4000ff5e0ff */
[----:B------:R-:W-:Y:S01]  /*ced0*/  UIADD3 UR58, UP5, UPT, UR34, 0x2, URZ ;  /* 0x00000002223a7890 */ /* 0x000fe2000ffbe0ff */
[----:B------:R-:W-:Y:S01]  /*cee0*/  UMOV UR26, UR9 ;  /* 0x00000009001a7c82 */ /* 0x000fe20008000000 */
[----:B------:R-:W-:Y:S01]  /*cef0*/  UMOV UR27, URZ ;  /* 0x000000ff001b7c82 */ /* 0x000fe20008000000 */
[----:B------:R-:W-:Y:S01]  /*cf00*/  UIADD3.X UR57, UPT, UPT, UR25, URZ, URZ, UP6, !UPT ;  /* 0x000000ff19397290 */ /* 0x000fe2000b7fe4ff */
[----:B------:R-:W-:Y:S01]  /*cf10*/  UMOV UR21, UR26 ;  /* 0x0000001a00157c82 */ /* 0x000fe20008000000 */
[----:B------:R-:W-:Y:S02]  /*cf20*/  UIADD3 UR26, UP6, UPT, UR24, 0x204, URZ ;  /* 0x00000204181a7890 */ /* 0x000fe4000ffde0ff */
[----:B------:R-:W-:Y:S02]  /*cf30*/  UIADD3.X UR59, UPT, UPT, UR35, URZ, URZ, UP5, !UPT ;  /* 0x000000ff233b7290 */ /* 0x000fe4000affe4ff */
[----:B------:R-:W-:Y:S01]  /*cf40*/  UIADD3.X UR41, UPT, UPT, UR25, URZ, URZ, UP2, !UPT ;  /* 0x000000ff19297290 */ /* 0x000fe200097fe4ff */
[----:B------:R-:W-:Y:S01]  /*cf50*/  UMOV UR60, 0x0 ;  /* 0x00000000003c7882 */ /* 0x000fe20000000000 */
[----:B------:R-:W-:Y:S01]  /*cf60*/  UMOV UR61, 0x4080910 ;  /* 0x04080910003d7882 */ /* 0x000fe20000000000 */
[----:B------:R-:W-:Y:S01]  /*cf70*/  UIADD3 UR50, UP4, UPT, UR24, 0x4, URZ ;  /* 0x0000000418327890 */ /* 0x000fe2000ff9e0ff */
[----:B------:R-:W-:Y:S01]  /*cf80*/  UMOV UR63, 0x40004040 ;  /* 0x40004040003f7882 */ /* 0x000fe20000000000 */
[----:B------:R-:W-:Y:S01]  /*cf90*/  UIADD3 UR52, UP5, UPT, UR34, 0x4, URZ ;  /* 0x0000000422347890 */ /* 0x000fe2000ffbe0ff */
[----:B------:R-:W-:Y:S01]  /*cfa0*/  UMOV UR65, 0x40004040 ;  /* 0x4000404000417882 */ /* 0x000fe20000000000 */
[----:B------:R-:W-:Y:S01]  /*cfb0*/  UIADD3 UR42, UP2, UPT, UR34, 0xfe, URZ ;  /* 0x000000fe222a7890 */ /* 0x000fe2000ff5e0ff */
[----:B------:R-:W-:Y:S01]  /*cfc0*/  UTCHMMA gdesc[UR62], gdesc[UR64], tmem[UR8], tmem[UR60], idesc[UR61], UPT ;  /* 0x00ff3c403e0075ea */ /* 0x000fe2000b800008 */
[----:B------:R-:W-:Y:S01]  /*cfd0*/  UMOV UR66, 0x0 ;  /* 0x0000000000427882 */ /* 0x000fe20000000000 */
[----:B------:R-:W-:Y:S01]  /*cfe0*/  UMOV UR67, 0x4080910 ;  /* 0x0408091000437882 */ /* 0x000fe20000000000 */
[----:B------:R-:W-:-:S02]  /*cff0*/  UIADD3 UR36, UP1, UPT, UR24, 0x202, URZ ;  /* 0x0000020218247890 */ /* 0x000fc4000ff3e0ff */
[----:B------:R1:W-:Y:S01]  /*d000*/  UTCHMMA gdesc[UR24], gdesc[UR34], tmem[UR8], tmem[UR66], idesc[UR67], UPT ;  /* 0x00ff4222180075ea */ /* 0x0003e2000b800008 */
[----:B------:R-:W-:Y:S02]  /*d010*/  UIADD3.X UR27, UPT, UPT, UR25, URZ, URZ, UP6, !UPT ;  /* 0x000000ff191b7290 */ /* 0x000fe4000b7fe4ff */
[----:B------:R-:W-:Y:S02]  /*d020*/  UIADD3.X UR51, UPT, UPT, UR25, URZ, URZ, UP4, !UPT ;  /* 0x000000ff19337290 */ /* 0x000fe4000a7fe4ff */
[----:B------:R-:W-:Y:S02]  /*d030*/  UIADD3.X UR53, UPT, UPT, UR35, URZ, URZ, UP5, !UPT ;  /* 0x000000ff23357290 */ /* 0x000fe4000affe4ff */
[----:B------:R-:W-:Y:S02]  /*d040*/  UIADD3.X UR43, UPT, UPT, UR35, URZ, URZ, UP2, !UPT ;  /* 0x000000ff232b7290 */ /* 0x000fe400097fe4ff */
[----:B------:R-:W-:Y:S02]  /*d050*/  UIADD3 UR38, UP3, UPT, UR24, 0x200, URZ ;  /* 0x0000020018267890 */ /* 0x000fe4000ff7e0ff */
[----:B-1----:R-:W-:-:S02]  /*d060*/  UIADD3 UR66, UP6, UPT, UR34, 0x104, URZ ;  /* 0x0000010422427890 */ /* 0x002fc4000ffde0ff */
[----:B------:R-:W-:Y:S01]  /*d070*/  UIADD3 UR46, UP2, UPT, UR34, 0x100, URZ ;  /* 0x00000100222e7890 */ /* 0x000fe2000ff5e0ff */
[----:B------:R-:W-:Y:S01]  /*d080*/  UMOV UR54, 0x0 ;  /* 0x0000000000367882 */ /* 0x000fe20000000000 */
[----:B------:R-:W-:Y:S01]  /*d090*/  UMOV UR55, 0x4080910 ;  /* 0x0408091000377882 */ /* 0x000fe20000000000 */
[----:B------:R-:W-:Y:S01]  /*d0a0*/  UIADD3.X UR37, UPT, UPT, UR25, URZ, URZ, UP1, !UPT ;  /* 0x000000ff19257290 */ /* 0x000fe20008ffe4ff */
[----:B------:R1:W-:Y:S01]  /*d0b0*/  UTCHMMA gdesc[UR56], gdesc[UR58], tmem[UR8], tmem[UR54], idesc[UR55], UPT ;  /* 0x00ff363a380075ea */ /* 0x0003e2000b800008 */
[----:B------:R-:W-:Y:S02]  /*d0c0*/  UIADD3 UR64, UP1, UPT, UR34, 0x102, URZ ;  /* 0x0000010222407890 */ /* 0x000fe4000ff3e0ff */
[----:B------:R-:W-:Y:S02]  /*d0d0*/  UIADD3 UR32, UP4, UPT, UR24, 0x3fe, URZ ;  /* 0x000003fe18207890 */ /* 0x000fe4000ff9e0ff */
[----:B------:R-:W-:Y:S02]  /*d0e0*/  UIADD3.X UR67, UPT, UPT, UR35, URZ, URZ, UP6, !UPT ;  /* 0x000000ff23437290 */ /* 0x000fe4000b7fe4ff */
[----:B------:R-:W-:-:S02]  /*d0f0*/  UIADD3 UR30, UP5, UPT, UR24, 0x400, URZ ;  /* 0x00000400181e7890 */ /* 0x000fc4000ffbe0ff */
[----:B------:R-:W-:Y:S02]  /*d100*/  UIADD3.X UR39, UPT, UPT, UR25, URZ, URZ, UP3, !UPT ;  /* 0x000000ff19277290 */ /* 0x000fe40009ffe4ff */
[----:B------:R-:W-:Y:S02]  /*d110*/  UIADD3.X UR47, UPT, UPT, UR35, URZ, URZ, UP2, !UPT ;  /* 0x000000ff232f7290 */ /* 0x000fe400097fe4ff */
[----:B-1----:R-:W-:Y:S02]  /*d120*/  UIADD3 UR54, UP6, UPT, UR34, 0x1fe, URZ ;  /* 0x000001fe22367890 */ /* 0x002fe4000ffde0ff */
[----:B------:R-:W-:Y:S01]  /*d130*/  UIADD3 UR62, UP3, UPT, UR24, 0x402, URZ ;  /* 0x00000402183e7890 */ /* 0x000fe2000ff7e0ff */
[----:B------:R-:W-:Y:S01]  /*d140*/  UMOV UR44, 0x0 ;  /* 0x00000000002c7882 */ /* 0x000fe20000000000 */
[----:B------:R-:W-:Y:S01]  /*d150*/  UMOV UR45, 0x4080910 ;  /* 0x04080910002d7882 */ /* 0x000fe20000000000 */
[----:B------:R-:W-:Y:S01]  /*d160*/  UIADD3 UR60, UP2, UPT, UR24, 0x404, URZ ;  /* 0x00000404183c7890 */ /* 0x000fe2000ff5e0ff */
[----:B------:R1:W-:Y:S01]  /*d170*/  UTCHMMA gdesc[UR50], gdesc[UR52], tmem[UR8], tmem[UR44], idesc[UR45], UPT ;  /* 0x00ff2c34320075ea */ /* 0x0003e2000b800008 */
[----:B------:R-:W-:-:S02]  /*d180*/  UIADD3.X UR65, UPT, UPT, UR35, URZ, URZ, UP1, !UPT ;  /* 0x000000ff23417290 */ /* 0x000fc40008ffe4ff */
[----:B------:R-:W-:Y:S02]  /*d190*/  UIADD3 UR68, UP1, UPT, UR24, 0x5fe, URZ ;  /* 0x000005fe18447890 */ /* 0x000fe4000ff3e0ff */
[----:B------:R-:W-:Y:S01]  /*d1a0*/  UIADD3.X UR33, UPT, UPT, UR25, URZ, URZ, UP4, !UPT ;  /* 0x000000ff19217290 */ /* 0x000fe2000a7fe4ff */
[----:B------:R-:W-:Y:S01]  /*d1b0*/  UMOV UR48, 0x0 ;  /* 0x0000000000307882 */ /* 0x000fe20000000000 */
[----:B------:R-:W-:Y:S01]  /*d1c0*/  UMOV UR49, 0x4080910 ;  /* 0x0408091000317882 */ /* 0x000fe20000000000 */
[----:B------:R-:W-:Y:S01]  /*d1d0*/  UIADD3 UR56, UP4, UPT, UR24, 0x600, URZ ;  /* 0x0000060018387890 */ /* 0x000fe2000ff9e0ff */
[----:B------:R2:W-:Y:S01]  /*d1e0*/  UTCHMMA gdesc[UR40], gdesc[UR42], tmem[UR8], tmem[UR48], idesc[UR49], UPT ;  /* 0x00ff302a280075ea */ /* 0x0005e2000b800008 */
[----:B------:R-:W-:Y:S02]  /*d1f0*/  UIADD3.X UR31, UPT, UPT, UR25, URZ, URZ, UP5, !UPT ;  /* 0x000000ff191f7290 */ /* 0x000fe4000affe4ff */
[----:B------:R-:W-:Y:S02]  /*d200*/  UIADD3.X UR55, UPT, UPT, UR35, URZ, URZ, UP6, !UPT ;  /* 0x000000ff23377290 */ /* 0x000fe4000b7fe4ff */
[----:B-1----:R-:W-:-:S02]  /*d210*/  UIADD3 UR44, UP5, UPT, UR34, 0x200, URZ ;  /* 0x00000200222c7890 */ /* 0x002fc4000ffbe0ff */
[----:B------:R-:W-:Y:S02]  /*d220*/  UIADD3 UR50, UP6, UPT, UR24, 0x602, URZ ;  /* 0x0000060218327890 */ /* 0x000fe4000ffde0ff */
[----:B------:R-:W-:Y:S02]  /*d230*/  UIADD3.X UR63, UPT, UPT, UR25, URZ, URZ, UP3, !UPT ;  /* 0x000000ff193f7290 */ /* 0x000fe40009ffe4ff */
[----:B------:R-:W-:Y:S02]  /*d240*/  UIADD3 UR52, UP3, UPT, UR34, 0x202, URZ ;  /* 0x0000020222347890 */ /* 0x000fe4000ff7e0ff */
[----:B------:R-:W-:Y:S01]  /*d250*/  UIADD3.X UR61, UPT, UPT, UR25, URZ, URZ, UP2, !UPT ;  /* 0x000000ff193d7290 */ /* 0x000fe200097fe4ff */
[----:B------:R-:W-:Y:S01]  /*d260*/  UMOV UR70, 0x0 ;  /* 0x0000000000467882 */ /* 0x000fe20000000000 */
[----:B------:R-:W-:Y:S01]  /*d270*/  UMOV UR71, 0x4080910 ;  /* 0x0408091000477882 */ /* 0x000fe20000000000 */
[----:B--2---:R-:W-:Y:S01]  /*d280*/  UIADD3 UR40, UP2, UPT, UR34, 0x204, URZ ;  /* 0x0000020422287890 */ /* 0x004fe2000ff5e0ff */
[----:B------:R1:W-:Y:S01]  /*d290*/  UTCHMMA gdesc[UR38], gdesc[UR46], tmem[UR8], tmem[UR70], idesc[UR71], UPT ;  /* 0x00ff462e260075ea */ /* 0x0003e2000b800008 */
[----:B------:R-:W-:-:S02]  /*d2a0*/  UIADD3.X UR69, UPT, UPT, UR25, URZ, URZ, UP1, !UPT ;  /* 0x000000ff19457290 */ /* 0x000fc40008ffe4ff */
[----:B------:R-:W-:Y:S02]  /*d2b0*/  UIADD3 UR48, UP1, UPT, UR34, 0x2fe, URZ ;  /* 0x000002fe22307890 */ /* 0x000fe4000ff3e0ff */
[----:B------:R-:W-:Y:S02]  /*d2c0*/  UIADD3.X UR57, UPT, UPT, UR25, URZ, URZ, UP4, !UPT ;  /* 0x000000ff19397290 */ /* 0x000fe4000a7fe4ff */
[----:B------:R-:W-:Y:S02]  /*d2d0*/  UIADD3.X UR45, UPT, UPT, UR35, URZ, URZ, UP5, !UPT ;  /* 0x000000ff232d7290 */ /* 0x000fe4000affe4ff */
[----:B------:R-:W-:Y:S02]  /*d2e0*/  UIADD3 UR42, UP4, UPT, UR34, 0x300, URZ ;  /* 0x00000300222a7890 */ /* 0x000fe4000ff9e0ff */
[----:B------:R-:W-:Y:S02]  /*d2f0*/  UIADD3.X UR51, UPT, UPT, UR25, URZ, URZ, UP6, !UPT ;  /* 0x000000ff19337290 */ /* 0x000fe4000b7fe4ff */
[----:B-1----:R-:W-:-:S02]  /*d300*/  UIADD3 UR38, UP6, UPT, UR34, 0x302, URZ ;  /* 0x0000030222267890 */ /* 0x002fc4000ffde0ff */
[----:B------:R-:W-:Y:S02]  /*d310*/  UIADD3.X UR53, UPT, UPT, UR35, URZ, URZ, UP3, !UPT ;  /* 0x000000ff23357290 */ /* 0x000fe40009ffe4ff */
[----:B------:R-:W-:Y:S02]  /*d320*/  UIADD3 UR24, UP5, UPT, UR24, 0x604, URZ ;  /* 0x0000060418187890 */ /* 0x000fe4000ffbe0ff */
[----:B------:R-:W-:Y:S02]  /*d330*/  UIADD3 UR34, UP3, UPT, UR34, 0x304, URZ ;  /* 0x0000030422227890 */ /* 0x000fe4000ff7e0ff */
[----:B------:R-:W-:Y:S02]  /*d340*/  UIADD3.X UR41, UPT, UPT, UR35, URZ, URZ, UP2, !UPT ;  /* 0x000000ff23297290 */ /* 0x000fe400097fe4ff */
[----:B------:R-:W-:Y:S01]  /*d350*/  UIADD3.X UR49, UPT, UPT, UR35, URZ, URZ, UP1, !UPT ;  /* 0x000000ff23317290 */ /* 0x000fe20008ffe4ff */
[----:B------:R-:W-:Y:S01]  /*d360*/  UMOV UR28, 0x0 ;  /* 0x00000000001c7882 */ /* 0x000fe20000000000 */
[----:B------:R-:W-:Y:S01]  /*d370*/  UMOV UR29, 0x4080910 ;  /* 0x04080910001d7882 */ /* 0x000fe20000000000 */
[----:B------:R-:W-:Y:S01]  /*d380*/  UIADD3.X UR43, UPT, UPT, UR35, URZ, URZ, UP4, !UPT ;  /* 0x000000ff232b7290 */ /* 0x000fe2000a7fe4ff */
[----:B------:R1:W-:Y:S01]  /*d390*/  UTCHMMA gdesc[UR36], gdesc[UR64], tmem[UR8], tmem[UR28], idesc[UR29], UPT ;  /* 0x00ff1c40240075ea */ /* 0x0003e2000b800008 */
[----:B------:R-:W-:Y:S01]  /*d3a0*/  UMOV UR58, 0x0 ;  /* 0x00000000003a7882 */ /* 0x000fe20000000000 */
[----:B------:R-:W-:Y:S01]  /*d3b0*/  UMOV UR59, 0x4080910 ;  /* 0x04080910003b7882 */ /* 0x000fe20000000000 */
[----:B------:R-:W-:Y:S01]  /*d3c0*/  UIADD3.X UR39, UPT, UPT, UR35, URZ, URZ, UP6, !UPT ;  /* 0x000000ff23277290 */ /* 0x000fe2000b7fe4ff */
[----:B------:R1:W-:Y:S01]  /*d3d0*/  UTCHMMA gdesc[UR26], gdesc[UR66], tmem[UR8], tmem[UR58], idesc[UR59], UPT ;  /* 0x00ff3a421a0075ea */ /* 0x0003e2000b800008 */
[----:B------:R-:W-:Y:S01]  /*d3e0*/  UIADD3.X UR25, UPT, UPT, UR25, URZ, URZ, UP5, !UPT ;  /* 0x000000ff19197290 */ /* 0x000fe2000affe4ff */
[----:B------:R1:W-:Y:S01]  /*d3f0*/  UTCHMMA gdesc[UR32], gdesc[UR54], tmem[UR8], tmem[UR58], idesc[UR59], UPT ;  /* 0x00ff3a36200075ea */ /* 0x0003e2000b800008 */
[----:B------:R-:W-:Y:S01]  /*d400*/  UIADD3.X UR35, UPT, UPT, UR35, URZ, URZ, UP3, !UPT ;  /* 0x000000ff23237290 */ /* 0x000fe20009ffe4ff */
[----:B------:R1:W-:Y:S01]  /*d410*/  UTCHMMA gdesc[UR30], gdesc[UR44], tmem[UR8], tmem[UR28], idesc[UR29], UPT ;  /* 0x00ff1c2c1e0075ea */ /* 0x0003e2000b800008 */
[----:B------:R-:W-:Y:S01]  /*d420*/  UMOV UR46, 0x0 ;  /* 0x00000000002e7882 */ /* 0x000fe20000000000 */
[----:B------:R-:W-:Y:S01]  /*d430*/  UMOV UR47, 0x4080910 ;  /* 0x04080910002f7882 */ /* 0x000fe20000000000 */
[----:B------:R-:W-:Y:S01]  /*d440*/  UMOV UR76, 0x0 ;  /* 0x00000000004c7882 */ /* 0x000fe20000000000 */
[----:B------:R1:W-:Y:S01]  /*d450*/  UTCHMMA gdesc[UR62], gdesc[UR52], tmem[UR8], tmem[UR46], idesc[UR47], UPT ;  /* 0x00ff2e343e0075ea */ /* 0x0003e2000b800008 */
[----:B------:R-:W-:Y:S01]  /*d460*/  UMOV UR77, 0x4080910 ;  /* 0x04080910004d7882 */ /* 0x000fe20000000000 */
[----:B------:R1:W-:Y:S01]  /*d470*/  UTCHMMA gdesc[UR60], gdesc[UR40], tmem[UR8], tmem[UR70], idesc[UR71], UPT ;  /* 0x00ff46283c0075ea */ /* 0x0003e2000b800008 */
[----:B------:R-:W-:Y:S01]  /*d480*/  UMOV UR74, 0x0 ;  /* 0x00000000004a7882 */ /* 0x000fe20000000000 */
[----:B------:R-:W-:Y:S01]  /*d490*/  UMOV UR75, 0x4080910 ;  /* 0x04080910004b7882 */ /* 0x000fe20000000000 */
[----:B------:R1:W-:Y:S01]  /*d4a0*/  UTCHMMA gdesc[UR68], gdesc[UR48], tmem[UR8], tmem[UR58], idesc[UR59], UPT ;  /* 0x00ff3a30440075ea */ /* 0x0003e2000b800008 */
[----:B------:R-:W-:Y:S01]  /*d4b0*/  UMOV UR72, 0x0 ;  /* 0x0000000000487882 */ /* 0x000fe20000000000 */
[----:B------:R-:W-:Y:S01]  /*d4c0*/  UMOV UR73, 0x4080910 ;  /* 0x0408091000497882 */ /* 0x000fe20000000000 */
[----:B------:R1:W-:Y:S01]  /*d4d0*/  UTCHMMA gdesc[UR56], gdesc[UR42], tmem[UR8], tmem[UR76], idesc[UR77], UPT ;  /* 0x00ff4c2a380075ea */ /* 0x0003e2000b800008 */
[----:B------:R1:W-:Y:S01]  /*d4e0*/  UTCHMMA gdesc[UR50], gdesc[UR38], tmem[UR8], tmem[UR74], idesc[UR75], UPT ;  /* 0x00ff4a26320075ea */ /* 0x0003e2000b800008 */
[----:B------:R1:W-:Y:S01]  /*d4f0*/  UTCHMMA gdesc[UR24], gdesc[UR34], tmem[UR8], tmem[UR72], idesc[UR73], UPT ;  /* 0x00ff4822180075ea */ /* 0x0003e2000b800008 */
[----:B------:R1:W-:Y:S01]  /*d500*/  UTCBAR [UR21], URZ ;  /* 0x000000ff150073e9 */ /* 0x0003e200080000ff */
[----:B------:R-:W-:Y:S01]  /*d510*/  NOP ;  /* 0x0000000000007918 */ /* 0x000fe20000000000 */
.L_x_8:
[----:B------:R-:W2:Y:S01]  /*d520*/  SYNCS.PHASECHK.TRANS64.TRYWAIT P4, [UR14], R126 ;  /* 0x0000007eff0075a7 */ /* 0x000ea2000808110e */
[----:B------:R-:W-:Y:S01]  /*d530*/  ISETP.LE.AND P3, PT, R200, UR6, PT ;  /* 0x00000006c8007c0c */ /* 0x000fe2000bf63270 */
[----:B-1----:R-:W-:Y:S01]  /*d540*/  UMOV UR44, UR5 ;  /* 0x00000005002c7c82 */ /* 0x002fe20008000000 */
[----:B--2---:R-:W-:Y:S11]  /*d550*/  @!P4 BRA `(.L_x_9) ;  /* 0x0000003400d0c947 */ /* 0x004ff60003800000 */
.L_x_16:
[----:B------:R-:W-:Y:S01]  /*d560*/  BAR.SYNC.DEFER_BLOCKING 0x0 ;  /* 0x0000000000007b1d */ /* 0x000fe20000010000 */
[C---:B------:R-:W-:Y:S01]  /*d570*/  ISETP.GE.AND P4, PT, R0.reuse, R124, PT ;  /* 0x0000007c0000720c */ /* 0x040fe20003f86270 */
[----:B------:R-:W-:Y:S01]  /*d580*/  UIADD3 UR16, UPT, UPT, UR16, 0x1, URZ ;  /* 0x0000000110107890 */ /* 0x000fe2000fffe0ff */
[----:B------:R-:W-:Y:S01]  /*d590*/  LOP3.LUT R202, R0, 0x2, RZ, 0xfc, !PT ;  /* 0x0000000200ca7812 */ /* 0x000fe200078efcff */
[----:B------:R-:W-:Y:S01]  /*d5a0*/  UIADD3 UR6, UPT, UPT, UR6, 0x1, URZ ;  /* 0x0000000106067890 */ /* 0x000fe2000fffe0ff */
[----:B------:R-:W-:Y:S01]  /*d5b0*/  SEL R126, RZ, 0x4, P4 ;  /* 0x00000004ff7e7807 */ /* 0x000fe20002000000 */
[----:B------:R-:W-:Y:S01]  /*d5c0*/  UISETP.GT.AND UP1, UPT, UR16, 0x2, UPT ;  /* 0x000000021000788c */ /* 0x000fe2000bf24270 */
[----:B------:R-:W-:Y:S01]  /*d5d0*/  LOP3.LUT R203, R2, 0x10, RZ, 0x3c, !PT ;  /* 0x0000001002cb7812 */ /* 0x000fe200078e3cff */
[----:B------:R-:W-:Y:S01]  /*d5e0*/  UIADD3 UR15, UPT, UPT, UR15, 0x1, URZ ;  /* 0x000000010f0f7890 */ /* 0x000fe2000fffe0ff */
[----:B------:R-:W-:Y:S01]  /*d5f0*/  SEL R126, R126, RZ, !P3 ;  /* 0x000000ff7e7e7207 */ /* 0x000fe20005800000 */
[----:B------:R-:W-:-:S02]  /*d600*/  USEL UR16, UR16, URZ, !UP1 ;  /* 0x000000ff10107287 */ /* 0x000fc4000c800000 */
[----:B------:R-:W-:Y:S01]  /*d610*/  UISETP.GT.AND UP1, UPT, UR15, 0x1, UPT ;  /* 0x000000010f00788c */ /* 0x000fe2000bf24270 */
[----:B------:R-:W-:Y:S01]  /*d620*/  ISETP.NE.U32.AND P4, PT, R126, RZ, PT ;  /* 0x000000ff7e00720c */ /* 0x000fe20003f85070 */
[----:B------:R-:W-:Y:S01]  /*d630*/  ULEA UR5, UR16, UR7, 0xf ;  /* 0x0000000710057291 */ /* 0x000fe2000f8e78ff */
[----:B------:R-:W-:Y:S01]  /*d640*/  IADD3 R126, P5, PT, R37, UR20, RZ ;  /* 0x00000014257e7c10 */ /* 0x000fe2000ffbe0ff */
[----:B------:R-:W-:Y:S01]  /*d650*/  USEL UR15, UR15, URZ, !UP1 ;  /* 0x000000ff0f0f7287 */ /* 0x000fe2000c800000 */
[----:B------:R-:W-:Y:S02]  /*d660*/  UMOV UR14, UR9 ;  /* 0x00000009000e7c82 */ /* 0x000fe40008000000 */
[----:B------:R-:W-:Y:S01]  /*d670*/  IADD3.X R127, PT, PT, R36, UR18, RZ, P5, !PT ;  /* 0x00000012247f7c10 */ /* 0x000fe2000affe4ff */
[----:B------:R-:W-:-:S06]  /*d680*/  VIADD R201, R2, UR5 ;  /* 0x0000000502c97c36 */ /* 0x000fcc0008000000 */
[----:B------:R-:W-:Y:S01]  /*d690*/  @!PT LDS RZ, [RZ] ;  /* 0x00000000fffff984 */ /* 0x000fe20000000800 */
[----:B------:R-:W-:Y:S01]  /*d6a0*/  @!PT LDS RZ, [RZ] ;  /* 0x00000000fffff984 */ /* 0x000fe20000000800 */
[----:B------:R-:W-:Y:S01]  /*d6b0*/  @!PT LDS RZ, [RZ] ;  /* 0x00000000fffff984 */ /* 0x000fe20000000800 */
[----:B------:R1:W-:Y:S01]  /*d6c0*/  LDGSTS.E [R201], desc[UR22][R126.64], P4 ;  /* 0x000000007ec97fae */ /* 0x0003e2000a1a1016 */
[----:B------:R-:W-:Y:S02]  /*d6d0*/  ISETP.GE.AND P4, PT, R202, R124, PT ;  /* 0x0000007cca00720c */ /* 0x000fe40003f86270 */
[----:B------:R-:W-:Y:S02]  /*d6e0*/  LOP3.LUT R202, R0, 0x20, RZ, 0xfc, !PT ;  /* 0x0000002000ca7812 */ /* 0x000fe400078efcff */
[----:B-1----:R-:W-:-:S04]  /*d6f0*/  SEL R126, RZ, 0x4, P4 ;  /* 0x00000004ff7e7807 */ /* 0x002fc80002000000 */
[----:B------:R-:W-:-:S04]  /*d700*/  SEL R126, R126, RZ, !P3 ;  /* 0x000000ff7e7e7207 */ /* 0x000fc80005800000 */
[----:B------:R-:W-:Y:S02]  /*d710*/  ISETP.NE.U32.AND P4, PT, R126, RZ, PT ;  /* 0x000000ff7e00720c */ /* 0x000fe40003f85070 */
[----:B------:R-:W-:-:S04]  /*d720*/  IADD3 R126, P5, PT, R35, UR20, RZ ;  /* 0x00000014237e7c10 */ /* 0x000fc8000ffbe0ff */
[----:B------:R-:W-:-:S07]  /*d730*/  IADD3.X R127, PT, PT, R34, UR18, RZ, P5, !PT ;  /* 0x00000012227f7c10 */ /* 0x000fce000affe4ff */
[----:B------:R1:W-:Y:S01]  /*d740*/  LDGSTS.E [R201+0x8], desc[UR22][R126.64], P4 ;  /* 0x000080007ec97fae */ /* 0x0003e2000a1a1016 */
        /* <DEDUP_REMOVED lines=50> */
[----:B-1----:R-:W-:Y:S01]  /*da70*/  SEL R126, RZ, 0x4, P4 ;  /* 0x00000004ff7e7807 */ /* 0x002fe20002000000 */
[----:B------:R-:W-:Y:S01]  /*da80*/  VIADD R201, R203, UR5 ;  /* 0x00000005cbc97c36 */ /* 0x000fe20008000000 */
[----:B------:R-:W-:Y:S02]  /*da90*/  LOP3.LUT R203, R2, 0x20, RZ, 0x3c, !PT ;  /* 0x0000002002cb7812 */ /* 0x000fe400078e3cff */
[----:B------:R-:W-:-:S04]  /*daa0*/  SEL R126, R126, RZ, !P3 ;  /* 0x000000ff7e7e7207 */ /* 0x000fc80005800000 */
[----:B------:R-:W-:Y:S02]  /*dab0*/  ISETP.NE.U32.AND P4, PT, R126, RZ, PT ;  /* 0x000000ff7e00720c */ /* 0x000fe40003f85070 */
[----:B------:R-:W-:-:S04]  /*dac0*/  IADD3 R126, P5, PT, R33, UR20, RZ ;  /* 0x00000014217e7c10 */ /* 0x000fc8000ffbe0ff */
[----:B------:R-:W-:-:S07]  /*dad0*/  IADD3.X R127, PT, PT, R32, UR18, RZ, P5, !PT ;  /* 0x00000012207f7c10 */ /* 0x000fce000affe4ff */
        /* <DEDUP_REMOVED lines=124> */
[----:B------:R-:W2:Y:S02]  /*e2a0*/  S2R R202, SR_TID.X ;  /* 0x0000000000ca7919 */ /* 0x000ea40000002100 */
        /* <DEDUP_REMOVED lines=8> */
[----:B--2---:R-:W-:-:S04]  /*e330*/  LEA.HI R202, R202, 0xe, RZ, 0x1a ;  /* 0x0000000ecaca7811 */ /* 0x004fc800078fd0ff */
        /* <DEDUP_REMOVED lines=10> */
[----:B-1----:R-:W-:-:S04]  /*e3e0*/  SEL R126, RZ, 0x4, P4 ;  /* 0x00000004ff7e7807 */ /* 0x002fc80002000000 */
[----:B------:R-:W-:-:S04]  /*e3f0*/  SEL R126, R126, RZ, !P3 ;  /* 0x000000ff7e7e7207 */ /* 0x000fc80005800000 */
[----:B------:R-:W-:Y:S02]  /*e400*/  ISETP.NE.U32.AND P4, PT, R126, RZ, PT ;  /* 0x000000ff7e00720c */ /* 0x000fe40003f85070 */
[----:B------:R-:W-:-:S04]  /*e410*/  IADD3 R126, P5, PT, R103, UR20, RZ ;  /* 0x00000014677e7c10 */ /* 0x000fc8000ffbe0ff */
[----:B------:R-:W-:-:S07]  /*e420*/  IADD3.X R127, PT, PT, R102, UR18, RZ, P5, !PT ;  /* 0x00000012667f7c10 */ /* 0x000fce000affe4ff */
[----:B------:R1:W-:Y:S01]  /*e430*/  LDGSTS.E [R201+0x2000], desc[UR22][R126.64], P4 ;  /* 0x020000007ec97fae */ /* 0x0003e2000a1a1016 */
        /* <DEDUP_REMOVED lines=176> */
[C---:B------:R-:W-:Y:S02]  /*ef40*/  LOP3.LUT R202, R0.reuse, 0x1a, RZ, 0xfc, !PT ;  /* 0x0000001a00ca7812 */ /* 0x040fe400078efcff */
        /* <DEDUP_REMOVED lines=64> */
[----:B------:R-:W-:Y:S02]  /*f350*/  ISETP.GE.AND P4, PT, R203, R124, PT ;  /* 0x0000007ccb00720c */ /* 0x000fe40003f86270 */
[----:B--2---:R-:W-:-:S04]  /*f360*/  LEA.HI R202, R202, 0x1e, RZ, 0x1a ;  /* 0x0000001ecaca7811 */ /* 0x004fc800078fd0ff */
[----:B------:R-:W-:Y:S02]  /*f370*/  ISETP.GE.AND P5, PT, R202, R124, PT ;  /* 0x0000007cca00720c */ /* 0x000fe40003fa6270 */
[----:B------:R-:W-:Y:S02]  /*f380*/  LOP3.LUT R202, R2, 0x70, RZ, 0x3c, !PT ;  /* 0x0000007002ca7812 */ /* 0x000fe400078e3cff */
[----:B-1----:R-:W-:-:S03]  /*f390*/  SEL R126, RZ, 0x4, P4 ;  /* 0x00000004ff7e7807 */ /* 0x002fc60002000000 */
[----:B------:R-:W-:Y:S01]  /*f3a0*/  VIADD R201, R202, UR5 ;  /* 0x00000005cac97c36 */ /* 0x000fe20008000000 */
[----:B------:R-:W-:Y:S01]  /*f3b0*/  LOP3.LUT R202, R0, 0x3c, RZ, 0xfc, !PT ;  /* 0x0000003c00ca7812 */ /* 0x000fe200078efcff */
[----:B------:R-:W-:Y:S01]  /*f3c0*/  ULEA UR5, UR16, UR7, 0xe ;  /* 0x0000000710057291 */ /* 0x000fe2000f8e70ff */
[----:B------:R-:W-:-:S04]  /*f3d0*/  SEL R126, R126, RZ, !P3 ;  /* 0x000000ff7e7e7207 */ /* 0x000fc80005800000 */
[----:B------:R-:W-:Y:S02]  /*f3e0*/  ISETP.NE.U32.AND P4, PT, R126, RZ, PT ;  /* 0x000000ff7e00720c */ /* 0x000fe40003f85070 */
[----:B------:R-:W-:-:S04]  /*f3f0*/  SEL R126, RZ, 0x4, P5 ;  /* 0x00000004ff7e7807 */ /* 0x000fc80002800000 */
[----:B------:R-:W-:-:S04]  /*f400*/  SEL R126, R126, RZ, !P3 ;  /* 0x000000ff7e7e7207 */ /* 0x000fc80005800000 */
[----:B------:R-:W-:Y:S02]  /*f410*/  ISETP.NE.U32.AND P5, PT, R126, RZ, PT ;  /* 0x000000ff7e00720c */ /* 0x000fe40003fa5070 */
[----:B------:R-:W-:-:S04]  /*f420*/  IADD3 R126, P6, PT, R117, UR20, RZ ;  /* 0x00000014757e7c10 */ /* 0x000fc8000ffde0ff */
[----:B------:R-:W-:-:S05]  /*f430*/  IADD3.X R127, PT, PT, R116, UR18, RZ, P6, !PT ;  /* 0x00000012747f7c10 */ /* 0x000fca000b7fe4ff */
[----:B------:R1:W-:Y:S02]  /*f440*/  LDGSTS.E [R201], desc[UR22][R126.64], P4 ;  /* 0x000000007ec97fae */ /* 0x0003e4000a1a1016 */
[----:B-1----:R-:W-:-:S04]  /*f450*/  IADD3 R126, P4, PT, R15, UR20, RZ ;  /* 0x000000140f7e7c10 */ /* 0x002fc8000ff9e0ff */
[----:B------:R-:W-:Y:S02]  /*f460*/  IADD3.X R127, PT, PT, R14, UR18, RZ, P4, !PT ;  /* 0x000000120e7f7c10 */ /* 0x000fe4000a7fe4ff */
[----:B------:R-:W-:Y:S02]  /*f470*/  ISETP.GE.AND P4, PT, R202, R124, PT ;  /* 0x0000007cca00720c */ /* 0x000fe40003f86270 */
[----:B------:R-:W1:Y:S01]  /*f480*/  S2R R202, SR_TID.X ;  /* 0x0000000000ca7919 */ /* 0x000e620000002100 */
[----:B------:R2:W-:Y:S02]  /*f490*/  LDGSTS.E [R201+0x8], desc[UR22][R126.64], P5 ;  /* 0x000080007ec97fae */ /* 0x0005e4000a9a1016 */
[----:B--2---:R-:W-:-:S04]  /*f4a0*/  SEL R126, RZ, 0x4, P4 ;  /* 0x00000004ff7e7807 */ /* 0x004fc80002000000 */
[----:B------:R-:W-:-:S04]  /*f4b0*/  SEL R126, R126, RZ, !P3 ;  /* 0x000000ff7e7e7207 */ /* 0x000fc80005800000 */
[----:B------:R-:W-:Y:S02]  /*f4c0*/  ISETP.NE.U32.AND P4, PT, R126, RZ, PT ;  /* 0x000000ff7e00720c */ /* 0x000fe40003f85070 */
[----:B------:R-:W-:-:S04]  /*f4d0*/  IADD3 R126, P5, PT, R89, UR20, RZ ;  /* 0x00000014597e7c10 */ /* 0x000fc8000ffbe0ff */
[----:B------:R-:W-:Y:S02]  /*f4e0*/  IADD3.X R127, PT, PT, R88, UR18, RZ, P5, !PT ;  /* 0x00000012587f7c10 */ /* 0x000fe4000affe4ff */
[----:B-1----:R-:W-:-:S05]  /*f4f0*/  LEA.HI R202, R202, 0x3e, RZ, 0x1a ;  /* 0x0000003ecaca7811 */ /* 0x002fca00078fd0ff */
        /* <DEDUP_REMOVED lines=36> */
[----:B------:R-:W2:Y:S02]  /*f740*/  S2R R202, SR_TID.X ;  /* 0x0000000000ca7919 */ /* 0x000ea40000002100 */
[----:B-1----:R-:W-:-:S04]  /*f750*/  SEL R126, RZ, 0x4, P4 ;  /* 0x00000004ff7e7807 */ /* 0x002fc80002000000 */
[----:B------:R-:W-:-:S04]  /*f760*/  SEL R126, R126, RZ, !P3 ;  /* 0x000000ff7e7e7207 */ /* 0x000fc80005800000 */
[----:B------:R-:W-:Y:S02]  /*f770*/  ISETP.NE.U32.AND P4, PT, R126, RZ, PT ;  /* 0x000000ff7e00720c */ /* 0x000fe40003f85070 */
[----:B------:R-:W-:Y:S01]  /*f780*/  IADD3 R126, P5, PT, R133, UR20, RZ ;  /* 0x00000014857e7c10 */ /* 0x000fe2000ffbe0ff */
[----:B------:R-:W-:-:S03]  /*f790*/  UIADD3 UR20, UP3, UPT, UR20, UR10, URZ ;  /* 0x0000000a14147290 */ /* 0x000fc6000ff7e0ff */
[----:B------:R-:W-:Y:S01]  /*f7a0*/  IADD3.X R127, PT, PT, R134, UR18, RZ, P5, !PT ;  /* 0x00000012867f7c10 */ /* 0x000fe2000affe4ff */
[----:B------:R-:W-:-:S06]  /*f7b0*/  UIADD3.X UR18, UPT, UPT, UR18, UR11, URZ, UP3, !UPT ;  /* 0x0000000b12127290 */ /* 0x000fcc0009ffe4ff */
[----:B------:R1:W-:Y:S04]  /*f7c0*/  LDGSTS.E [R201+0x6008], desc[UR22][R126.64], P4 ;  /* 0x060080007ec97fae */ /* 0x0003e8000a1a1016 */
[----:B------:R-:W0:Y:S01]  /*f7d0*/  LDGDEPBAR ;  /* 0x00000000000079af */ /* 0x000e220000000000 */
[----:B--2---:R-:W-:-:S04]  /*f7e0*/  LOP3.LUT R202, R202, 0x7f, RZ, 0xc0, !PT ;  /* 0x0000007fcaca7812 */ /* 0x004fc800078ec0ff */
[----:B------:R-:W-:Y:S01]  /*f7f0*/  ISETP.GE.AND P4, PT, R202, R124, PT ;  /* 0x0000007cca00720c */ /* 0x000fe20003f86270 */
[C---:B-1----:R-:W-:Y:S01]  /*f800*/  VIADD R201, R3.reuse, UR5 ;  /* 0x0000000503c97c36 */ /* 0x042fe20008000000 */
[----:B------:R-:W-:Y:S01]  /*f810*/  LOP3.LUT R202, R3, 0x10, RZ, 0x3c, !PT ;  /* 0x0000001003ca7812 */ /* 0x000fe200078e3cff */
[----:B------:R-:W-:Y:S01]  /*f820*/  VIADD R124, R124, 0xffffff80 ;  /* 0xffffff807c7c7836 */ /* 0x000fe20000000000 */
[----:B------:R-:W-:-:S04]  /*f830*/  SEL R126, RZ, 0x4, P4 ;  /* 0x00000004ff7e7807 */ /* 0x000fc80002000000 */
[----:B------:R-:W-:-:S04]  /*f840*/  SEL R126, R126, RZ, !P3 ;  /* 0x000000ff7e7e7207 */ /* 0x000fc80005800000 */
[----:B------:R-:W-:Y:S02]  /*f850*/  ISETP.NE.U32.AND P3, PT, R126, RZ, PT ;  /* 0x000000ff7e00720c */ /* 0x000fe40003f65070 */
[----:B------:R-:W-:-:S04]  /*f860*/  IADD3 R126, P4, PT, R135, UR19, RZ ;  /* 0x00000013877e7c10 */ /* 0x000fc8000ff9e0ff */
[----:B------:R-:W-:-:S07]  /*f870*/  IADD3.X R127, PT, PT, R136, UR17, RZ, P4, !PT ;  /* 0x00000011887f7c10 */ /* 0x000fce000a7fe4ff */
[----:B------:R1:W-:Y:S02]  /*f880*/  LDGSTS.E [R201+0x18000], desc[UR22][R126.64], P3 ;  /* 0x180000007ec97fae */ /* 0x0003e400099a1016 */
[----:B-1----:R-:W-:-:S04]  /*f890*/  IADD3 R126, P4, PT, R151, UR19, RZ ;  /* 0x00000013977e7c10 */ /* 0x002fc8000ff9e0ff */
[----:B------:R-:W-:-:S05]  /*f8a0*/  IADD3.X R127, PT, PT, R152, UR17, RZ, P4, !PT ;  /* 0x00000011987f7c10 */ /* 0x000fca000a7fe4ff */
[----:B------:R1:W-:Y:S02]  /*f8b0*/  LDGSTS.E [R201+0x18400], desc[UR22][R126.64], P3 ;  /* 0x184000007ec97fae */ /* 0x0003e400099a1016 */
[----:B-1----:R-:W-:-:S04]  /*f8c0*/  IADD3 R126, P4, PT, R167, UR19, RZ ;  /* 0x00000013a77e7c10 */ /* 0x002fc8000ff9e0ff */
[----:B------:R-:W-:-:S05]  /*f8d0*/  IADD3.X R127, PT, PT, R168, UR17, RZ, P4, !PT ;  /* 0x00000011a87f7c10 */ /* 0x000fca000a7fe4ff */
[----:B------:R1:W-:Y:S02]  /*f8e0*/  LDGSTS.E [R201+0x18800], desc[UR22][R126.64], P3 ;  /* 0x188000007ec97fae */ /* 0x0003e400099a1016 */
[----:B-1----:R-:W-:-:S04]  /*f8f0*/  IADD3 R126, P4, PT, R183, UR19, RZ ;  /* 0x00000013b77e7c10 */ /* 0x002fc8000ff9e0ff */
[----:B------:R-:W-:-:S05]  /*f900*/  IADD3.X R127, PT, PT, R184, UR17, RZ, P4, !PT ;  /* 0x00000011b87f7c10 */ /* 0x000fca000a7fe4ff */
[----:B------:R1:W-:Y:S02]  /*f910*/  LDGSTS.E [R201+0x18c00], desc[UR22][R126.64], P3 ;  /* 0x18c000007ec97fae */ /* 0x0003e400099a1016 */
[----:B-1----:R-:W-:Y:S01]  /*f920*/  IADD3 R126, P4, PT, R137, UR19, RZ ;  /* 0x00000013897e7c10 */ /* 0x002fe2000ff9e0ff */
[----:B------:R-:W-:Y:S01]  /*f930*/  VIADD R201, R202, UR5 ;  /* 0x00000005cac97c36 */ /* 0x000fe20008000000 */
[----:B------:R-:W-:Y:S02]  /*f940*/  LOP3.LUT R202, R3, 0x20, RZ, 0x3c, !PT ;  /* 0x0000002003ca7812 */ /* 0x000fe400078e3cff */
        /* <DEDUP_REMOVED lines=83> */
[----:B------:R-:W-:Y:S02]  /*fe80*/  USEL UR5, URZ, 0x1, !UP1 ;  /* 0x00000001ff057887 */ /* 0x000fe4000c800000 */
[----:B------:R-:W-:Y:S02]  /*fe90*/  IADD3.X R127, PT, PT, R150, UR17, RZ, P4, !PT ;  /* 0x00000011967f7c10 */ /* 0x000fe4000a7fe4ff */
[----:B------:R-:W-:-:S03]  /*fea0*/  ULOP3.LUT UR5, UR44, UR5, URZ, 0x3c, !UPT ;  /* 0x000000052c057292 */ /* 0x000fc6000f8e3cff */
        /* <DEDUP_REMOVED lines=8> */
[----:B------:R-:W-:-:S03]  /*ff30*/  UIADD3 UR19, UP2, UPT, UR19, UR12, URZ ;  /* 0x0000000c13137290 */ /* 0x000fc6000ff5e0ff */
[----:B------:R-:W-:Y:S01]  /*ff40*/  IADD3.X R127, PT, PT, R198, UR17, RZ, P4, !PT ;  /* 0x00000011c67f7c10 */ /* 0x000fe2000a7fe4ff */
[----:B------:R-:W-:-:S04]  /*ff50*/  UIADD3.X UR17, UPT, UPT, UR17, UR13, URZ, UP2, !UPT ;  /* 0x0000000d11117290 */ /* 0x000fc800097fe4ff */
[----:B------:R1:W-:Y:S01]  /*ff60*/  LDGSTS.E [R201+0x18f80], desc[UR22][R126.64], P3 ;  /* 0x18f800007ec97fae */ /* 0x0003e200099a1016 */
[----:B------:R-:W-:-:S03]  /*ff70*/  ISETP.NE.U32.AND P3, PT, R199, UR6, PT ;  /* 0x00000006c7007c0c */ /* 0x000fc6000bf65070 */
[----:B------:R-:W0:Y:S01]  /*ff80*/  LDGDEPBAR ;  /* 0x00000000000079af */ /* 0x000e220000000000 */
[----:B-1----:R-:W-:-:S09]  /*ff90*/  IMAD.U32 R126, RZ, RZ, UR44 ;  /* 0x0000002cff7e7e24 */ /* 0x002fd2000f8e00ff */
[----:B------:R-:W-:Y:S05]  /*ffa0*/  @P3 BRA `(.L_x_10) ;  /* 0xffffffcc00683947 */ /* 0x000fea000383ffff */
.L_x_7:
[----:B------:R-:W-:Y:S05]  /*ffb0*/  @!P2 BRA `(.L_x_11) ;  /* 0x000000000010a947 */ /* 0x000fea0003800000 */
[----:B------:R-:W-:-:S06]  /*ffc0*/  USHF.L.U32 UR44, UR44, 0x1f, URZ ;  /* 0x0000001f2c2c7899 */ /* 0x000fcc00080006ff */
[----:B------:R-:W-:-:S04]  /*ffd0*/  IMAD.U32 R2, RZ, RZ, UR44 ;  /* 0x0000002cff027e24 */ /* 0x000fc8000f8e00ff */
[----:B------:R-:W1:Y:S02]  /*ffe0*/  SYNCS.PHASECHK.TRANS64.TRYWAIT P1, [UR9], R2 ;  /* 0x00000002ff0075a7 */ /* 0x000e640008021109 */
[----:B-1----:R-:W-:Y:S05]  /*fff0*/  @!P1 BRA `(.L_x_12) ;  /* 0x0000000c00349947 */ /* 0x002fea0003800000 */
.L_x_11:
[----:B------:R-:W2:Y:S01]  /*10000*/  LDL.LU R4, [R1+0x14] ;  /* 0x0000140001047983 */ /* 0x000ea20000300800 */
[----:B------:R-:W-:-:S04]  /*10010*/  DEPBAR.LE SB0, 0x0 ;  /* 0x000080000000791a */ /* 0x000fc80000000000 */
[----:B------:R-:W3:Y:S01]  /*10020*/  LDL.LU R3, [R1+0x10] ;  /* 0x0000100001037983 */ /* 0x000ee20000300800 */
[----:B------:R-:W1:Y:S01]  /*10030*/  LDCU.128 UR12, c[0x0][0x390] ;  /* 0x00007200ff0c77ac */ /* 0x000e620008000c00 */
[----:B------:R-:W4:Y:S02]  /*10040*/  LDC R33, c[0x0][0x3b8] ;  /* 0x0000ee00ff217b82 */ /* 0x000f240000000800 */
[----:B------:R-:W1:Y:S06]  /*10050*/  LDL.LU R22, [R1+0x8] ;  /* 0x0000080001167983 */ /* 0x000e6c0000300800 */
[----:B------:R-:W-:Y:S06]  /*10060*/  BAR.SYNC.DEFER_BLOCKING 0x0 ;  /* 0x0000000000007b1d */ /* 0x000fec0000010000 */
[----:B------:R-:W5:Y:S01]  /*10070*/  S2R R23, SR_TID.X ;  /* 0x0000000000177919 */ /* 0x000f620000002100 */
[----:B------:R-:W5:Y:S02]  /*10080*/  @!P0 SYNCS.CCTL.IV [UR7+0x24000] ;  /* 0x02400000ff0089b1 */ /* 0x000f640008000007 */
[----:B-----5:R-:W-:Y:S01]  /*10090*/  BAR.SYNC.DEFER_BLOCKING 0x0 ;  /* 0x0000000000007b1d */ /* 0x020fe20000010000 */
[C---:B------:R-:W-:Y:S01]  /*100a0*/  IMAD.SHL.U32 R2, R23.reuse, 0x10, RZ ;  /* 0x0000001017027824 */ /* 0x040fe200078e00ff */
[----:B------:R-:W-:-:S04]  /*100b0*/  LOP3.LUT R21, R23, 0x40, RZ, 0xc0, !PT ;  /* 0x0000004017157812 */ /* 0x000fc800078ec0ff */
[----:B------:R-:W-:Y:S02]  /*100c0*/  LOP3.LUT R2, R2, 0xf0, RZ, 0xc0, !PT ;  /* 0x000000f002027812 */ /* 0x000fe400078ec0ff */
[----:B------:R-:W-:Y:S01]  /*100d0*/  LOP3.LUT R20, R23, 0x3f, RZ, 0xc0, !PT ;  /* 0x0000003f17147812 */ /* 0x000fe200078ec0ff */
[----:B------:R-:W5:Y:S01]  /*100e0*/  @!P0 SYNCS.CCTL.IV [UR7+0x24008] ;  /* 0x02400800ff0089b1 */ /* 0x000f620008000007 */
[----:B--2---:R-:W-:Y:S02]  /*100f0*/  R2UR UR4, R4 ;  /* 0x00000000040472ca */ /* 0x004fe400000e0000 */
[----:B---3--:R-:W-:-:S11]  /*10100*/  R2UR UR5, R3 ;  /* 0x00000000030572ca */ /* 0x008fd600000e0000 */
[----:B------:R-:W-:Y:S01]  /*10110*/  LDTM.16dp32bit_t0_t15.x16 R4, tmem[UR4] ;  /* 0x00000004000479ee */ /* 0x000fe20008a00000 */
[----:B------:R-:W2:Y:S01]  /*10120*/  LDTM.16dp32bit_t16_t31.x16 R4, tmem[UR4+0x10] ;  /* 0x00001004000479ee */ /* 0x000ea20008a20000 */
[----:B------:R-:W-:Y:S01]  /*10130*/  IMAD.SHL.U32 R3, R23, 0x100, RZ ;  /* 0x0000010017037824 */ /* 0x000fe200078e00ff */
[----:B------:R-:W-:-:S04]  /*10140*/  NOP ;  /* 0x0000000000007918 */ /* 0x000fc80000000000 */
[----:B------:R-:W-:Y:S02]  /*10150*/  LOP3.LUT R3, R3, 0x1000, RZ, 0xc0, !PT ;  /* 0x0000100003037812 */ /* 0x000fe400078ec0ff */
[----:B------:R-:W-:Y:S02]  /*10160*/  LOP3.LUT R23, R23, 0x60, RZ, 0xc0, !PT ;  /* 0x0000006017177812 */ /* 0x000fe400078ec0ff */
[----:B------:R-:W-:Y:S02]  /*10170*/  IADD3 R2, PT, PT, R2, UR7, R3 ;  /* 0x0000000702027c10 */ /* 0x000fe4000fffe003 */
[----:B------:R-:W-:-:S05]  /*10180*/  LEA R3, R21, UR7, 0x5 ;  /* 0x0000000715037c11 */ /* 0x000fca000f8e28ff */
[----:B------:R-:W-:Y:S02]  /*10190*/  IMAD R21, R20, 0x10, R3 ;  /* 0x0000001014157824 */ /* 0x000fe400078e0203 */
[----:B------:R-:W-:Y:S02]  /*101a0*/  IMAD R20, R23, 0x8, R2 ;  /* 0x0000000817147824 */ /* 0x000fe400078e0202 */
[----:B--2---:R-:W-:Y:S02]  /*101b0*/  IMAD.MOV.U32 R36, RZ, RZ, R4 ;  /* 0x000000ffff247224 */ /* 0x004fe400078e0004 */
[----:B------:R-:W-:Y:S02]  /*101c0*/  IMAD.MOV.U32 R4, RZ, RZ, R5 ;  /* 0x000000ffff047224 */ /* 0x000fe400078e0005 */
[----:B------:R-:W-:Y:S02]  /*101d0*/  IMAD.MOV.U32 R37, RZ, RZ, R6 ;  /* 0x000000ffff257224 */ /* 0x000fe400078e0006 */
[----:B------:R-:W-:-:S02]  /*101e0*/  IMAD.MOV.U32 R5, RZ, RZ, R7 ;  /* 0x000000ffff057224 */ /* 0x000fc400078e0007 */
[----:B------:R-:W-:Y:S02]  /*101f0*/  IMAD.MOV.U32 R38, RZ, RZ, R8 ;  /* 0x000000ffff267224 */ /* 0x000fe400078e0008 */
[----:B------:R-:W-:Y:S02]  /*10200*/  IMAD.MOV.U32 R39, RZ, RZ, R10 ;  /* 0x000000ffff277224 */ /* 0x000fe400078e000a */
[----:B------:R-:W-:Y:S02]  /*10210*/  IMAD.MOV.U32 R6, RZ, RZ, R9 ;  /* 0x000000ffff067224 */ /* 0x000fe400078e0009 */
[----:B------:R-:W-:Y:S01]  /*10220*/  IMAD.MOV.U32 R7, RZ, RZ, R11 ;  /* 0x000000ffff077224 */ /* 0x000fe200078e000b */
[----:B-----5:R2:W-:Y:S04]  /*10230*/  STS.128 [R20], R36 ;  /* 0x0000002414007388 */ /* 0x0205e80000000c00 */
[----:B------:R3:W-:Y:S01]  /*10240*/  STS.128 [R20+0x800], R4 ;  /* 0x0008000414007388 */ /* 0x0007e20000000c00 */
[----:B------:R-:W-:Y:S08]  /*10250*/  BAR.SYNC.DEFER_BLOCKING 0x0 ;  /* 0x0000000000007b1d */ /* 0x000ff00000010000 */
[----:B------:R-:W5:Y:S01]  /*10260*/  S2UR UR4, SR_CgaCtaId ;  /* 0x00000000000479c3 */ /* 0x000f620000008800 */
[----:B------:R-:W-:-:S02]  /*10270*/  IMAD.MOV.U32 R8, RZ, RZ, R12 ;  /* 0x000000ffff087224 */ /* 0x000fc400078e000c */
[----:B------:R-:W-:Y:S02]  /*10280*/  IMAD.MOV.U32 R9, RZ, RZ, R14 ;  /* 0x000000ffff097224 */ /* 0x000fe400078e000e */
[----:B--2---:R-:W-:Y:S02]  /*10290*/  IMAD.MOV.U32 R36, RZ, RZ, R13 ;  /* 0x000000ffff247224 */ /* 0x004fe400078e000d */
[----:B------:R-:W-:Y:S01]  /*102a0*/  IMAD.MOV.U32 R37, RZ, RZ, R15 ;  /* 0x000000ffff257224 */ /* 0x000fe200078e000f */
[----:B------:R-:W2:Y:S04]  /*102b0*/  LDS.128 R24, [R21] ;  /* 0x0000000015187984 */ /* 0x000ea80000000c00 */
[----:B------:R-:W-:Y:S01]  /*102c0*/  LDS.128 R12, [R21+0x1000] ;  /* 0x00100000150c7984 */ /* 0x000fe20000000c00 */
[----:B-----5:R-:W-:Y:S01]  /*102d0*/  USHF.L.U32 UR4, UR4, 0x5, URZ ;  /* 0x0000000504047899 */ /* 0x020fe200080006ff */
[----:B------:R-:W-:-:S02]  /*102e0*/  IMAD.MOV.U32 R10, RZ, RZ, R16 ;  /* 0x000000ffff0a7224 */ /* 0x000fc400078e0010 */
[----:B------:R-:W-:Y:S01]  /*102f0*/  IMAD.MOV.U32 R11, RZ, RZ, R18 ;  /* 0x000000ffff0b7224 */ /* 0x000fe200078e0012 */
[----:B------:R-:W-:Y:S01]  /*10300*/  BAR.SYNC.DEFER_BLOCKING 0x0 ;  /* 0x0000000000007b1d */ /* 0x000fe20000010000 */
[----:B------:R-:W-:Y:S02]  /*10310*/  IMAD.MOV.U32 R38, RZ, RZ, R17 ;  /* 0x000000ffff267224 */ /* 0x000fe400078e0011 */
[----:B------:R-:W-:Y:S02]  /*10320*/  IMAD.MOV.U32 R39, RZ, RZ, R19 ;  /* 0x000000ffff277224 */ /* 0x000fe400078e0013 */
[----:B------:R-:W-:Y:S02]  /*10330*/  IMAD.U32 R3, RZ, RZ, UR4 ;  /* 0x00000004ff037e24 */ /* 0x000fe4000f8e00ff */
[----:B------:R-:W5:Y:S03]  /*10340*/  LDCU UR4, c[0x0][0x3b4] ;  /* 0x00007680ff0477ac */ /* 0x000f660008000800 */
[----:B------:R-:W-:-:S04]  /*10350*/  LOP3.LUT R0, R0, 0x20, R3, 0xf8, !PT ;  /* 0x0000002000007812 */ /* 0x000fc800078ef803 */
[----:B------:R-:W-:Y:S01]  /*10360*/  LOP3.LUT R28, R0, UR5, RZ, 0xfc, !PT ;  /* 0x00000005001c7c12 */ /* 0x000fe2000f8efcff */
[----:B------:R2:W-:Y:S04]  /*10370*/  STS.128 [R20], R8 ;  /* 0x0000000814007388 */ /* 0x0005e80000000c00 */
[----:B------:R-:W-:Y:S01]  /*10380*/  STS.128 [R20+0x800], R36 ;  /* 0x0008002414007388 */ /* 0x000fe20000000c00 */
[----:B------:R-:W-:Y:S01]  /*10390*/  BAR.SYNC.DEFER_BLOCKING 0x0 ;  /* 0x0000000000007b1d */ /* 0x000fe20000010000 */
[----:B-1----:R-:W-:Y:S02]  /*103a0*/  ISETP.GE.AND P0, PT, R22, UR14, PT ;  /* 0x0000000e16007c0c */ /* 0x002fe4000bf06270 */
[----:B------:R-:W-:-:S04]  /*103b0*/  LOP3.LUT R0, R28, 0x4, RZ, 0xfc, !PT ;  /* 0x000000041c007812 */ /* 0x000fc800078efcff */
[----:B------:R-:W-:Y:S01]  /*103c0*/  ISETP.LT.AND P3, PT, R0, UR15, !P0 ;  /* 0x0000000f00007c0c */ /* 0x000fe2000c761270 */
[----:B-----5:R-:W-:Y:S01]  /*103d0*/  IMAD R0, R22, UR4, RZ ;  /* 0x0000000416007c24 */ /* 0x020fe2000f8e02ff */
[C---:B------:R-:W-:Y:S01]  /*103e0*/  LOP3.LUT R2, R28.reuse, 0x2, RZ, 0xfc, !PT ;  /* 0x000000021c027812 */ /* 0x040fe200078efcff */
[C---:B----4-:R-:W-:Y:S01]  /*103f0*/  IMAD R3, R28.reuse, R33, RZ ;  /* 0x000000211c037224 */ /* 0x050fe200078e02ff */
[----:B------:R-:W-:Y:S02]  /*10400*/  ISETP.LT.AND P5, PT, R28, UR15, !P0 ;  /* 0x0000000f1c007c0c */ /* 0x000fe4000c7a1270 */
[----:B------:R-:W-:Y:S02]  /*10410*/  LEA R29, P1, R0, UR12, 0x2 ;  /* 0x0000000c001d7c11 */ /* 0x000fe4000f8210ff */
[----:B------:R-:W-:Y:S02]  /*10420*/  ISETP.LT.AND P4, PT, R2, UR15, !P0 ;  /* 0x0000000f02007c0c */ /* 0x000fe4000c781270 */
[----:B------:R-:W-:Y:S01]  /*10430*/  LEA.HI.X.SX32 R31, R0, UR13, 0x2, P1 ;  /* 0x0000000d001f7c11 */ /* 0x000fe200088f16ff */
[----:B------:R-:W-:Y:S01]  /*10440*/  IMAD R0, R33, 0x2, R3 ;  /* 0x0000000221007824 */ /* 0x000fe200078e0203 */
[----:B------:R-:W-:-:S02]  /*10450*/  LEA R2, P1, R3, R29, 0x2 ;  /* 0x0000001d03027211 */ /* 0x000fc400078210ff */
[C---:B---3--:R-:W-:Y:S01]  /*10460*/  LOP3.LUT R4, R28.reuse, 0x8, RZ, 0xfc, !PT ;  /* 0x000000081c047812 */ /* 0x048fe200078efcff */
[----:B------:R-:W1:Y:S01]  /*10470*/  LDS.128 R16, [R21] ;  /* 0x0000000015107984 */ /* 0x000e620000000c00 */
[----:B------:R-:W-:Y:S02]  /*10480*/  LEA.HI.X.SX32 R3, R3, R31, 0x2, P1 ;  /* 0x0000001f03037211 */ /* 0x000fe400008f16ff */
[----:B------:R-:W-:Y:S01]  /*10490*/  LOP3.LUT R5, R28, 0x6, RZ, 0xfc, !PT ;  /* 0x000000061c057812 */ /* 0x000fe200078efcff */
[----:B------:R-:W-:Y:S01]  /*104a0*/  IMAD R7, R33, 0x2, R0 ;  /* 0x0000000221077824 */ /* 0x000fe200078e0200 */
[----:B------:R-:W-:Y:S01]  /*104b0*/  ISETP.LT.AND P1, PT, R4, UR15, !P0 ;  /* 0x0000000f04007c0c */ /* 0x000fe2000c721270 */
[----:B------:R-:W3:Y:S01]  /*104c0*/  LDS.128 R20, [R21+0x1000] ;  /* 0x0010000015147984 */ /* 0x000ee20000000c00 */
[----:B------:R-:W-:Y:S02]  /*104d0*/  LEA R4, P6, R0, R29, 0x2 ;  /* 0x0000001d00047211 */ /* 0x000fe400078c10ff */
[----:B------:R-:W-:Y:S01]  /*104e0*/  LOP3.LUT R6, R28, 0xa, RZ, 0xfc, !PT ;  /* 0x0000000a1c067812 */ /* 0x000fe200078efcff */
[----:B--2---:R2:W-:Y:S01]  /*104f0*/  @P5 STG.E desc[UR22][R2.64], R24 ;  /* 0x0000001802005986 */ /* 0x0045e2000c101916 */
[----:B------:R-:W-:-:S02]  /*10500*/  ISETP.LT.AND P2, PT, R5, UR15, !P0 ;  /* 0x0000000f05007c0c */ /* 0x000fc4000c741270 */
[----:B------:R-:W-:Y:S01]  /*10510*/  LEA.HI.X.SX32 R5, R0, R31, 0x2, P6 ;  /* 0x0000001f00057211 */ /* 0x000fe200030f16ff */
[----:B------:R-:W-:Y:S01]  /*10520*/  IMAD R0, R33, 0x2, R7 ;  /* 0x0000000221007824 */ /* 0x000fe200078e0207 */
[----:B------:R-:W-:Y:S02]  /*10530*/  ISETP.LT.AND P5, PT, R6, UR15, !P0 ;  /* 0x0000000f06007c0c */ /* 0x000fe4000c7a1270 */
[----:B------:R-:W-:Y:S02]  /*10540*/  LOP3.LUT R8, R28, 0xc, RZ, 0xfc, !PT ;  /* 0x0000000c1c087812 */ /* 0x000fe400078efcff */
[C---:B------:R-:W-:Y:S01]  /*10550*/  LEA R6, P6, R7.reuse, R29, 0x2 ;  /* 0x0000001d07067211 */ /* 0x040fe200078c10ff */
[----:B------:R4:W-:Y:S01]  /*10560*/  @P4 STG.E desc[UR22][R4.64], R25 ;  /* 0x0000001904004986 */ /* 0x0009e2000c101916 */
[----:B------:R-:W-:Y:S02]  /*10570*/  ISETP.LT.AND P4, PT, R8, UR15, !P0 ;  /* 0x0000000f08007c0c */ /* 0x000fe4000c781270 */
[----:B------:R-:W-:Y:S01]  /*10580*/  LEA.HI.X.SX32 R7, R7, R31, 0x2, P6 ;  /* 0x0000001f07077211 */ /* 0x000fe200030f16ff */
[----:B------:R-:W-:Y:S01]  /*10590*/  IMAD R10, R33, 0x2, R0 ;  /* 0x00000002210a7824 */ /* 0x000fe200078e0200 */
[----:B------:R-:W-:-:S04]  /*105a0*/  LEA R8, P6, R0, R29, 0x2 ;  /* 0x0000001d00087211 */ /* 0x000fc800078c10ff */
[----:B------:R-:W-:Y:S01]  /*105b0*/  LEA.HI.X.SX32 R9, R0, R31, 0x2, P6 ;  /* 0x0000001f00097211 */ /* 0x000fe200030f16ff */
[----:B------:R-:W-:Y:S01]  /*105c0*/  IMAD R0, R33, 0x2, R10 ;  /* 0x0000000221007824 */ /* 0x000fe200078e020a */
[----:B--2---:R-:W-:Y:S02]  /*105d0*/  LEA R2, P6, R10, R29, 0x2 ;  /* 0x0000001d0a027211 */ /* 0x004fe400078c10ff */
[----:B----4-:R-:W-:Y:S01]  /*105e0*/  LOP3.LUT R4, R28, 0x10, RZ, 0xfc, !PT ;  /* 0x000000101c047812 */ /* 0x010fe200078efcff */
[----:B------:R2:W-:Y:S01]  /*105f0*/  @P3 STG.E desc[UR22][R6.64], R26 ;  /* 0x0000001a06003986 */ /* 0x0005e2000c101916 */
[----:B------:R-:W-:-:S03]  /*10600*/  LEA.HI.X.SX32 R3, R10, R31, 0x2, P6 ;  /* 0x0000001f0a037211 */ /* 0x000fc600030f16ff */
[----:B------:R4:W-:Y:S01]  /*10610*/  @P2 STG.E desc[UR22][R8.64], R27 ;  /* 0x0000001b08002986 */ /* 0x0009e2000c101916 */
[----:B------:R-:W-:Y:S02]  /*10620*/  ISETP.LT.AND P2, PT, R4, UR15, !P0 ;  /* 0x0000000f04007c0c */ /* 0x000fe4000c741270 */
[----:B------:R-:W-:Y:S01]  /*10630*/  LEA R4, P6, R0, R29, 0x2 ;  /* 0x0000001d00047211 */ /* 0x000fe200078c10ff */
[----:B--2---:R-:W-:-:S03]  /*10640*/  IMAD R7, R33, 0x2, R0 ;  /* 0x0000000221077824 */ /* 0x004fc600078e0200 */
[----:B------:R-:W-:Y:S02]  /*10650*/  LEA.HI.X.SX32 R5, R0, R31, 0x2, P6 ;  /* 0x0000001f00057211 */ /* 0x000fe400030f16ff */
[----:B------:R-:W-:Y:S01]  /*10660*/  LOP3.LUT R11, R28, 0xe, RZ, 0xfc, !PT ;  /* 0x0000000e1c0b7812 */ /* 0x000fe200078efcff */
[----:B------:R-:W-:Y:S01]  /*10670*/  IMAD R0, R33, 0x2, R7 ;  /* 0x0000000221007824 */ /* 0x000fe200078e0207 */
[----:B------:R-:W-:Y:S01]  /*10680*/  LEA R6, P6, R7, R29, 0x2 ;  /* 0x0000001d07067211 */ /* 0x000fe200078c10ff */
[----:B-1----:R1:W-:Y:S01]  /*10690*/  @P1 STG.E desc[UR22][R2.64], R16 ;  /* 0x0000001002001986 */ /* 0x0023e2000c101916 */
[----:B------:R-:W-:Y:S02]  /*106a0*/  ISETP.LT.AND P3, PT, R11, UR15, !P0 ;  /* 0x0000000f0b007c0c */ /* 0x000fe4000c761270 */
[----:B------:R-:W-:Y:S02]  /*106b0*/  LEA.HI.X.SX32 R7, R7, R31, 0x2, P6 ;  /* 0x0000001f07077211 */ /* 0x000fe400030f16ff */
[----:B----4-:R-:W-:Y:S01]  /*106c0*/  LEA R8, P6, R0, R29, 0x2 ;  /* 0x0000001d00087211 */ /* 0x010fe200078c10ff */
[----:B------:R2:W-:Y:S01]  /*106d0*/  @P5 STG.E desc[UR22][R4.64], R17 ;  /* 0x0000001104005986 */ /* 0x0005e2000c101916 */
[----:B------:R-:W-:-:S02]  /*106e0*/  LOP3.LUT R10, R28, 0x12, RZ, 0xfc, !PT ;  /* 0x000000121c0a7812 */ /* 0x000fc400078efcff */
[----:B-1----:R-:W-:Y:S01]  /*106f0*/  LOP3.LUT R2, R28, 0x16, RZ, 0xfc, !PT ;  /* 0x000000161c027812 */ /* 0x002fe200078efcff */
[C---:B------:R-:W-:Y:S01]  /*10700*/  IMAD R3, R33.reuse, 0x2, R0 ;  /* 0x0000000221037824 */ /* 0x040fe200078e0200 */
[----:B------:R1:W-:Y:S01]  /*10710*/  @P4 STG.E desc[UR22][R6.64], R18 ;  /* 0x0000001206004986 */ /* 0x0003e2000c101916 */
[----:B------:R-:W-:Y:S02]  /*10720*/  LEA.HI.X.SX32 R9, R0, R31, 0x2, P6 ;  /* 0x0000001f00097211 */ /* 0x000fe400030f16ff */
[----:B------:R-:W-:Y:S01]  /*10730*/  ISETP.LT.AND P4, PT, R2, UR15, !P0 ;  /* 0x0000000f02007c0c */ /* 0x000fe2000c781270 */
[----:B------:R-:W-:Y:S01]  /*10740*/  IMAD R0, R33, 0x2, R3 ;  /* 0x0000000221007824 */ /* 0x000fe200078e0203 */
[----:B------:R-:W-:Y:S02]  /*10750*/  LEA R2, P6, R3, R29, 0x2 ;  /* 0x0000001d03027211 */ /* 0x000fe400078c10ff */
[----:B------:R-:W-:Y:S02]  /*10760*/  ISETP.LT.AND P1, PT, R10, UR15, !P0 ;  /* 0x0000000f0a007c0c */ /* 0x000fe4000c721270 */
[----:B------:R-:W-:-:S02]  /*10770*/  LOP3.LUT R10, R28, 0x14, RZ, 0xfc, !PT ;  /* 0x000000141c0a7812 */ /* 0x000fc400078efcff */
[----:B--2---:R-:W-:Y:S02]  /*10780*/  LOP3.LUT R5, R28, 0x18, RZ, 0xfc, !PT ;  /* 0x000000181c057812 */ /* 0x004fe400078efcff */
[----:B------:R-:W-:Y:S01]  /*10790*/  LEA.HI.X.SX32 R3, R3, R31, 0x2, P6 ;  /* 0x0000001f03037211 */ /* 0x000fe200030f16ff */
[----:B-1----:R-:W-:Y:S01]  /*107a0*/  IMAD R7, R33, 0x2, R0 ;  /* 0x0000000221077824 */ /* 0x002fe200078e0200 */
[----:B------:R-:W-:Y:S01]  /*107b0*/  LEA R4, P6, R0, R29, 0x2 ;  /* 0x0000001d00047211 */ /* 0x000fe200078c10ff */
[----:B------:R1:W-:Y:S01]  /*107c0*/  @P3 STG.E desc[UR22][R8.64], R19 ;  /* 0x0000001308003986 */ /* 0x0003e2000c101916 */
[----:B------:R-:W-:Y:S02]  /*107d0*/  ISETP.LT.AND P5, PT, R10, UR15, !P0 ;  /* 0x0000000f0a007c0c */ /* 0x000fe4000c7a1270 */
[----:B------:R-:W-:Y:S02]  /*107e0*/  ISETP.LT.AND P3, PT, R5, UR15, !P0 ;  /* 0x0000000f05007c0c */ /* 0x000fe4000c761270 */
[----:B------:R-:W-:-:S02]  /*107f0*/  LOP3.LUT R10, R28, 0x1a, RZ, 0xfc, !PT ;  /* 0x0000001a1c0a7812 */ /* 0x000fc400078efcff */
[----:B------:R-:W-:Y:S01]  /*10800*/  LEA.HI.X.SX32 R5, R0, R31, 0x2, P6 ;  /* 0x0000001f00057211 */ /* 0x000fe200030f16ff */
[C---:B------:R-:W-:Y:S01]  /*10810*/  IMAD R0, R33.reuse, 0x2, R7 ;  /* 0x0000000221007824 */ /* 0x040fe200078e0207 */
[----:B------:R2:W-:Y:S01]  /*10820*/  @P2 STG.E desc[UR22][R2.64], R12 ;  /* 0x0000000c02002986 */ /* 0x0005e2000c101916 */
[----:B------:R-:W-:Y:S02]  /*10830*/  ISETP.LT.AND P2, PT, R10, UR15, !P0 ;  /* 0x0000000f0a007c0c */ /* 0x000fe4000c741270 */
[----:B------:R-:W-:Y:S01]  /*10840*/  IMAD R10, R33, 0x2, R0 ;  /* 0x00000002210a7824 */ /* 0x000fe200078e0200 */
[----:B------:R4:W-:Y:S01]  /*10850*/  @P1 STG.E desc[UR22][R4.64], R13 ;  /* 0x0000000d04001986 */ /* 0x0009e2000c101916 */
[-C--:B------:R-:W-:Y:S02]  /*10860*/  LEA R6, P6, R7, R29.reuse, 0x2 ;  /* 0x0000001d07067211 */ /* 0x080fe400078c10ff */
[----:B------:R-:W-:Y:S01]  /*10870*/  IMAD R11, R33, 0x2, R10 ;  /* 0x00000002210b7824 */ /* 0x000fe200078e020a */
[----:B-1----:R-:W-:-:S02]  /*10880*/  LEA R8, P1, R0, R29, 0x2 ;  /* 0x0000001d00087211 */ /* 0x002fc400078210ff */
[-C--:B------:R-:W-:Y:S02]  /*10890*/  LEA.HI.X.SX32 R7, R7, R31.reuse, 0x2, P6 ;  /* 0x0000001f07077211 */ /* 0x080fe400030f16ff */
[----:B------:R-:W-:Y:S01]  /*108a0*/  LEA.HI.X.SX32 R9, R0, R31, 0x2, P1 ;  /* 0x0000001f00097211 */ /* 0x000fe200008f16ff */
[----:B--2---:R-:W-:Y:S01]  /*108b0*/  IMAD R12, R33, 0x2, R11 ;  /* 0x00000002210c7824 */ /* 0x004fe200078e020b */
[-C--:B------:R-:W-:Y:S02]  /*108c0*/  LEA R2, P6, R10, R29.reuse, 0x2 ;  /* 0x0000001d0a027211 */ /* 0x080fe400078c10ff */
[----:B----4-:R-:W-:Y:S02]  /*108d0*/  LEA R4, P1, R11, R29, 0x2 ;  /* 0x0000001d0b047211 */ /* 0x010fe400078210ff */
[C---:B------:R-:W-:Y:S02]  /*108e0*/  LOP3.LUT R16, R28.reuse, 0x1c, RZ, 0xfc, !PT ;  /* 0x0000001c1c107812 */ /* 0x040fe400078efcff */
[----:B------:R-:W-:Y:S01]  /*108f0*/  LOP3.LUT R28, R28, 0x1e, RZ, 0xfc, !PT ;  /* 0x0000001e1c1c7812 */ /* 0x000fe200078efcff */
[----:B------:R-:W-:Y:S01]  /*10900*/  IMAD R0, R33, 0x2, R12 ;  /* 0x0000000221007824 */ /* 0x000fe200078e020c */
[----:B------:R-:W-:-:S02]  /*10910*/  LEA.HI.X.SX32 R3, R10, R31, 0x2, P6 ;  /* 0x0000001f0a037211 */ /* 0x000fc400030f16ff */
[----:B------:R-:W-:Y:S02]  /*10920*/  LEA.HI.X.SX32 R5, R11, R31, 0x2, P1 ;  /* 0x0000001f0b057211 */ /* 0x000fe400008f16ff */
[----:B------:R-:W-:Y:S02]  /*10930*/  LEA R10, P6, R12, R29, 0x2 ;  /* 0x0000001d0c0a7211 */ /* 0x000fe400078c10ff */
[----:B------:R-:W-:Y:S02]  /*10940*/  ISETP.LT.AND P1, PT, R16, UR15, !P0 ;  /* 0x0000000f10007c0c */ /* 0x000fe4000c721270 */
[----:B------:R-:W-:Y:S02]  /*10950*/  ISETP.LT.AND P0, PT, R28, UR15, !P0 ;  /* 0x0000000f1c007c0c */ /* 0x000fe4000c701270 */
[----:B------:R-:W-:Y:S02]  /*10960*/  LEA.HI.X.SX32 R11, R12, R31, 0x2, P6 ;  /* 0x0000001f0c0b7211 */ /* 0x000fe400030f16ff */
[C---:B------:R-:W-:Y:S01]  /*10970*/  LEA R12, P6, R0.reuse, R29, 0x2 ;  /* 0x0000001d000c7211 */ /* 0x040fe200078c10ff */
[----:B------:R1:W-:Y:S03]  /*10980*/  @P5 STG.E desc[UR22][R6.64], R14 ;  /* 0x0000000e06005986 */ /* 0x0003e6000c101916 */
[----:B------:R-:W-:Y:S01]  /*10990*/  LEA.HI.X.SX32 R13, R0, R31, 0x2, P6 ;  /* 0x0000001f000d7211 */ /* 0x000fe200030f16ff */
[----:B------:R1:W-:Y:S04]  /*109a0*/  @P4 STG.E desc[UR22][R8.64], R15 ;  /* 0x0000000f08004986 */ /* 0x0003e8000c101916 */
[----:B---3--:R1:W-:Y:S04]  /*109b0*/  @P3 STG.E desc[UR22][R2.64], R20 ;  /* 0x0000001402003986 */ /* 0x0083e8000c101916 */
[----:B------:R1:W-:Y:S04]  /*109c0*/  @P2 STG.E desc[UR22][R4.64], R21 ;  /* 0x0000001504002986 */ /* 0x0003e8000c101916 */
[----:B------:R1:W-:Y:S04]  /*109d0*/  @P1 STG.E desc[UR22][R10.64], R22 ;  /* 0x000000160a001986 */ /* 0x0003e8000c101916 */
[----:B------:R1:W-:Y:S01]  /*109e0*/  @P0 STG.E desc[UR22][R12.64], R23 ;  /* 0x000000170c000986 */ /* 0x0003e2000c101916 */
[----:B------:R-:W-:Y:S06]  /*109f0*/  BAR.SYNC.DEFER_BLOCKING 0x0 ;  /* 0x0000000000007b1d */ /* 0x000fec0000010000 */
[----:B------:R-:W-:Y:S05]  /*10a00*/  BRA.U UP0, `(.L_x_13) ;  /* 0x00000001009c7547 */ /* 0x000fea000b800000 */
[----:B------:R-:W2:Y:S01]  /*10a10*/  S2UR UR5, SR_CgaCtaId ;  /* 0x00000000000579c3 */ /* 0x000ea20000008800 */
[----:B------:R-:W-:Y:S01]  /*10a20*/  NOP ;  /* 0x0000000000007918 */ /* 0x000fe20000000000 */
[----:B------:R-:W-:Y:S01]  /*10a30*/  UMOV UR4, 0x50 ;  /* 0x0000005000047882 */ /* 0x000fe20000000000 */
[----:B------:R-:W-:Y:S02]  /*10a40*/  IMAD.U32 R0, RZ, RZ, UR8 ;  /* 0x00000008ff007e24 */ /* 0x000fe4000f8e00ff */
[----:B-1----:R-:W-:-:S03]  /*10a50*/  IMAD.MOV.U32 R3, RZ, RZ, 0x1 ;  /* 0x00000001ff037424 */ /* 0x002fc600078e00ff */
[----:B------:R-:W-:-:S04]  /*10a60*/  LOP3.LUT R0, R0, 0xffff, RZ, 0xc0, !PT ;  /* 0x0000ffff00007812 */ /* 0x000fc800078ec0ff */
[----:B------:R-:W-:-:S05]  /*10a70*/  SHF.R.U32.HI R0, RZ, 0x5, R0 ;  /* 0x00000005ff007819 */ /* 0x000fca0000011600 */
[----:B------:R-:W-:Y:S01]  /*10a80*/  VIADD R2, R0, 0x10 ;  /* 0x0000001000027836 */ /* 0x000fe20000000000 */
[----:B------:R-:W-:Y:S01]  /*10a90*/  SHF.L.U32 R0, R3, R0, RZ ;  /* 0x0000000003007219 */ /* 0x000fe200000006ff */
[----:B--2---:R-:W-:-:S03]  /*10aa0*/  ULEA UR6, UR5, UR4, 0x18 ;  /* 0x0000000405067291 */ /* 0x004fc6000f8ec0ff */
[----:B------:R-:W-:-:S04]  /*10ab0*/  SHF.L.U32 R3, R3, R2, RZ ;  /* 0x0000000203037219 */ /* 0x000fc800000006ff */
[----:B------:R-:W-:Y:S02]  /*10ac0*/  LOP3.LUT R0, R3, R0, RZ, 0xfc, !PT ;  /* 0x0000000003007212 */ /* 0x000fe400078efcff */
[----:B------:R-:W1:Y:S02]  /*10ad0*/  LDS R5, [UR6] ;  /* 0x00000006ff057984 */ /* 0x000e640008000800 */
[C---:B------:R-:W-:Y:S02]  /*10ae0*/  LOP3.LUT R2, R0.reuse, 0xffff, RZ, 0xc0, !PT ;  /* 0x0000ffff00027812 */ /* 0x040fe400078ec0ff */
[----:B-1----:R-:W-:-:S04]  /*10af0*/  LOP3.LUT R3, R0, 0xffff, R5, 0x80, !PT ;  /* 0x0000ffff00037812 */ /* 0x002fc800078e8005 */
[----:B------:R-:W-:-:S13]  /*10b00*/  ISETP.NE.AND P0, PT, R3, R2, PT ;  /* 0x000000020300720c */ /* 0x000fda0003f05270 */
[----:B------:R-:W-:Y:S05]  /*10b10*/  @P0 BRA `(.L_x_14) ;  /* 0x0000000000500947 */ /* 0x000fea0003800000 */
[----:B------:R-:W-:Y:S02]  /*10b20*/  SHF.R.U32.HI R5, RZ, 0x10, R5 ;  /* 0x00000010ff057819 */ /* 0x000fe40000011605 */
[----:B------:R-:W-:-:S04]  /*10b30*/  SHF.R.U32.HI R2, RZ, 0x10, R0 ;  /* 0x00000010ff027819 */ /* 0x000fc80000011600 */
[----:B------:R-:W-:-:S04]  /*10b40*/  LOP3.LUT R5, R5, R2, RZ, 0xc0, !PT ;  /* 0x0000000205057212 */ /* 0x000fc800078ec0ff */
[----:B------:R-:W-:-:S13]  /*10b50*/  ISETP.NE.AND P0, PT, R5, R2, PT ;  /* 0x000000020500720c */ /* 0x000fda0003f05270 */
[----:B------:R-:W-:Y:S05]  /*10b60*/  @P0 BRA `(.L_x_15) ;  /* 0x0000000000300947 */ /* 0x000fea0003800000 */
[----:B------:R-:W-:Y:S01]  /*10b70*/  R2UR UR4, R0 ;  /* 0x00000000000472ca */ /* 0x000fe200000e0000 */
[----:B------:R-:W-:Y:S01]  /*10b80*/  VOTEU.ANY UR5, UPT, PT ;  /* 0x0000000000057886 */ /* 0x000fe200038e0100 */
[----:B------:R-:W1:Y:S01]  /*10b90*/  S2R R0, SR_LANEID ;  /* 0x0000000000007919 */ /* 0x000e620000000000 */
[----:B------:R-:W-:-:S10]  /*10ba0*/  UFLO.U32 UR5, UR5 ;  /* 0x00000005000572bd */ /* 0x000fd400080e0000 */
[----:B------:R-:W-:-:S06]  /*10bb0*/  ULOP3.LUT UR4, URZ, UR4, URZ, 0x33, !UPT ;  /* 0x00000004ff047292 */ /* 0x000fcc000f8e33ff */
[----:B------:R-:W-:-:S04]  /*10bc0*/  IMAD.U32 R2, RZ, RZ, UR4 ;  /* 0x00000004ff027e24 */ /* 0x000fc8000f8e00ff */
[----:B------:R-:W2:Y:S02]  /*10bd0*/  REDUX UR7, R2 ;  /* 0x00000000020773c4 */ /* 0x000ea40000000000 */
[----:B------:R3:W-:Y:S01]  /*10be0*/  UTCATOMSWS.AND URZ, UR4 ;  /* 0x0000000400ff79e3 */ /* 0x0007e20008000000 */
[----:B-1----:R-:W-:Y:S01]  /*10bf0*/  ISETP.EQ.U32.AND P0, PT, R0, UR5, PT ;  /* 0x0000000500007c0c */ /* 0x002fe2000bf02070 */
[----:B--2---:R-:W-:-:S12]  /*10c00*/  IMAD.U32 R0, RZ, RZ, UR7 ;  /* 0x00000007ff007e24 */ /* 0x004fd8000f8e00ff */
[----:B------:R3:W-:Y:S01]  /*10c10*/  @P0 ATOMS.AND RZ, [UR6], R0 ;  /* 0x00000000ffff098c */ /* 0x0007e2000a800006 */
[----:B------:R-:W-:Y:S05]  /*10c20*/  BRA `(.L_x_13) ;  /* 0x0000000000147947 */ /* 0x000fea0003800000 */
.L_x_15:
[----:B------:R-:W-:-:S07]  /*10c30*/  MOV R2, 0x10c50 ;  /* 0x00010c5000027802 */ /* 0x000fce0000000f00 */
[----:B------:R-:W-:Y:S05]  /*10c40*/  CALL.REL.NOINC `($__internal_0_$__cuda_sm10x_tcgen05_guardrail_trap_col_being_dealloced_not_returned_by_alloc) ;  /* 0x00000000002c7944 */ /* 0x000fea0003c00000 */
[----:B------:R-:W-:Y:S05]  /*10c50*/  BRA `(.L_x_13) ;  /* 0x0000000000087947 */ /* 0x000fea0003800000 */
.L_x_14:
[----:B------:R-:W-:-:S07]  /*10c60*/  MOV R2, 0x10c80 ;  /* 0x00010c8000027802 */ /* 0x000fce0000000f00 */
[----:B------:R-:W-:Y:S05]  /*10c70*/  CALL.REL.NOINC `($__internal_2_$__cuda_sm10x_tcgen05_guardrail_trap_unallocated_columns_being_dealloced) ;  /* 0x0000000000387944 */ /* 0x000fea0003c00000 */
.L_x_13:
[----:B------:R-:W-:Y:S01]  /*10c80*/  NOP ;  /* 0x0000000000007918 */ /* 0x000fe20000000000 */
[----:B---3--:R-:W-:Y:S05]  /*10c90*/  EXIT ;  /* 0x000000000000794d */ /* 0x008fea0003800000 */
.L_x_9:
[----:B------:R-:W1:Y:S02]  /*10ca0*/  SYNCS.PHASECHK.TRANS64.TRYWAIT P4, [UR14], R126 ;  /* 0x0000007eff0075a7 */ /* 0x000e64000808110e */
[----:B-1----:R-:W-:Y:S05]  /*10cb0*/  @!P4 BRA `(.L_x_9) ;  /* 0xfffffffc00f8c947 */ /* 0x002fea000383ffff */
[----:B------:R-:W-:Y:S05]  /*10cc0*/  BRA `(.L_x_16) ;  /* 0xffffffc800247947 */ /* 0x000fea000383ffff */
.L_x_12:
[----:B------:R-:W1:Y:S02]  /*10cd0*/  SYNCS.PHASECHK.TRANS64.TRYWAIT P1, [UR9], R2 ;  /* 0x00000002ff0075a7 */ /* 0x000e640008021109 */
[----:B-1----:R-:W-:Y:S05]  /*10ce0*/  @!P1 BRA `(.L_x_12) ;  /* 0xfffffffc00f89947 */ /* 0x002fea000383ffff */
[----:B------:R-:W-:Y:S05]  /*10cf0*/  BRA `(.L_x_11) ;  /* 0xfffffff000c07947 */ /* 0x000fea000383ffff */
        .weak           $__internal_0_$__cuda_sm10x_tcgen05_guardrail_trap_col_being_dealloced_not_returned_by_alloc
        .type           $__internal_0_$__cuda_sm10x_tcgen05_guardrail_trap_col_being_dealloced_not_returned_by_alloc,@function
        .size           $__internal_0_$__cuda_sm10x_tcgen05_guardrail_trap_col_being_dealloced_not_returned_by_alloc,($__internal_1_$__cuda_sm10x_tcgen05_guardrail_trap_phase_invalid_during_alloc - $__internal_0_$__cuda_sm10x_tcgen05_guardrail_trap_col_being_dealloced_not_returned_by_alloc)
$__internal_0_$__cuda_sm10x_tcgen05_guardrail_trap_col_being_dealloced_not_returned_by_alloc:
[----:B------:R-:W-:Y:S05]  /*10d00*/  BPT.TRAP 0x1 ;  /* 0x000000040000795c */ /* 0x000fea0000300000 */
[----:B------:R-:W-:-:S04]  /*10d10*/  IMAD.MOV.U32 R3, RZ, RZ, 0x0 ;  /* 0x00000000ff037424 */ /* 0x000fc800078e00ff */
[----:B------:R-:W-:Y:S05]  /*10d20*/  RET.REL.NODEC R2 `(matmul_kernel) ;  /* 0xfffffef002b47950 */ /* 0x000fea0003c3ffff */
        .weak           $__internal_1_$__cuda_sm10x_tcgen05_guardrail_trap_phase_invalid_during_alloc
        .type           $__internal_1_$__cuda_sm10x_tcgen05_guardrail_trap_phase_invalid_during_alloc,@function
        .size           $__internal_1_$__cuda_sm10x_tcgen05_guardrail_trap_phase_invalid_during_alloc,($__internal_2_$__cuda_sm10x_tcgen05_guardrail_trap_unallocated_columns_being_dealloced - $__internal_1_$__cuda_sm10x_tcgen05_guardrail_trap_phase_invalid_during_alloc)
$__internal_1_$__cuda_sm10x_tcgen05_guardrail_trap_phase_invalid_during_alloc:
[----:B------:R-:W-:Y:S05]  /*10d30*/  BPT.TRAP 0x1 ;  /* 0x000000040000795c */ /* 0x000fea0000300000 */
[----:B------:R-:W-:-:S04]  /*10d40*/  IMAD.MOV.U32 R3, RZ, RZ, 0x0 ;  /* 0x00000000ff037424 */ /* 0x000fc800078e00ff */
[----:B------:R-:W-:Y:S05]  /*10d50*/  RET.REL.NODEC R2 `(matmul_kernel) ;  /* 0xfffffef002a87950 */ /* 0x000fea0003c3ffff */
        .weak           $__internal_2_$__cuda_sm10x_tcgen05_guardrail_trap_unallocated_columns_being_dealloced
        .type           $__internal_2_$__cuda_sm10x_tcgen05_guardrail_trap_unallocated_columns_being_dealloced,@function
        .size           $__internal_2_$__cuda_sm10x_tcgen05_guardrail_trap_unallocated_columns_being_dealloced,(.L_x_20 - $__internal_2_$__cuda_sm10x_tcgen05_guardrail_trap_unallocated_columns_being_dealloced)
$__internal_2_$__cuda_sm10x_tcgen05_guardrail_trap_unallocated_columns_being_dealloced:
[----:B------:R-:W-:Y:S05]  /*10d60*/  BPT.TRAP 0x1 ;  /* 0x000000040000795c */ /* 0x000fea0000300000 */
[----:B------:R-:W-:-:S04]  /*10d70*/  IMAD.MOV.U32 R3, RZ, RZ, 0x0 ;  /* 0x00000000ff037424 */ /* 0x000fc800078e00ff */
[----:B------:R-:W-:Y:S05]  /*10d80*/  RET.REL.NODEC R2 `(matmul_kernel) ;  /* 0xfffffef0029c7950 */ /* 0x000fea0003c3ffff */
.L_x_17:
[----:B------:R-:W-:-:S00]  /*10d90*/  BRA `(.L_x_17) ;  /* 0xfffffffc00fc7947 */ /* 0x000fc0000383ffff */
[----:B------:R-:W-:-:S00]  /*10da0*/  NOP ;  /* 0x0000000000007918 */ /* 0x000fc00000000000 */
        /* <DEDUP_REMOVED lines=13> */
.L_x_20:


//--------------------- .nv.shared.matmul_kernel  --------------------------
	.section	.nv.shared.matmul_kernel,"aw",@nobits
	.sectionflags	@""
	.align	16
	.zero		1024


//--------------------- .nv.shared.reserved.0     --------------------------
	.section	.nv.shared.reserved.0,"aw",@nobits
	.align	8
	.weak		__nv_reservedSMEM_offset_0_alias
	.size		__nv_reservedSMEM_offset_0_alias, 0, 64
	.other		__nv_reservedSMEM_offset_0_alias,@"STO_CUDA_RESERVED_SHARED STV_DEFAULT"
__nv_reservedSMEM_offset_0_alias:
	.zero		0
.nv.shared.reserved.0:
	.zero		64
	.weak		__nv_reservedSMEM_allocation_phase
	.type		__nv_reservedSMEM_allocation_phase,@object
	.size		__nv_reservedSMEM_allocation_phase,(.L_0 - __nv_reservedSMEM_allocation_phase)
__nv_reservedSMEM_allocation_phase:
	.zero		1
.L_0:
	.zero		7
	.weak		__nv_reservedSMEM_devtool_atexit_pc
	.type		__nv_reservedSMEM_devtool_atexit_pc,@object
	.size		__nv_reservedSMEM_devtool_atexit_pc,(__nv_reservedSMEM_allocation_mask - __nv_reservedSMEM_devtool_atexit_pc)
__nv_reservedSMEM_devtool_atexit_pc:
	.zero		8
	.weak		__nv_reservedSMEM_allocation_mask
	.type		__nv_reservedSMEM_allocation_mask,@object
	.size		__nv_reservedSMEM_allocation_mask,(.L_2 - __nv_reservedSMEM_allocation_mask)
__nv_reservedSMEM_allocation_mask:
	.zero		4
.L_2:


//--------------------- .nv.constant0.matmul_kernel --------------------------
	.section	.nv.constant0.matmul_kernel,"a",@progbits
	.sectionflags	@""
	.align	4
.nv.constant0.matmul_kernel:
	.zero		976


//--------------------- SYMBOLS --------------------------

	.type		.nv.reservedSmem.offset0,@object
	.size		.nv.reservedSmem.offset0,0x4
	.type		.nv.reservedSmem.cap,@object
	.size		.nv.reservedSmem.cap,0x4
